	.target	sm_80

	.elftype	@"ET_EXEC"


//--------------------- .note.nv.tkinfo           --------------------------
	.section	.note.nv.tkinfo,"",@"SHT_NOTE"
	.sectionflags	@"SHF_NOTE_NV_TKINFO"
	.tkinfo
        /*0018*/ 	.word	0x00000002
        /*0030*/ 	.string	""
        /*0030*/ 	.string	"ptxas"
        /*0030*/ 	.string	"Cuda compilation tools, release 13.0, V13.0.88"
        /*0030*/ 	.string	"Build cuda_13.0.r13.0/compiler.36424714_0"
        /*0030*/ 	.string	"-v  -suppress-debug-info  -lineinfo  -arch sm_80 "



//--------------------- .note.nv.cuinfo           --------------------------
	.section	.note.nv.cuinfo,"",@"SHT_NOTE"
	.sectionflags	@"SHF_NOTE_NV_CUINFO"
        /*0018*/ 	.short	0x0002
        /*001a*/ 	.short	0x0050
        /*001c*/ 	.short	0x0082
	.zero		2


//--------------------- .nv.info                  --------------------------
	.section	.nv.info,"",@"SHT_CUDA_INFO"
	.align	4


	//----- nvinfo : EIATTR_REGCOUNT
	.align		4
        /*0000*/ 	.byte	0x04, 0x2f
        /*0002*/ 	.short	(.L_1 - .L_0)
	.align		4
.L_0:
        /*0004*/ 	.word	index@(matmul_kernel)
        /*0008*/ 	.word	0x000000ff


	//----- nvinfo : EIATTR_FRAME_SIZE
	.align		4
.L_1:
        /*000c*/ 	.byte	0x04, 0x11
        /*000e*/ 	.short	(.L_3 - .L_2)
	.align		4
.L_2:
        /*0010*/ 	.word	index@(matmul_kernel)
        /*0014*/ 	.word	0x00002308


	//----- nvinfo : EIATTR_MIN_STACK_SIZE
	.align		4
.L_3:
        /*0018*/ 	.byte	0x04, 0x12
        /*001a*/ 	.short	(.L_5 - .L_4)
	.align		4
.L_4:
        /*001c*/ 	.word	index@(matmul_kernel)
        /*0020*/ 	.word	0x00002308
.L_5:


//--------------------- .nv.info.matmul_kernel    --------------------------
	.section	.nv.info.matmul_kernel,"",@"SHT_CUDA_INFO"
	.sectionflags	@""
	.align	4


	//----- nvinfo : EIATTR_CUDA_API_VERSION
	.align		4
        /*0000*/ 	.byte	0x04, 0x37
        /*0002*/ 	.short	(.L_7 - .L_6)
.L_6:
        /*0004*/ 	.word	0x00000082


	//----- nvinfo : EIATTR_SW2861232_WAR
	.align		4
.L_7:
        /*0008*/ 	.byte	0x01, 0x35
	.zero		2


	//----- nvinfo : EIATTR_PARAM_CBANK
	.align		4
        /*000c*/ 	.byte	0x04, 0x0a
        /*000e*/ 	.short	(.L_9 - .L_8)
	.align		4
.L_8:
        /*0010*/ 	.word	index@(.nv.constant0.matmul_kernel)
        /*0014*/ 	.short	0x0160
        /*0016*/ 	.short	0x0050


	//----- nvinfo : EIATTR_CBANK_PARAM_SIZE
	.align		4
.L_9:
        /*0018*/ 	.byte	0x03, 0x19
        /*001a*/ 	.short	0x0050


	//----- nvinfo : EIATTR_KPARAM_INFO
	.align		4
        /*001c*/ 	.byte	0x04, 0x17
        /*001e*/ 	.short	(.L_11 - .L_10)
.L_10:
        /*0020*/ 	.word	0x00000000
        /*0024*/ 	.short	0x000d
        /*0026*/ 	.short	0x0048
        /*0028*/ 	.byte	0x00, 0xf4, 0x21, 0x00


	//----- nvinfo : EIATTR_KPARAM_INFO
	.align		4
.L_11:
        /*002c*/ 	.byte	0x04, 0x17
        /*002e*/ 	.short	(.L_13 - .L_12)
.L_12:
        /*0030*/ 	.word	0x00000000
        /*0034*/ 	.short	0x000c
        /*0036*/ 	.short	0x0040
        /*0038*/ 	.byte	0x00, 0xf4, 0x21, 0x00


	//----- nvinfo : EIATTR_KPARAM_INFO
	.align		4
.L_13:
        /*003c*/ 	.byte	0x04, 0x17
        /*003e*/ 	.short	(.L_15 - .L_14)
.L_14:
        /*0040*/ 	.word	0x00000000
        /*0044*/ 	.short	0x000b
        /*0046*/ 	.short	0x0038
        /*0048*/ 	.byte	0x00, 0xf0, 0x11, 0x00


	//----- nvinfo : EIATTR_KPARAM_INFO
	.align		4
.L_15:
        /*004c*/ 	.byte	0x04, 0x17
        /*004e*/ 	.short	(.L_17 - .L_16)
.L_16:
        /*0050*/ 	.word	0x00000000
        /*0054*/ 	.short	0x000a
        /*0056*/ 	.short	0x0034
        /*0058*/ 	.byte	0x00, 0xf0, 0x11, 0x00


	//----- nvinfo : EIATTR_KPARAM_INFO
	.align		4
.L_17:
        /*005c*/ 	.byte	0x04, 0x17
        /*005e*/ 	.short	(.L_19 - .L_18)
.L_18:
        /*0060*/ 	.word	0x00000000
        /*0064*/ 	.short	0x0009
        /*0066*/ 	.short	0x0030
        /*0068*/ 	.byte	0x00, 0xf0, 0x11, 0x00


	//----- nvinfo : EIATTR_KPARAM_INFO
	.align		4
.L_19:
        /*006c*/ 	.byte	0x04, 0x17
        /*006e*/ 	.short	(.L_21 - .L_20)
.L_20:
        /*0070*/ 	.word	0x00000000
        /*0074*/ 	.short	0x0008
        /*0076*/ 	.short	0x002c
        /*0078*/ 	.byte	0x00, 0xf0, 0x11, 0x00


	//----- nvinfo : EIATTR_KPARAM_INFO
	.align		4
.L_21:
        /*007c*/ 	.byte	0x04, 0x17
        /*007e*/ 	.short	(.L_23 - .L_22)
.L_22:
        /*0080*/ 	.word	0x00000000
        /*0084*/ 	.short	0x0007
        /*0086*/ 	.short	0x0028
        /*0088*/ 	.byte	0x00, 0xf0, 0x11, 0x00


	//----- nvinfo : EIATTR_KPARAM_INFO
	.align		4
.L_23:
        /*008c*/ 	.byte	0x04, 0x17
        /*008e*/ 	.short	(.L_25 - .L_24)
.L_24:
        /*0090*/ 	.word	0x00000000
        /*0094*/ 	.short	0x0006
        /*0096*/ 	.short	0x0024
        /*0098*/ 	.byte	0x00, 0xf0, 0x11, 0x00


	//----- nvinfo : EIATTR_KPARAM_INFO
	.align		4
.L_25:
        /*009c*/ 	.byte	0x04, 0x17
        /*009e*/ 	.short	(.L_27 - .L_26)
.L_26:
        /*00a0*/ 	.word	0x00000000
        /*00a4*/ 	.short	0x0005
        /*00a6*/ 	.short	0x0020
        /*00a8*/ 	.byte	0x00, 0xf0, 0x11, 0x00


	//----- nvinfo : EIATTR_KPARAM_INFO
	.align		4
.L_27:
        /*00ac*/ 	.byte	0x04, 0x17
        /*00ae*/ 	.short	(.L_29 - .L_28)
.L_28:
        /*00b0*/ 	.word	0x00000000
        /*00b4*/ 	.short	0x0004
        /*00b6*/ 	.short	0x001c
        /*00b8*/ 	.byte	0x00, 0xf0, 0x11, 0x00


	//----- nvinfo : EIATTR_KPARAM_INFO
	.align		4
.L_29:
        /*00bc*/ 	.byte	0x04, 0x17
        /*00be*/ 	.short	(.L_31 - .L_30)
.L_30:
        /*00c0*/ 	.word	0x00000000
        /*00c4*/ 	.short	0x0003
        /*00c6*/ 	.short	0x0018
        /*00c8*/ 	.byte	0x00, 0xf0, 0x11, 0x00


	//----- nvinfo : EIATTR_KPARAM_INFO
	.align		4
.L_31:
        /*00cc*/ 	.byte	0x04, 0x17
        /*00ce*/ 	.short	(.L_33 - .L_32)
.L_32:
        /*00d0*/ 	.word	0x00000000
        /*00d4*/ 	.short	0x0002
        /*00d6*/ 	.short	0x0010
        /*00d8*/ 	.byte	0x00, 0xf4, 0x21, 0x00


	//----- nvinfo : EIATTR_KPARAM_INFO
	.align		4
.L_33:
        /*00dc*/ 	.byte	0x04, 0x17
        /*00de*/ 	.short	(.L_35 - .L_34)
.L_34:
        /*00e0*/ 	.word	0x00000000
        /*00e4*/ 	.short	0x0001
        /*00e6*/ 	.short	0x0008
        /*00e8*/ 	.byte	0x00, 0xf4, 0x21, 0x00


	//----- nvinfo : EIATTR_KPARAM_INFO
	.align		4
.L_35:
        /*00ec*/ 	.byte	0x04, 0x17
        /*00ee*/ 	.short	(.L_37 - .L_36)
.L_36:
        /*00f0*/ 	.word	0x00000000
        /*00f4*/ 	.short	0x0000
        /*00f6*/ 	.short	0x0000
        /*00f8*/ 	.byte	0x00, 0xf4, 0x21, 0x00


	//----- nvinfo : EIATTR_MAXREG_COUNT
	.align		4
.L_37:
        /*00fc*/ 	.byte	0x03, 0x1b
        /*00fe*/ 	.short	0x00ff


	//----- nvinfo : EIATTR_NUM_BARRIERS
	.align		4
        /*0100*/ 	.byte	0x02, 0x4c
        /*0102*/ 	.byte	0x01
	.zero		1


	//----- nvinfo : EIATTR_ANNOTATIONS
	.align		4
        /*0104*/ 	.byte	0x04, 0x55
        /*0106*/ 	.short	(.L_39 - .L_38)


	//   ....[0]....
.L_38:
        /*0108*/ 	.word	0x00000001
        /*010c*/ 	.byte	0x30, 0x06, 0x00, 0x00, 0x01, 0x00, 0x00, 0x00, 0x70, 0x06, 0x00, 0x00, 0x01, 0x00, 0x00, 0x00
        /* <DEDUP_REMOVED lines=4019> */
        /*fc4c*/ 	.byte	0xb0, 0x82, 0x05, 0x00, 0x01, 0x00, 0x00, 0x00, 0xd0, 0x82, 0x05, 0x00


	//----- nvinfo : EIATTR_MERCURY_ISA_VERSION
	.align		4
.L_39:
        /*fc58*/ 	.byte	0x03, 0x5f
        /*fc5a*/ 	.short	0x0000


	//----- nvinfo : EIATTR_EXIT_INSTR_OFFSETS
	.align		4
        /*fc5c*/ 	.byte	0x04, 0x1c
        /*fc5e*/ 	.short	(.L_41 - .L_40)


	//   ....[0]....
.L_40:
        /*fc60*/ 	.word	0x000585f0


	//   ....[1]....
        /*fc64*/ 	.word	0x00058610


	//----- nvinfo : EIATTR_REQNTID
	.align		4
.L_41:
        /*fc68*/ 	.byte	0x04, 0x10
        /*fc6a*/ 	.short	(.L_43 - .L_42)
.L_42:
        /*fc6c*/ 	.word	0x00000080
        /*fc70*/ 	.word	0x00000001
        /*fc74*/ 	.word	0x00000001
.L_43:


//--------------------- .nv.callgraph             --------------------------
	.section	.nv.callgraph,"",@"SHT_CUDA_CALLGRAPH"
	.align	4
	.sectionentsize	8
	.align		4
        /*0000*/ 	.word	0x00000000
	.align		4
        /*0004*/ 	.word	0xffffffff
	.align		4
        /*0008*/ 	.word	0x00000000
	.align		4
        /*000c*/ 	.word	0xfffffffe
	.align		4
        /*0010*/ 	.word	0x00000000
	.align		4
        /*0014*/ 	.word	0xfffffffd
	.align		4
        /*0018*/ 	.word	0x00000000
	.align		4
        /*001c*/ 	.word	0xfffffffc


//--------------------- .nv.rel.action            --------------------------
	.section	.nv.rel.action,"",@"SHT_CUDA_RELOCINFO"
	.align	8
	.sectionentsize	8
        /*0000*/ 	.byte	0x73, 0x00, 0x00, 0x00, 0x00, 0x00, 0x00, 0x00, 0x00, 0x00, 0x00, 0x11, 0x25, 0x00, 0x05, 0x36


//--------------------- .nv.constant0.matmul_kernel --------------------------
	.section	.nv.constant0.matmul_kernel,"a",@progbits
	.sectionflags	@""
	.align	4
.nv.constant0.matmul_kernel:
	.zero		432


//--------------------- .text.matmul_kernel       --------------------------
	.section	.text.matmul_kernel,"ax",@progbits
	.sectioninfo	@"SHI_REGISTERS=255"
	.align	128
        .global         matmul_kernel
        .type           matmul_kernel,@function
        .size           matmul_kernel,(.L_x_3 - matmul_kernel)
        .other          matmul_kernel,@"STO_CUDA_ENTRY STV_DEFAULT"
matmul_kernel:
.text.matmul_kernel:
[----:B------:R-:W-:Y:S02]  /*0000*/  IMAD.MOV.U32 R1, RZ, RZ, c[0x0][0x28] ;  /* 0x00000a00ff017624 */ /* 0x000fe400078e00ff */
[----:B------:R-:W-:Y:S01]  /*0010*/  IMAD.MOV.U32 R0, RZ, RZ, c[0x0][0x17c] ;  /* 0x00005f00ff007624 */ /* 0x000fe200078e00ff */
[----:B------:R-:W1:Y:S01]  /*0020*/  S2R R7, SR_CTAID.X ;  /* 0x0000000000077919 */ /* 0x000e620000002500 */
[----:B------:R-:W-:Y:S02]  /*0030*/  IABS R27, c[0x0][0x17c] ;  /* 0x00005f00001b7a13 */ /* 0x000fe40000000000 */
[----:B------:R-:W-:Y:S02]  /*0040*/  IABS R12, c[0x0][0x178] ;  /* 0x00005e00000c7a13 */ /* 0x000fe40000000000 */
[----:B------:R-:W-:Y:S02]  /*0050*/  IADD3 R0, R0, 0xff, RZ ;  /* 0x000000ff00007810 */ /* 0x000fe40007ffe0ff */
[----:B------:R-:W-:Y:S02]  /*0060*/  IADD3 R1, R1, -0x2308, RZ ;  /* 0xffffdcf801017810 */ /* 0x000fe40007ffe0ff */
[----:B------:R-:W-:-:S04]  /*0070*/  SHF.R.S32.HI R3, RZ, 0x1f, R0 ;  /* 0x0000001fff037819 */ /* 0x000fc80000011400 */
[----:B------:R-:W-:-:S04]  /*0080*/  LEA.HI R3, R3, R0, RZ, 0x8 ;  /* 0x0000000003037211 */ /* 0x000fc800078f40ff */
[----:B------:R-:W-:-:S05]  /*0090*/  SHF.R.S32.HI R3, RZ, 0x8, R3 ;  /* 0x00000008ff037819 */ /* 0x000fca0000011403 */
[----:B------:R-:W-:Y:S01]  /*00a0*/  IMAD.SHL.U32 R4, R3, 0x4, RZ ;  /* 0x0000000403047824 */ /* 0x000fe200078e00ff */
[----:B-1----:R-:W-:-:S04]  /*00b0*/  IABS R8, R7 ;  /* 0x0000000700087213 */ /* 0x002fc80000000000 */
[-C--:B------:R-:W-:Y:S02]  /*00c0*/  IABS R5, R4.reuse ;  /* 0x0000000400057213 */ /* 0x080fe40000000000 */
[----:B------:R-:W-:Y:S02]  /*00d0*/  IABS R10, R4 ;  /* 0x00000004000a7213 */ /* 0x000fe40000000000 */
[----:B------:R-:W1:Y:S08]  /*00e0*/  I2F.RP R0, R5 ;  /* 0x0000000500007306 */ /* 0x000e700000209400 */
[----:B-1----:R-:W1:Y:S02]  /*00f0*/  MUFU.RCP R0, R0 ;  /* 0x0000000000007308 */ /* 0x002e640000001000 */
[----:B-1----:R-:W-:Y:S01]  /*0100*/  IADD3 R2, R0, 0xffffffe, RZ ;  /* 0x0ffffffe00027810 */ /* 0x002fe20007ffe0ff */
[----:B------:R-:W-:-:S05]  /*0110*/  IMAD.MOV R0, RZ, RZ, -R10 ;  /* 0x000000ffff007224 */ /* 0x000fca00078e0a0a */
[----:B------:R1:W2:Y:S02]  /*0120*/  F2I.FTZ.U32.TRUNC.NTZ R3, R2 ;  /* 0x0000000200037305 */ /* 0x0002a4000021f000 */
[----:B-1----:R-:W-:Y:S02]  /*0130*/  IMAD.MOV.U32 R2, RZ, RZ, RZ ;  /* 0x000000ffff027224 */ /* 0x002fe400078e00ff */
[----:B--2---:R-:W-:-:S04]  /*0140*/  IMAD.MOV R6, RZ, RZ, -R3 ;  /* 0x000000ffff067224 */ /* 0x004fc800078e0a03 */
[----:B------:R-:W-:Y:S02]  /*0150*/  IMAD R9, R6, R5, RZ ;  /* 0x0000000506097224 */ /* 0x000fe400078e02ff */
[----:B------:R-:W-:Y:S02]  /*0160*/  IMAD.MOV.U32 R6, RZ, RZ, R8 ;  /* 0x000000ffff067224 */ /* 0x000fe400078e0008 */
[----:B------:R-:W-:-:S06]  /*0170*/  IMAD.HI.U32 R3, R3, R9, R2 ;  /* 0x0000000903037227 */ /* 0x000fcc00078e0002 */
[----:B------:R-:W-:-:S04]  /*0180*/  IMAD.HI.U32 R3, R3, R6, RZ ;  /* 0x0000000603037227 */ /* 0x000fc800078e00ff */
[----:B------:R-:W-:Y:S02]  /*0190*/  IMAD R0, R3, R0, R6 ;  /* 0x0000000003007224 */ /* 0x000fe400078e0206 */
[----:B------:R-:W1:Y:S03]  /*01a0*/  I2F.RP R6, R27 ;  /* 0x0000001b00067306 */ /* 0x000e660000209400 */
[----:B------:R-:W-:-:S13]  /*01b0*/  ISETP.GT.U32.AND P1, PT, R5, R0, PT ;  /* 0x000000000500720c */ /* 0x000fda0003f24070 */
[----:B------:R-:W-:Y:S01]  /*01c0*/  @!P1 IMAD.IADD R0, R0, 0x1, -R5 ;  /* 0x0000000100009824 */ /* 0x000fe200078e0a05 */
[----:B------:R-:W-:Y:S01]  /*01d0*/  @!P1 IADD3 R3, R3, 0x1, RZ ;  /* 0x0000000103039810 */ /* 0x000fe20007ffe0ff */
[----:B-1----:R-:W-:Y:S01]  /*01e0*/  MUFU.RCP R6, R6 ;  /* 0x0000000600067308 */ /* 0x002fe20000001000 */
[----:B------:R-:W-:Y:S02]  /*01f0*/  ISETP.NE.AND P1, PT, R4, RZ, PT ;  /* 0x000000ff0400720c */ /* 0x000fe40003f25270 */
[----:B------:R-:W-:Y:S02]  /*0200*/  ISETP.GE.U32.AND P0, PT, R0, R5, PT ;  /* 0x000000050000720c */ /* 0x000fe40003f06070 */
[----:B------:R-:W-:-:S03]  /*0210*/  LOP3.LUT R0, R7, R4, RZ, 0x3c, !PT ;  /* 0x0000000407007212 */ /* 0x000fc600078e3cff */
[----:B------:R-:W1:Y:S01]  /*0220*/  I2F.RP R5, R12 ;  /* 0x0000000c00057306 */ /* 0x000e620000209400 */
[----:B------:R-:W-:Y:S01]  /*0230*/  ISETP.GE.AND P2, PT, R0, RZ, PT ;  /* 0x000000ff0000720c */ /* 0x000fe20003f46270 */
[----:B------:R-:W-:-:S05]  /*0240*/  IMAD.MOV.U32 R0, RZ, RZ, c[0x0][0x178] ;  /* 0x00005e00ff007624 */ /* 0x000fca00078e00ff */
[----:B------:R-:W-:Y:S02]  /*0250*/  IADD3 R0, R0, 0x7f, RZ ;  /* 0x0000007f00007810 */ /* 0x000fe40007ffe0ff */
[----:B------:R-:W-:-:S05]  /*0260*/  @P0 IADD3 R3, R3, 0x1, RZ ;  /* 0x0000000103030810 */ /* 0x000fca0007ffe0ff */
[----:B------:R-:W-:Y:S01]  /*0270*/  IMAD.MOV.U32 R2, RZ, RZ, R3 ;  /* 0x000000ffff027224 */ /* 0x000fe200078e0003 */
[----:B------:R-:W-:Y:S01]  /*0280*/  SHF.R.S32.HI R3, RZ, 0x1f, R0 ;  /* 0x0000001fff037819 */ /* 0x000fe20000011400 */
[----:B-1----:R-:W-:Y:S02]  /*0290*/  MUFU.RCP R5, R5 ;  /* 0x0000000500057308 */ /* 0x002fe40000001000 */
[----:B------:R-:W-:Y:S01]  /*02a0*/  @!P2 IMAD.MOV R2, RZ, RZ, -R2 ;  /* 0x000000ffff02a224 */ /* 0x000fe200078e0a02 */
[----:B------:R-:W-:Y:S02]  /*02b0*/  @!P1 LOP3.LUT R2, RZ, R4, RZ, 0x33, !PT ;  /* 0x00000004ff029212 */ /* 0x000fe400078e33ff */
[----:B------:R-:W-:-:S03]  /*02c0*/  LEA.HI R3, R3, R0, RZ, 0x7 ;  /* 0x0000000003037211 */ /* 0x000fc600078f38ff */
[----:B------:R-:W-:Y:S02]  /*02d0*/  IMAD.SHL.U32 R11, R2, 0x4, RZ ;  /* 0x00000004020b7824 */ /* 0x000fe400078e00ff */
[----:B------:R-:W-:-:S03]  /*02e0*/  IMAD.MOV R2, RZ, RZ, -R2 ;  /* 0x000000ffff027224 */ /* 0x000fc600078e0a02 */
[----:B------:R-:W-:Y:S01]  /*02f0*/  LEA.HI.SX32 R3, R3, -R11, 0x19 ;  /* 0x8000000b03037211 */ /* 0x000fe200078fcaff */
[----:B------:R-:W-:Y:S01]  /*0300*/  IMAD R14, R4, R2, R7 ;  /* 0x00000002040e7224 */ /* 0x000fe200078e0207 */
[----:B------:R-:W-:Y:S02]  /*0310*/  MOV R2, RZ ;  /* 0x000000ff00027202 */ /* 0x000fe40000000f00 */
[----:B------:R-:W-:-:S04]  /*0320*/  IMNMX R13, R3, 0x4, PT ;  /* 0x00000004030d7817 */ /* 0x000fc80003800200 */
[-C--:B------:R-:W-:Y:S02]  /*0330*/  IABS R9, R13.reuse ;  /* 0x0000000d00097213 */ /* 0x080fe40000000000 */
[----:B------:R-:W-:Y:S02]  /*0340*/  IABS R4, R13 ;  /* 0x0000000d00047213 */ /* 0x000fe40000000000 */
[----:B------:R-:W1:Y:S08]  /*0350*/  I2F.RP R0, R9 ;  /* 0x0000000900007306 */ /* 0x000e700000209400 */
[----:B-1----:R-:W1:Y:S02]  /*0360*/  MUFU.RCP R0, R0 ;  /* 0x0000000000007308 */ /* 0x002e640000001000 */
[----:B-1----:R-:W-:-:S02]  /*0370*/  IADD3 R3, R0, 0xffffffe, RZ ;  /* 0x0ffffffe00037810 */ /* 0x002fc40007ffe0ff */
[----:B------:R-:W-:-:S04]  /*0380*/  IABS R0, R14 ;  /* 0x0000000e00007213 */ /* 0x000fc80000000000 */
[----:B------:R-:W1:Y:S02]  /*0390*/  F2I.FTZ.U32.TRUNC.NTZ R3, R3 ;  /* 0x0000000300037305 */ /* 0x000e64000021f000 */
[----:B-1----:R-:W-:-:S04]  /*03a0*/  IMAD.MOV R8, RZ, RZ, -R3 ;  /* 0x000000ffff087224 */ /* 0x002fc800078e0a03 */
[----:B------:R-:W-:-:S04]  /*03b0*/  IMAD R7, R8, R9, RZ ;  /* 0x0000000908077224 */ /* 0x000fc800078e02ff */
[----:B------:R-:W-:-:S04]  /*03c0*/  IMAD.HI.U32 R2, R3, R7, R2 ;  /* 0x0000000703027227 */ /* 0x000fc800078e0002 */
[----:B------:R-:W-:Y:S02]  /*03d0*/  IMAD.MOV.U32 R3, RZ, RZ, R0 ;  /* 0x000000ffff037224 */ /* 0x000fe400078e0000 */
[----:B------:R-:W-:Y:S01]  /*03e0*/  IMAD.MOV R0, RZ, RZ, -R4 ;  /* 0x000000ffff007224 */ /* 0x000fe200078e0a04 */
[----:B------:R-:W-:Y:S01]  /*03f0*/  IADD3 R4, R6, 0xffffffe, RZ ;  /* 0x0ffffffe06047810 */ /* 0x000fe20007ffe0ff */
[----:B------:R-:W-:-:S04]  /*0400*/  IMAD.HI.U32 R2, R2, R3, RZ ;  /* 0x0000000302027227 */ /* 0x000fc800078e00ff */
[----:B------:R-:W-:Y:S01]  /*0410*/  IMAD R0, R2, R0, R3 ;  /* 0x0000000002007224 */ /* 0x000fe200078e0203 */
[----:B------:R-:W-:Y:S02]  /*0420*/  IADD3 R3, R5, 0xffffffe, RZ ;  /* 0x0ffffffe05037810 */ /* 0x000fe40007ffe0ff */
[----:B------:R1:W-:Y:S02]  /*0430*/  F2I.FTZ.U32.TRUNC.NTZ R5, R4 ;  /* 0x0000000400057305 */ /* 0x0003e4000021f000 */
[----:B------:R-:W-:-:S06]  /*0440*/  ISETP.GT.U32.AND P1, PT, R9, R0, PT ;  /* 0x000000000900720c */ /* 0x000fcc0003f24070 */
[----:B------:R-:W2:Y:S01]  /*0450*/  F2I.FTZ.U32.TRUNC.NTZ R3, R3 ;  /* 0x0000000300037305 */ /* 0x000ea2000021f000 */
[----:B-1----:R-:W-:-:S06]  /*0460*/  IMAD.MOV.U32 R4, RZ, RZ, RZ ;  /* 0x000000ffff047224 */ /* 0x002fcc00078e00ff */
[----:B------:R-:W-:Y:S01]  /*0470*/  @!P1 IMAD.IADD R0, R0, 0x1, -R9 ;  /* 0x0000000100009824 */ /* 0x000fe200078e0a09 */
[----:B------:R-:W-:Y:S02]  /*0480*/  @!P1 IADD3 R2, R2, 0x1, RZ ;  /* 0x0000000102029810 */ /* 0x000fe40007ffe0ff */
[----:B------:R-:W-:Y:S02]  /*0490*/  ISETP.NE.AND P1, PT, R13, RZ, PT ;  /* 0x000000ff0d00720c */ /* 0x000fe40003f25270 */
[----:B------:R-:W-:Y:S02]  /*04a0*/  ISETP.GE.U32.AND P0, PT, R0, R9, PT ;  /* 0x000000090000720c */ /* 0x000fe40003f06070 */
[----:B------:R-:W-:Y:S01]  /*04b0*/  LOP3.LUT R0, R14, R13, RZ, 0x3c, !PT ;  /* 0x0000000d0e007212 */ /* 0x000fe200078e3cff */
[----:B--2---:R-:W-:-:S03]  /*04c0*/  IMAD.MOV R9, RZ, RZ, -R3 ;  /* 0x000000ffff097224 */ /* 0x004fc600078e0a03 */
[----:B------:R-:W-:Y:S01]  /*04d0*/  ISETP.GE.AND P2, PT, R0, RZ, PT ;  /* 0x000000ff0000720c */ /* 0x000fe20003f46270 */
[--C-:B------:R-:W-:Y:S02]  /*04e0*/  IMAD.MOV R0, RZ, RZ, -R5.reuse ;  /* 0x000000ffff007224 */ /* 0x100fe400078e0a05 */
[----:B------:R-:W-:Y:S02]  /*04f0*/  IMAD R9, R9, R12, RZ ;  /* 0x0000000c09097224 */ /* 0x000fe400078e02ff */
[----:B------:R-:W-:Y:S02]  /*0500*/  IMAD R25, R0, R27, RZ ;  /* 0x0000001b00197224 */ /* 0x000fe400078e02ff */
[----:B------:R-:W-:Y:S02]  /*0510*/  @P0 IADD3 R2, R2, 0x1, RZ ;  /* 0x0000000102020810 */ /* 0x000fe40007ffe0ff */
[----:B------:R-:W-:-:S04]  /*0520*/  IMAD.HI.U32 R25, R5, R25, R4 ;  /* 0x0000001905197227 */ /* 0x000fc800078e0004 */
[----:B------:R-:W-:Y:S02]  /*0530*/  IMAD.MOV.U32 R6, RZ, RZ, R2 ;  /* 0x000000ffff067224 */ /* 0x000fe400078e0002 */
[----:B------:R-:W-:Y:S02]  /*0540*/  IMAD.MOV.U32 R2, RZ, RZ, RZ ;  /* 0x000000ffff027224 */ /* 0x000fe400078e00ff */
[----:B------:R-:W-:Y:S01]  /*0550*/  @!P2 IMAD.MOV R6, RZ, RZ, -R6 ;  /* 0x000000ffff06a224 */ /* 0x000fe200078e0a06 */
[----:B------:R-:W-:Y:S01]  /*0560*/  @!P1 LOP3.LUT R6, RZ, R13, RZ, 0x33, !PT ;  /* 0x0000000dff069212 */ /* 0x000fe200078e33ff */
[----:B------:R-:W-:-:S04]  /*0570*/  IMAD.HI.U32 R9, R3, R9, R2 ;  /* 0x0000000903097227 */ /* 0x000fc800078e0002 */
[----:B------:R-:W-:Y:S02]  /*0580*/  IMAD.SHL.U32 R252, R6, 0x100, RZ ;  /* 0x0000010006fc7824 */ /* 0x000fe400078e00ff */
[----:B------:R-:W-:-:S03]  /*0590*/  IMAD.MOV R6, RZ, RZ, -R6 ;  /* 0x000000ffff067224 */ /* 0x000fc600078e0a06 */
[C---:B------:R-:W-:Y:S01]  /*05a0*/  IADD3 R15, R252.reuse, 0x2, RZ ;  /* 0x00000002fc0f7810 */ /* 0x040fe20007ffe0ff */
[----:B------:R-:W-:Y:S01]  /*05b0*/  IMAD R6, R13, R6, R14 ;  /* 0x000000060d067224 */ /* 0x000fe200078e020e */
[----:B------:R-:W-:Y:S02]  /*05c0*/  IABS R8, R252 ;  /* 0x000000fc00087213 */ /* 0x000fe40000000000 */
[C---:B------:R-:W-:Y:S01]  /*05d0*/  IADD3 R16, R252.reuse, 0x1, RZ ;  /* 0x00000001fc107810 */ /* 0x040fe20007ffe0ff */
[----:B------:R-:W-:Y:S01]  /*05e0*/  IMAD.IADD R6, R11, 0x1, R6 ;  /* 0x000000010b067824 */ /* 0x000fe200078e0206 */
[C---:B------:R-:W-:Y:S01]  /*05f0*/  IADD3 R17, R252.reuse, 0xff, RZ ;  /* 0x000000fffc117810 */ /* 0x040fe20007ffe0ff */
[C---:B------:R-:W-:Y:S01]  /*0600*/  IMAD.HI.U32 R0, R25.reuse, R8, RZ ;  /* 0x0000000819007227 */ /* 0x040fe200078e00ff */
[----:B------:R-:W-:Y:S02]  /*0610*/  IABS R10, R15 ;  /* 0x0000000f000a7213 */ /* 0x000fe40000000000 */
[----:B------:R-:W-:Y:S01]  /*0620*/  IABS R20, R16 ;  /* 0x0000001000147213 */ /* 0x000fe20000000000 */
[----:B------:R1:W-:Y:S01]  /*0630*/  STL [R1+0x166c], R17 ;  /* 0x00166c1101007387 */ /* 0x0003e20000100800 */
[----:B------:R-:W-:Y:S01]  /*0640*/  IABS R26, R17 ;  /* 0x00000011001a7213 */ /* 0x000fe20000000000 */
[----:B------:R-:W-:Y:S01]  /*0650*/  IMAD.HI.U32 R3, R25, R10, RZ ;  /* 0x0000000a19037227 */ /* 0x000fe200078e00ff */
[C---:B------:R-:W-:Y:S01]  /*0660*/  IADD3 R7, R252.reuse, 0x6, RZ ;  /* 0x00000006fc077810 */ /* 0x040fe20007ffe0ff */
[----:B------:R2:W-:Y:S01]  /*0670*/  STL [R1+0x127c], R16 ;  /* 0x00127c1001007387 */ /* 0x0005e20000100800 */
[C---:B------:R-:W-:Y:S01]  /*0680*/  IADD3 R5, R252.reuse, 0x7, RZ ;  /* 0x00000007fc057810 */ /* 0x040fe20007ffe0ff */
[----:B------:R-:W-:Y:S01]  /*0690*/  IMAD.MOV R0, RZ, RZ, -R0 ;  /* 0x000000ffff007224 */ /* 0x000fe200078e0a00 */
[----:B------:R-:W-:Y:S01]  /*06a0*/  IADD3 R3, -R3, RZ, RZ ;  /* 0x000000ff03037210 */ /* 0x000fe20007ffe1ff */
[----:B------:R-:W-:Y:S01]  /*06b0*/  IMAD.HI.U32 R2, R25, R20, RZ ;  /* 0x0000001419027227 */ /* 0x000fe200078e00ff */
[----:B------:R3:W-:Y:S01]  /*06c0*/  STL [R1+0x1278], R15 ;  /* 0x0012780f01007387 */ /* 0x0007e20000100800 */
[----:B-1----:R-:W-:-:S02]  /*06d0*/  IADD3 R17, R252, 0x3, RZ ;  /* 0x00000003fc117810 */ /* 0x002fc40007ffe0ff */
[----:B------:R-:W-:Y:S01]  /*06e0*/  IMAD R13, R27, R0, R8 ;  /* 0x000000001b0d7224 */ /* 0x000fe200078e0208 */
[C---:B------:R-:W-:Y:S01]  /*06f0*/  IADD3 R21, R252.reuse, 0x8, RZ ;  /* 0x00000008fc157810 */ /* 0x040fe20007ffe0ff */
[----:B------:R-:W-:Y:S01]  /*0700*/  IMAD.MOV R2, RZ, RZ, -R2 ;  /* 0x000000ffff027224 */ /* 0x000fe200078e0a02 */
[C---:B--2---:R-:W-:Y:S01]  /*0710*/  IADD3 R16, R252.reuse, 0x4, RZ ;  /* 0x00000004fc107810 */ /* 0x044fe20007ffe0ff */
[----:B------:R-:W-:Y:S01]  /*0720*/  STL [R1+0x1274], R17 ;  /* 0x0012741101007387 */ /* 0x000fe20000100800 */
[----:B------:R-:W-:Y:S01]  /*0730*/  IMAD.HI.U32 R4, R25, R26, RZ ;  /* 0x0000001a19047227 */ /* 0x000fe200078e00ff */
[----:B------:R-:W-:Y:S02]  /*0740*/  IABS R18, R17 ;  /* 0x0000001100127213 */ /* 0x000fe40000000000 */
[C---:B---3--:R-:W-:Y:S01]  /*0750*/  IADD3 R15, R252.reuse, 0x5, RZ ;  /* 0x00000005fc0f7810 */ /* 0x048fe20007ffe0ff */
[----:B------:R1:W-:Y:S01]  /*0760*/  STL [R1+0x12dc], R16 ;  /* 0x0012dc1001007387 */ /* 0x0003e20000100800 */
[----:B------:R-:W-:Y:S01]  /*0770*/  IABS R8, R16 ;  /* 0x0000001000087213 */ /* 0x000fe20000000000 */
[C---:B------:R-:W-:Y:S01]  /*0780*/  IMAD R20, R27.reuse, R2, R20 ;  /* 0x000000021b147224 */ /* 0x040fe200078e0214 */
[----:B------:R-:W-:Y:S01]  /*0790*/  IABS R14, R7 ;  /* 0x00000007000e7213 */ /* 0x000fe20000000000 */
[----:B------:R2:W-:Y:S01]  /*07a0*/  STL [R1+0x12d8], R15 ;  /* 0x0012d80f01007387 */ /* 0x0005e20000100800 */
[----:B------:R-:W-:Y:S01]  /*07b0*/  IMAD R19, R27, R3, R10 ;  /* 0x000000031b137224 */ /* 0x000fe200078e020a */
[C---:B------:R-:W-:Y:S01]  /*07c0*/  IADD3 R10, R252.reuse, 0xa, RZ ;  /* 0x0000000afc0a7810 */ /* 0x040fe20007ffe0ff */
[----:B------:R-:W-:Y:S01]  /*07d0*/  IMAD.HI.U32 R2, R25, R8, RZ ;  /* 0x0000000819027227 */ /* 0x000fe200078e00ff */
[----:B------:R3:W-:Y:S01]  /*07e0*/  STL [R1+0x12e8], R7 ;  /* 0x0012e80701007387 */ /* 0x0007e20000100800 */
[----:B------:R-:W-:-:S02]  /*07f0*/  IADD3 R11, R252, 0xb, RZ ;  /* 0x0000000bfc0b7810 */ /* 0x000fc40007ffe0ff */
[----:B-1----:R-:W-:Y:S01]  /*0800*/  IABS R16, R15 ;  /* 0x0000000f00107213 */ /* 0x002fe20000000000 */
[----:B------:R-:W-:Y:S01]  /*0810*/  IMAD.MOV R4, RZ, RZ, -R4 ;  /* 0x000000ffff047224 */ /* 0x000fe200078e0a04 */
[----:B------:R-:W-:Y:S01]  /*0820*/  STL [R1+0x12e4], R5 ;  /* 0x0012e40501007387 */ /* 0x000fe20000100800 */
[----:B--2---:R-:W-:Y:S01]  /*0830*/  IADD3 R15, R252, 0x9, RZ ;  /* 0x00000009fc0f7810 */ /* 0x004fe20007ffe0ff */
[----:B------:R-:W-:Y:S01]  /*0840*/  IMAD.MOV R2, RZ, RZ, -R2 ;  /* 0x000000ffff027224 */ /* 0x000fe200078e0a02 */
[----:B------:R-:W-:Y:S01]  /*0850*/  IABS R28, R5 ;  /* 0x00000005001c7213 */ /* 0x000fe20000000000 */
[C---:B------:R-:W-:Y:S01]  /*0860*/  IMAD.HI.U32 R3, R25.reuse, R16, RZ ;  /* 0x0000001019037227 */ /* 0x040fe200078e00ff */
[----:B------:R-:W-:Y:S01]  /*0870*/  STL [R1+0x12ec], R21 ;  /* 0x0012ec1501007387 */ /* 0x000fe20000100800 */
[----:B------:R-:W-:Y:S02]  /*0880*/  IABS R32, R11 ;  /* 0x0000000b00207213 */ /* 0x000fe40000000000 */
[----:B------:R-:W-:Y:S01]  /*0890*/  IMAD.HI.U32 R0, R25, R18, RZ ;  /* 0x0000001219007227 */ /* 0x000fe200078e00ff */
[----:B------:R-:W-:Y:S01]  /*08a0*/  STL [R1+0x12f4], R15 ;  /* 0x0012f40f01007387 */ /* 0x000fe20000100800 */
[----:B------:R-:W-:-:S02]  /*08b0*/  IABS R30, R15 ;  /* 0x0000000f001e7213 */ /* 0x000fc40000000000 */
[----:B------:R-:W-:Y:S01]  /*08c0*/  IMAD R26, R27, R4, R26 ;  /* 0x000000041b1a7224 */ /* 0x000fe200078e021a */
[----:B------:R1:W-:Y:S01]  /*08d0*/  STL [R1+0x12f8], R10 ;  /* 0x0012f80a01007387 */ /* 0x0003e20000100800 */
[----:B------:R-:W-:Y:S01]  /*08e0*/  IMAD.MOV R3, RZ, RZ, -R3 ;  /* 0x000000ffff037224 */ /* 0x000fe200078e0a03 */
[C---:B---3--:R-:W-:Y:S01]  /*08f0*/  IADD3 R7, R252.reuse, 0xc, RZ ;  /* 0x0000000cfc077810 */ /* 0x048fe20007ffe0ff */
[----:B------:R-:W-:Y:S01]  /*0900*/  IMAD.HI.U32 R4, R25, R14, RZ ;  /* 0x0000000e19047227 */ /* 0x000fe200078e00ff */
[----:B------:R2:W-:Y:S01]  /*0910*/  STL [R1+0x1300], R11 ;  /* 0x0013000b01007387 */ /* 0x0005e20000100800 */
[C---:B------:R-:W-:Y:S02]  /*0920*/  IADD3 R23, R252.reuse, 0xd, RZ ;  /* 0x0000000dfc177810 */ /* 0x040fe40007ffe0ff */
[C---:B------:R-:W-:Y:S01]  /*0930*/  IMAD R17, R27.reuse, R2, R8 ;  /* 0x000000021b117224 */ /* 0x040fe200078e0208 */
[----:B------:R-:W-:Y:S01]  /*0940*/  IABS R8, R21 ;  /* 0x0000001500087213 */ /* 0x000fe20000000000 */
[----:B------:R-:W-:Y:S01]  /*0950*/  IMAD.MOV R0, RZ, RZ, -R0 ;  /* 0x000000ffff007224 */ /* 0x000fe200078e0a00 */
[----:B-1----:R-:W-:Y:S01]  /*0960*/  IABS R10, R10 ;  /* 0x0000000a000a7213 */ /* 0x002fe20000000000 */
[----:B------:R-:W-:Y:S01]  /*0970*/  IMAD R16, R27, R3, R16 ;  /* 0x000000031b107224 */ /* 0x000fe200078e0210 */
[----:B------:R-:W-:Y:S01]  /*0980*/  IABS R22, R7 ;  /* 0x0000000700167213 */ /* 0x000fe20000000000 */
[----:B------:R-:W-:Y:S01]  /*0990*/  IMAD.MOV R4, RZ, RZ, -R4 ;  /* 0x000000ffff047224 */ /* 0x000fe200078e0a04 */
[C---:B--2---:R-:W-:Y:S01]  /*09a0*/  IADD3 R11, R252.reuse, 0x10, RZ ;  /* 0x00000010fc0b7810 */ /* 0x044fe20007ffe0ff */
[----:B------:R-:W-:Y:S01]  /*09b0*/  IMAD.HI.U32 R3, R25, R10, RZ ;  /* 0x0000000a19037227 */ /* 0x000fe200078e00ff */
[C---:B------:R-:W-:Y:S01]  /*09c0*/  IADD3 R21, R252.reuse, 0xe, RZ ;  /* 0x0000000efc157810 */ /* 0x040fe20007ffe0ff */
[----:B------:R1:W-:Y:S01]  /*09d0*/  STL [R1+0x1304], R7 ;  /* 0x0013040701007387 */ /* 0x0003e20000100800 */
[C---:B------:R-:W-:Y:S01]  /*09e0*/  IADD3 R15, R252.reuse, 0xf, RZ ;  /* 0x0000000ffc0f7810 */ /* 0x040fe20007ffe0ff */
[----:B------:R-:W-:Y:S01]  /*09f0*/  IMAD R18, R27, R0, R18 ;  /* 0x000000001b127224 */ /* 0x000fe200078e0212 */
[----:B------:R-:W-:Y:S01]  /*0a00*/  IABS R34, R23 ;  /* 0x0000001700227213 */ /* 0x000fe20000000000 */
[C---:B------:R-:W-:Y:S01]  /*0a10*/  IMAD.HI.U32 R0, R25.reuse, R8, RZ ;  /* 0x0000000819007227 */ /* 0x040fe200078e00ff */
[----:B------:R-:W-:Y:S01]  /*0a20*/  IABS R36, R15 ;  /* 0x0000000f00247213 */ /* 0x000fe20000000000 */
[----:B------:R2:W-:Y:S01]  /*0a30*/  STL [R1+0x130c], R23 ;  /* 0x00130c1701007387 */ /* 0x0005e20000100800 */
[----:B------:R-:W-:Y:S01]  /*0a40*/  IADD3 R24, R252, 0xb7, RZ ;  /* 0x000000b7fc187810 */ /* 0x000fe20007ffe0ff */
[----:B------:R-:W-:-:S02]  /*0a50*/  IMAD.HI.U32 R5, R25, R28, RZ ;  /* 0x0000001c19057227 */ /* 0x000fc400078e00ff */
[----:B------:R-:W-:Y:S01]  /*0a60*/  STL [R1+0x1314], R21 ;  /* 0x0013141501007387 */ /* 0x000fe20000100800 */
[C---:B-1----:R-:W-:Y:S01]  /*0a70*/  IADD3 R7, R252.reuse, 0x11, RZ ;  /* 0x00000011fc077810 */ /* 0x042fe20007ffe0ff */
[----:B------:R-:W-:Y:S01]  /*0a80*/  IMAD R14, R27, R4, R14 ;  /* 0x000000041b0e7224 */ /* 0x000fe200078e020e */
[----:B------:R-:W-:Y:S01]  /*0a90*/  IABS R204, R24 ;  /* 0x0000001800cc7213 */ /* 0x000fe20000000000 */
[----:B------:R-:W-:Y:S01]  /*0aa0*/  IMAD.MOV R3, RZ, RZ, -R3 ;  /* 0x000000ffff037224 */ /* 0x000fe200078e0a03 */
[----:B------:R1:W-:Y:S01]  /*0ab0*/  STL [R1+0x1318], R15 ;  /* 0x0013180f01007387 */ /* 0x0003e20000100800 */
[C---:B------:R-:W-:Y:S01]  /*0ac0*/  IMAD.HI.U32 R4, R25.reuse, R32, RZ ;  /* 0x0000002019047227 */ /* 0x040fe200078e00ff */
[----:B------:R-:W-:Y:S02]  /*0ad0*/  IABS R38, R7 ;  /* 0x0000000700267213 */ /* 0x000fe40000000000 */
[----:B------:R3:W-:Y:S01]  /*0ae0*/  STL [R1+0x131c], R11 ;  /* 0x00131c0b01007387 */ /* 0x0007e20000100800 */
[----:B------:R-:W-:Y:S01]  /*0af0*/  IMAD.MOV R0, RZ, RZ, -R0 ;  /* 0x000000ffff007224 */ /* 0x000fe200078e0a00 */
[C---:B--2---:R-:W-:Y:S01]  /*0b00*/  IADD3 R23, R252.reuse, 0x17, RZ ;  /* 0x00000017fc177810 */ /* 0x044fe20007ffe0ff */
[----:B------:R-:W-:Y:S01]  /*0b10*/  IMAD.MOV R5, RZ, RZ, -R5 ;  /* 0x000000ffff057224 */ /* 0x000fe200078e0a05 */
[----:B------:R2:W-:Y:S01]  /*0b20*/  STL [R1+0x1324], R7 ;  /* 0x0013240701007387 */ /* 0x0005e20000100800 */
[----:B------:R-:W-:Y:S01]  /*0b30*/  IMAD.HI.U32 R2, R25, R30, RZ ;  /* 0x0000001e19027227 */ /* 0x000fe200078e00ff */
[----:B-1----:R-:W-:-:S02]  /*0b40*/  IADD3 R15, R252, 0x14, RZ ;  /* 0x00000014fc0f7810 */ /* 0x002fc40007ffe0ff */
[----:B------:R-:W-:Y:S01]  /*0b50*/  IABS R44, R23 ;  /* 0x00000017002c7213 */ /* 0x000fe20000000000 */
[C---:B------:R-:W-:Y:S01]  /*0b60*/  IMAD R31, R27.reuse, R3, R10 ;  /* 0x000000031b1f7224 */ /* 0x040fe200078e020a */
[----:B------:R-:W-:Y:S01]  /*0b70*/  IABS R10, R11 ;  /* 0x0000000b000a7213 */ /* 0x000fe20000000000 */
[----:B------:R-:W-:Y:S01]  /*0b80*/  IMAD.MOV R4, RZ, RZ, -R4 ;  /* 0x000000ffff047224 */ /* 0x000fe200078e0a04 */
[C---:B---3--:R-:W-:Y:S01]  /*0b90*/  IADD3 R11, R252.reuse, 0x15, RZ ;  /* 0x00000015fc0b7810 */ /* 0x048fe20007ffe0ff */
[C---:B------:R-:W-:Y:S01]  /*0ba0*/  IMAD R29, R27.reuse, R0, R8 ;  /* 0x000000001b1d7224 */ /* 0x040fe200078e0208 */
[----:B------:R-:W-:Y:S01]  /*0bb0*/  IABS R8, R21 ;  /* 0x0000001500087213 */ /* 0x000fe20000000000 */
[----:B------:R-:W-:Y:S01]  /*0bc0*/  IMAD R28, R27, R5, R28 ;  /* 0x000000051b1c7224 */ /* 0x000fe200078e021c */
[----:B------:R-:W-:Y:S01]  /*0bd0*/  IADD3 R21, R252, 0x13, RZ ;  /* 0x00000013fc157810 */ /* 0x000fe20007ffe0ff */
[----:B------:R-:W-:Y:S01]  /*0be0*/  IMAD.MOV R2, RZ, RZ, -R2 ;  /* 0x000000ffff027224 */ /* 0x000fe200078e0a02 */
[----:B------:R-:W-:Y:S01]  /*0bf0*/  IABS R42, R11 ;  /* 0x0000000b002a7213 */ /* 0x000fe20000000000 */
[----:B------:R-:W-:Y:S01]  /*0c00*/  IMAD.HI.U32 R5, R25, R22, RZ ;  /* 0x0000001619057227 */ /* 0x000fe200078e00ff */
[----:B------:R-:W-:-:S02]  /*0c10*/  IABS R40, R21 ;  /* 0x0000001500287213 */ /* 0x000fc40000000000 */
[----:B--2---:R-:W-:Y:S01]  /*0c20*/  IADD3 R7, R252, 0x16, RZ ;  /* 0x00000016fc077810 */ /* 0x004fe20007ffe0ff */
[----:B------:R-:W-:Y:S02]  /*0c30*/  IMAD R32, R27, R4, R32 ;  /* 0x000000041b207224 */ /* 0x000fe400078e0220 */
[----:B------:R-:W-:-:S04]  /*0c40*/  IMAD.HI.U32 R4, R25, R10, RZ ;  /* 0x0000000a19047227 */ /* 0x000fc800078e00ff */
[----:B------:R-:W-:Y:S01]  /*0c50*/  IMAD R30, R27, R2, R30 ;  /* 0x000000021b1e7224 */ /* 0x000fe200078e021e */
[----:B------:R-:W-:Y:S01]  /*0c60*/  IADD3 R4, -R4, RZ, RZ ;  /* 0x000000ff04047210 */ /* 0x000fe20007ffe1ff */
[----:B------:R-:W-:Y:S02]  /*0c70*/  IMAD.MOV R5, RZ, RZ, -R5 ;  /* 0x000000ffff057224 */ /* 0x000fe400078e0a05 */
[----:B------:R-:W-:-:S04]  /*0c80*/  IMAD.HI.U32 R2, R25, R8, RZ ;  /* 0x0000000819027227 */ /* 0x000fc800078e00ff */
[----:B------:R-:W-:Y:S01]  /*0c90*/  IMAD R33, R27, R5, R22 ;  /* 0x000000051b217224 */ /* 0x000fe200078e0216 */
[C---:B------:R-:W-:Y:S01]  /*0ca0*/  IADD3 R22, R252.reuse, 0x12, RZ ;  /* 0x00000012fc167810 */ /* 0x040fe20007ffe0ff */
[----:B------:R-:W-:Y:S02]  /*0cb0*/  IMAD.MOV R2, RZ, RZ, -R2 ;  /* 0x000000ffff027224 */ /* 0x000fe400078e0a02 */
[C---:B------:R-:W-:Y:S02]  /*0cc0*/  IMAD.HI.U32 R0, R25.reuse, R34, RZ ;  /* 0x0000002219007227 */ /* 0x040fe400078e00ff */
[----:B------:R1:W-:Y:S02]  /*0cd0*/  STL [R1+0x1328], R22 ;  /* 0x0013281601007387 */ /* 0x0003e40000100800 */
[----:B------:R-:W-:Y:S02]  /*0ce0*/  IMAD.HI.U32 R3, R25, R36, RZ ;  /* 0x0000002419037227 */ /* 0x000fe400078e00ff */
[----:B------:R2:W-:Y:S02]  /*0cf0*/  STL [R1+0x1338], R21 ;  /* 0x0013381501007387 */ /* 0x0005e40000100800 */
[C---:B------:R-:W-:Y:S01]  /*0d00*/  IMAD R35, R27.reuse, R2, R8 ;  /* 0x000000021b237224 */ /* 0x040fe200078e0208 */
[----:B------:R-:W-:Y:S01]  /*0d10*/  IABS R8, R22 ;  /* 0x0000001600087213 */ /* 0x000fe20000000000 */
[C---:B------:R-:W-:Y:S01]  /*0d20*/  IMAD R37, R27.reuse, R4, R10 ;  /* 0x000000041b257224 */ /* 0x040fe200078e020a */
[----:B------:R-:W-:Y:S01]  /*0d30*/  IABS R10, R15 ;  /* 0x0000000f000a7213 */ /* 0x000fe20000000000 */
[----:B------:R-:W-:Y:S01]  /*0d40*/  IMAD.MOV R0, RZ, RZ, -R0 ;  /* 0x000000ffff007224 */ /* 0x000fe200078e0a00 */
[----:B------:R3:W-:Y:S01]  /*0d50*/  STL [R1+0x133c], R15 ;  /* 0x00133c0f01007387 */ /* 0x0007e20000100800 */
[----:B------:R-:W-:Y:S01]  /*0d60*/  IMAD.MOV R3, RZ, RZ, -R3 ;  /* 0x000000ffff037224 */ /* 0x000fe200078e0a03 */
[----:B-1----:R-:W-:Y:S01]  /*0d70*/  IABS R22, R7 ;  /* 0x0000000700167213 */ /* 0x002fe20000000000 */
[C---:B------:R-:W-:Y:S01]  /*0d80*/  IMAD R34, R27.reuse, R0, R34 ;  /* 0x000000001b227224 */ /* 0x040fe200078e0222 */
[----:B------:R1:W-:Y:S01]  /*0d90*/  STL [R1+0x1340], R11 ;  /* 0x0013400b01007387 */ /* 0x0003e20000100800 */
[----:B------:R-:W-:Y:S01]  /*0da0*/  IMAD R36, R27, R3, R36 ;  /* 0x000000031b247224 */ /* 0x000fe200078e0224 */
[C---:B--2---:R-:W-:Y:S01]  /*0db0*/  IADD3 R21, R252.reuse, 0x18, RZ ;  /* 0x00000018fc157810 */ /* 0x044fe20007ffe0ff */
[----:B------:R-:W-:Y:S01]  /*0dc0*/  IMAD.HI.U32 R0, R25, R8, RZ ;  /* 0x0000000819007227 */ /* 0x000fe200078e00ff */
[----:B------:R2:W-:Y:S01]  /*0dd0*/  STL [R1+0x1348], R7 ;  /* 0x0013480701007387 */ /* 0x0005e20000100800 */
[----:B---3--:R-:W-:-:S02]  /*0de0*/  IADD3 R15, R252, 0x19, RZ ;  /* 0x00000019fc0f7810 */ /* 0x008fc40007ffe0ff */
[C---:B------:R-:W-:Y:S01]  /*0df0*/  IMAD.HI.U32 R3, R25.reuse, R10, RZ ;  /* 0x0000000a19037227 */ /* 0x040fe200078e00ff */
[----:B------:R3:W-:Y:S01]  /*0e00*/  STL [R1+0x1354], R23 ;  /* 0x0013541701007387 */ /* 0x0007e20000100800 */
[C---:B-1----:R-:W-:Y:S02]  /*0e10*/  IADD3 R11, R252.reuse, 0x1a, RZ ;  /* 0x0000001afc0b7810 */ /* 0x042fe40007ffe0ff */
[C---:B------:R-:W-:Y:S01]  /*0e20*/  IMAD.HI.U32 R5, R25.reuse, R38, RZ ;  /* 0x0000002619057227 */ /* 0x040fe200078e00ff */
[----:B------:R-:W-:Y:S01]  /*0e30*/  IABS R46, R15 ;  /* 0x0000000f002e7213 */ /* 0x000fe20000000000 */
[----:B------:R-:W-:Y:S01]  /*0e40*/  STL [R1+0x135c], R21 ;  /* 0x00135c1501007387 */ /* 0x000fe20000100800 */
[C---:B--2---:R-:W-:Y:S01]  /*0e50*/  IADD3 R7, R252.reuse, 0x1b, RZ ;  /* 0x0000001bfc077810 */ /* 0x044fe20007ffe0ff */
[----:B------:R-:W-:Y:S02]  /*0e60*/  IMAD.MOV R0, RZ, RZ, -R0 ;  /* 0x000000ffff007224 */ /* 0x000fe400078e0a00 */
[----:B------:R-:W-:Y:S01]  /*0e70*/  IMAD.MOV R3, RZ, RZ, -R3 ;  /* 0x000000ffff037224 */ /* 0x000fe200078e0a03 */
[----:B------:R1:W-:Y:S01]  /*0e80*/  STL [R1+0x1360], R15 ;  /* 0x0013600f01007387 */ /* 0x0003e20000100800 */
[----:B------:R-:W-:Y:S01]  /*0e90*/  IMAD.MOV R5, RZ, RZ, -R5 ;  /* 0x000000ffff057224 */ /* 0x000fe200078e0a05 */
[----:B------:R-:W-:Y:S01]  /*0ea0*/  IABS R48, R7 ;  /* 0x0000000700307213 */ /* 0x000fe20000000000 */
[----:B------:R-:W-:Y:S01]  /*0eb0*/  IMAD.HI.U32 R2, R25, R40, RZ ;  /* 0x0000002819027227 */ /* 0x000fe200078e00ff */
[----:B------:R2:W-:Y:S01]  /*0ec0*/  STL [R1+0x1368], R11 ;  /* 0x0013680b01007387 */ /* 0x0005e20000100800 */
[----:B---3--:R-:W-:-:S02]  /*0ed0*/  IADD3 R23, R252, 0x21, RZ ;  /* 0x00000021fc177810 */ /* 0x008fc40007ffe0ff */
[----:B------:R-:W-:Y:S01]  /*0ee0*/  IMAD.HI.U32 R4, R25, R42, RZ ;  /* 0x0000002a19047227 */ /* 0x000fe200078e00ff */
[----:B------:R3:W-:Y:S01]  /*0ef0*/  STL [R1+0x136c], R7 ;  /* 0x00136c0701007387 */ /* 0x0007e20000100800 */
[----:B------:R-:W-:Y:S02]  /*0f00*/  IABS R54, R23 ;  /* 0x0000001700367213 */ /* 0x000fe40000000000 */
[C---:B------:R-:W-:Y:S01]  /*0f10*/  IMAD R39, R27.reuse, R0, R8 ;  /* 0x000000001b277224 */ /* 0x040fe200078e0208 */
[----:B------:R-:W-:Y:S01]  /*0f20*/  IABS R8, R21 ;  /* 0x0000001500087213 */ /* 0x000fe20000000000 */
[C---:B------:R-:W-:Y:S01]  /*0f30*/  IMAD R41, R27.reuse, R3, R10 ;  /* 0x000000031b297224 */ /* 0x040fe200078e020a */
[----:B------:R-:W-:Y:S01]  /*0f40*/  IABS R10, R11 ;  /* 0x0000000b000a7213 */ /* 0x000fe20000000000 */
[----:B------:R-:W-:Y:S01]  /*0f50*/  IMAD R38, R27, R5, R38 ;  /* 0x000000051b267224 */ /* 0x000fe200078e0226 */
[C---:B-1----:R-:W-:Y:S01]  /*0f60*/  IADD3 R15, R252.reuse, 0x1e, RZ ;  /* 0x0000001efc0f7810 */ /* 0x042fe20007ffe0ff */
[----:B------:R-:W-:Y:S01]  /*0f70*/  IMAD.MOV R2, RZ, RZ, -R2 ;  /* 0x000000ffff027224 */ /* 0x000fe200078e0a02 */
[C---:B--2---:R-:W-:Y:S01]  /*0f80*/  IADD3 R11, R252.reuse, 0x1f, RZ ;  /* 0x0000001ffc0b7810 */ /* 0x044fe20007ffe0ff */
[----:B------:R-:W-:Y:S01]  /*0f90*/  IMAD.MOV R4, RZ, RZ, -R4 ;  /* 0x000000ffff047224 */ /* 0x000fe200078e0a04 */
[----:B------:R-:W-:Y:S01]  /*0fa0*/  IADD3 R21, R252, 0x1d, RZ ;  /* 0x0000001dfc157810 */ /* 0x000fe20007ffe0ff */
[----:B------:R-:W-:Y:S01]  /*0fb0*/  IMAD.HI.U32 R5, R25, R22, RZ ;  /* 0x0000001619057227 */ /* 0x000fe200078e00ff */
[----:B------:R-:W-:-:S02]  /*0fc0*/  IABS R52, R11 ;  /* 0x0000000b00347213 */ /* 0x000fc40000000000 */
[----:B------:R-:W-:Y:S01]  /*0fd0*/  IABS R50, R21 ;  /* 0x0000001500327213 */ /* 0x000fe20000000000 */
[C---:B------:R-:W-:Y:S01]  /*0fe0*/  IMAD R40, R27.reuse, R2, R40 ;  /* 0x000000021b287224 */ /* 0x040fe200078e0228 */
[----:B---3--:R-:W-:Y:S01]  /*0ff0*/  IADD3 R7, R252, 0x20, RZ ;  /* 0x00000020fc077810 */ /* 0x008fe20007ffe0ff */
[----:B------:R-:W-:Y:S02]  /*1000*/  IMAD R42, R27, R4, R42 ;  /* 0x000000041b2a7224 */ /* 0x000fe400078e022a */
[----:B------:R-:W-:Y:S02]  /*1010*/  IMAD.MOV R5, RZ, RZ, -R5 ;  /* 0x000000ffff057224 */ /* 0x000fe400078e0a05 */
[----:B------:R-:W-:-:S04]  /*1020*/  IMAD.HI.U32 R2, R25, R8, RZ ;  /* 0x0000000819027227 */ /* 0x000fc800078e00ff */
[----:B------:R-:W-:-:S04]  /*1030*/  IMAD.HI.U32 R4, R25, R10, RZ ;  /* 0x0000000a19047227 */ /* 0x000fc800078e00ff */
[----:B------:R-:W-:Y:S01]  /*1040*/  IMAD R43, R27, R5, R22 ;  /* 0x000000051b2b7224 */ /* 0x000fe200078e0216 */
[C---:B------:R-:W-:Y:S01]  /*1050*/  IADD3 R22, R252.reuse, 0x1c, RZ ;  /* 0x0000001cfc167810 */ /* 0x040fe20007ffe0ff */
[----:B------:R-:W-:Y:S02]  /*1060*/  IMAD.MOV R2, RZ, RZ, -R2 ;  /* 0x000000ffff027224 */ /* 0x000fe400078e0a02 */
[----:B------:R-:W-:Y:S02]  /*1070*/  IMAD.MOV R4, RZ, RZ, -R4 ;  /* 0x000000ffff047224 */ /* 0x000fe400078e0a04 */
[C---:B------:R-:W-:Y:S01]  /*1080*/  IMAD.HI.U32 R0, R25.reuse, R44, RZ ;  /* 0x0000002c19007227 */ /* 0x040fe200078e00ff */
[----:B------:R1:W-:Y:S03]  /*1090*/  STL [R1+0x1374], R22 ;  /* 0x0013741601007387 */ /* 0x0003e60000100800 */
[----:B------:R-:W-:Y:S01]  /*10a0*/  IMAD.HI.U32 R3, R25, R46, RZ ;  /* 0x0000002e19037227 */ /* 0x000fe200078e00ff */
[----:B------:R2:W-:Y:S03]  /*10b0*/  STL [R1+0x1378], R21 ;  /* 0x0013781501007387 */ /* 0x0005e60000100800 */
        /* <DEDUP_REMOVED lines=21> */
[----:B--2---:R-:W-:Y:S01]  /*1210*/  IADD3 R7, R252, 0x25, RZ ;  /* 0x00000025fc077810 */ /* 0x004fe20007ffe0ff */
[C---:B------:R-:W-:Y:S02]  /*1220*/  IMAD.HI.U32 R4, R25.reuse, R52, RZ ;  /* 0x0000003419047227 */ /* 0x040fe400078e00ff */
[----:B------:R1:W-:Y:S01]  /*1230*/  STL [R1+0x13a4], R15 ;  /* 0x0013a40f01007387 */ /* 0x0003e20000100800 */
[----:B------:R-:W-:Y:S01]  /*1240*/  IABS R58, R7 ;  /* 0x00000007003a7213 */ /* 0x000fe20000000000 */
[----:B------:R-:W-:Y:S01]  /*1250*/  IMAD.MOV R0, RZ, RZ, -R0 ;  /* 0x000000ffff007224 */ /* 0x000fe200078e0a00 */
[----:B------:R-:W-:Y:S01]  /*1260*/  IADD3 R4, -R4, RZ, RZ ;  /* 0x000000ff04047210 */ /* 0x000fe20007ffe1ff */
[----:B------:R-:W-:Y:S01]  /*1270*/  IMAD.MOV R3, RZ, RZ, -R3 ;  /* 0x000000ffff037224 */ /* 0x000fe200078e0a03 */
[----:B------:R2:W-:Y:S01]  /*1280*/  STL [R1+0x13a8], R11 ;  /* 0x0013a80b01007387 */ /* 0x0005e20000100800 */
[----:B------:R-:W-:Y:S01]  /*1290*/  IMAD.MOV R5, RZ, RZ, -R5 ;  /* 0x000000ffff057224 */ /* 0x000fe200078e0a05 */
[C---:B---3--:R-:W-:Y:S01]  /*12a0*/  IADD3 R23, R252.reuse, 0x2b, RZ ;  /* 0x0000002bfc177810 */ /* 0x048fe20007ffe0ff */
[----:B------:R-:W-:Y:S01]  /*12b0*/  IMAD.HI.U32 R2, R25, R50, RZ ;  /* 0x0000003219027227 */ /* 0x000fe200078e00ff */
[----:B------:R3:W-:Y:S01]  /*12c0*/  STL [R1+0x13ac], R7 ;  /* 0x0013ac0701007387 */ /* 0x0007e20000100800 */
[----:B-1----:R-:W-:-:S02]  /*12d0*/  IADD3 R15, R252, 0x28, RZ ;  /* 0x00000028fc0f7810 */ /* 0x002fc40007ffe0ff */
[C---:B------:R-:W-:Y:S01]  /*12e0*/  IMAD R49, R27.reuse, R0, R8 ;  /* 0x000000001b317224 */ /* 0x040fe200078e0208 */
[----:B------:R-:W-:Y:S01]  /*12f0*/  IABS R8, R21 ;  /* 0x0000001500087213 */ /* 0x000fe20000000000 */
[C---:B------:R-:W-:Y:S01]  /*1300*/  IMAD R51, R27.reuse, R3, R10 ;  /* 0x000000031b337224 */ /* 0x040fe200078e020a */
[----:B------:R-:W-:Y:S01]  /*1310*/  IABS R10, R11 ;  /* 0x0000000b000a7213 */ /* 0x000fe20000000000 */
[----:B------:R-:W-:Y:S01]  /*1320*/  IMAD R48, R27, R5, R48 ;  /* 0x000000051b307224 */ /* 0x000fe200078e0230 */
[C---:B------:R-:W-:Y:S01]  /*1330*/  IADD3 R21, R252.reuse, 0x27, RZ ;  /* 0x00000027fc157810 */ /* 0x040fe20007ffe0ff */
[----:B------:R-:W-:Y:S01]  /*1340*/  IMAD.MOV R2, RZ, RZ, -R2 ;  /* 0x000000ffff027224 */ /* 0x000fe200078e0a02 */
[C---:B--2---:R-:W-:Y:S01]  /*1350*/  IADD3 R11, R252.reuse, 0x29, RZ ;  /* 0x00000029fc0b7810 */ /* 0x044fe20007ffe0ff */
[----:B------:R-:W-:Y:S01]  /*1360*/  IMAD.HI.U32 R5, R25, R22, RZ ;  /* 0x0000001619057227 */ /* 0x000fe200078e00ff */
[----:B------:R-:W-:Y:S02]  /*1370*/  IABS R60, R21 ;  /* 0x00000015003c7213 */ /* 0x000fe40000000000 */
[----:B------:R-:W-:Y:S01]  /*1380*/  IABS R62, R11 ;  /* 0x0000000b003e7213 */ /* 0x000fe20000000000 */
[C---:B------:R-:W-:Y:S01]  /*1390*/  IMAD R50, R27.reuse, R2, R50 ;  /* 0x000000021b327224 */ /* 0x040fe200078e0232 */
[----:B---3--:R-:W-:Y:S01]  /*13a0*/  IADD3 R7, R252, 0x2a, RZ ;  /* 0x0000002afc077810 */ /* 0x008fe20007ffe0ff */
[----:B------:R-:W-:Y:S01]  /*13b0*/  IMAD R52, R27, R4, R52 ;  /* 0x000000041b347224 */ /* 0x000fe200078e0234 */
[----:B------:R-:W-:Y:S01]  /*13c0*/  IABS R64, R23 ;  /* 0x0000001700407213 */ /* 0x000fe20000000000 */
[----:B------:R-:W-:-:S02]  /*13d0*/  IMAD.MOV R5, RZ, RZ, -R5 ;  /* 0x000000ffff057224 */ /* 0x000fc400078e0a05 */
        /* <DEDUP_REMOVED lines=50> */
[C---:B------:R-:W-:Y:S01]  /*1700*/  IADD3 R21, R252.reuse, 0x31, RZ ;  /* 0x00000031fc157810 */ /* 0x040fe20007ffe0ff */
[----:B------:R-:W-:Y:S01]  /*1710*/  IMAD.MOV R4, RZ, RZ, -R4 ;  /* 0x000000ffff047224 */ /* 0x000fe200078e0a04 */
[----:B--2---:R-:W-:Y:S01]  /*1720*/  IADD3 R11, R252, 0x33, RZ ;  /* 0x00000033fc0b7810 */ /* 0x004fe20007ffe0ff */
[----:B------:R-:W-:Y:S01]  /*1730*/  IMAD.HI.U32 R5, R25, R22, RZ ;  /* 0x0000001619057227 */ /* 0x000fe200078e00ff */
[----:B------:R-:W-:-:S02]  /*1740*/  IABS R70, R21 ;  /* 0x0000001500467213 */ /* 0x000fc40000000000 */
[----:B---3--:R-:W-:Y:S01]  /*1750*/  IADD3 R7, R252, 0x34, RZ ;  /* 0x00000034fc077810 */ /* 0x008fe20007ffe0ff */
[C---:B------:R-:W-:Y:S01]  /*1760*/  IMAD R60, R27.reuse, R2, R60 ;  /* 0x000000021b3c7224 */ /* 0x040fe200078e023c */
[----:B------:R-:W-:Y:S01]  /*1770*/  IABS R72, R11 ;  /* 0x0000000b00487213 */ /* 0x000fe20000000000 */
[----:B------:R-:W-:Y:S02]  /*1780*/  IMAD R62, R27, R4, R62 ;  /* 0x000000041b3e7224 */ /* 0x000fe400078e023e */
[----:B------:R-:W-:Y:S02]  /*1790*/  IMAD.MOV R5, RZ, RZ, -R5 ;  /* 0x000000ffff057224 */ /* 0x000fe400078e0a05 */
[----:B------:R-:W-:-:S04]  /*17a0*/  IMAD.HI.U32 R2, R25, R8, RZ ;  /* 0x0000000819027227 */ /* 0x000fc800078e00ff */
[----:B------:R-:W-:-:S04]  /*17b0*/  IMAD.HI.U32 R4, R25, R10, RZ ;  /* 0x0000000a19047227 */ /* 0x000fc800078e00ff */
[----:B------:R-:W-:Y:S01]  /*17c0*/  IMAD R63, R27, R5, R22 ;  /* 0x000000051b3f7224 */ /* 0x000fe200078e0216 */
[----:B------:R-:W-:Y:S01]  /*17d0*/  IADD3 R4, -R4, RZ, RZ ;  /* 0x000000ff04047210 */ /* 0x000fe20007ffe1ff */
[----:B------:R-:W-:Y:S01]  /*17e0*/  IMAD.MOV R2, RZ, RZ, -R2 ;  /* 0x000000ffff027224 */ /* 0x000fe200078e0a02 */
[----:B------:R-:W-:Y:S01]  /*17f0*/  IADD3 R22, R252, 0x30, RZ ;  /* 0x00000030fc167810 */ /* 0x000fe20007ffe0ff */
[----:B------:R-:W-:-:S04]  /*1800*/  IMAD.HI.U32 R0, R25, R64, RZ ;  /* 0x0000004019007227 */ /* 0x000fc800078e00ff */
[----:B------:R-:W-:Y:S01]  /*1810*/  IMAD.HI.U32 R3, R25, R66, RZ ;  /* 0x0000004219037227 */ /* 0x000fe200078e00ff */
[----:B------:R1:W-:Y:S03]  /*1820*/  STL [R1+0x13f8], R22 ;  /* 0x0013f81601007387 */ /* 0x0003e60000100800 */
[C---:B------:R-:W-:Y:S01]  /*1830*/  IMAD R65, R27.reuse, R2, R8 ;  /* 0x000000021b417224 */ /* 0x040fe200078e0208 */
[----:B------:R-:W-:Y:S01]  /*1840*/  IABS R8, R22 ;  /* 0x0000001600087213 */ /* 0x000fe20000000000 */
[----:B------:R-:W-:Y:S01]  /*1850*/  IMAD.MOV R0, RZ, RZ, -R0 ;  /* 0x000000ffff007224 */ /* 0x000fe200078e0a00 */
[----:B------:R2:W-:Y:S01]  /*1860*/  STL [R1+0x13fc], R21 ;  /* 0x0013fc1501007387 */ /* 0x0005e20000100800 */
[C---:B------:R-:W-:Y:S01]  /*1870*/  IMAD R67, R27.reuse, R4, R10 ;  /* 0x000000041b437224 */ /* 0x040fe200078e020a */
[----:B------:R-:W-:Y:S01]  /*1880*/  IABS R10, R15 ;  /* 0x0000000f000a7213 */ /* 0x000fe20000000000 */
[----:B------:R-:W-:Y:S01]  /*1890*/  IMAD.MOV R3, RZ, RZ, -R3 ;  /* 0x000000ffff037224 */ /* 0x000fe200078e0a03 */
[----:B------:R3:W-:Y:S01]  /*18a0*/  STL [R1+0x1400], R15 ;  /* 0x0014000f01007387 */ /* 0x0007e20000100800 */
[----:B------:R-:W-:Y:S01]  /*18b0*/  IMAD R64, R27, R0, R64 ;  /* 0x000000001b407224 */ /* 0x000fe200078e0240 */
[----:B-1----:R-:W-:Y:S01]  /*18c0*/  IABS R22, R7 ;  /* 0x0000000700167213 */ /* 0x002fe20000000000 */
[----:B------:R-:W-:Y:S01]  /*18d0*/  IMAD.HI.U32 R0, R25, R8, RZ ;  /* 0x0000000819007227 */ /* 0x000fe200078e00ff */
[----:B------:R1:W-:Y:S01]  /*18e0*/  STL [R1+0x1404], R11 ;  /* 0x0014040b01007387 */ /* 0x0003e20000100800 */
[----:B--2---:R-:W-:-:S02]  /*18f0*/  IADD3 R21, R252, 0x36, RZ ;  /* 0x00000036fc157810 */ /* 0x004fc40007ffe0ff */
[----:B------:R-:W-:Y:S01]  /*1900*/  IMAD.HI.U32 R5, R25, R68, RZ ;  /* 0x0000004419057227 */ /* 0x000fe200078e00ff */
[----:B------:R2:W-:Y:S01]  /*1910*/  STL [R1+0x140c], R7 ;  /* 0x00140c0701007387 */ /* 0x0005e20000100800 */
[C---:B---3--:R-:W-:Y:S02]  /*1920*/  IADD3 R15, R252.reuse, 0x37, RZ ;  /* 0x00000037fc0f7810 */ /* 0x048fe40007ffe0ff */
[----:B------:R-:W-:Y:S01]  /*1930*/  IMAD R66, R27, R3, R66 ;  /* 0x000000031b427224 */ /* 0x000fe200078e0242 */
[----:B------:R3:W-:Y:S01]  /*1940*/  STL [R1+0x141c], R23 ;  /* 0x00141c1701007387 */ /* 0x0007e20000100800 */
[C---:B------:R-:W-:Y:S01]  /*1950*/  IMAD.HI.U32 R3, R25.reuse, R10, RZ ;  /* 0x0000000a19037227 */ /* 0x040fe200078e00ff */
[C---:B-1----:R-:W-:Y:S02]  /*1960*/  IADD3 R11, R252.reuse, 0x38, RZ ;  /* 0x00000038fc0b7810 */ /* 0x042fe40007ffe0ff */
[----:B------:R-:W-:Y:S01]  /*1970*/  IABS R76, R15 ;  /* 0x0000000f004c7213 */ /* 0x000fe20000000000 */
[----:B------:R-:W-:Y:S01]  /*1980*/  IMAD.MOV R0, RZ, RZ, -R0 ;  /* 0x000000ffff007224 */ /* 0x000fe200078e0a00 */
[----:B------:R-:W-:Y:S01]  /*1990*/  STL [R1+0x1424], R21 ;  /* 0x0014241501007387 */ /* 0x000fe20000100800 */
[----:B------:R-:W-:Y:S01]  /*19a0*/  IMAD.MOV R5, RZ, RZ, -R5 ;  /* 0x000000ffff057224 */ /* 0x000fe200078e0a05 */
[C---:B--2---:R-:W-:Y:S01]  /*19b0*/  IADD3 R7, R252.reuse, 0x39, RZ ;  /* 0x00000039fc077810 */ /* 0x044fe20007ffe0ff */
[----:B------:R-:W-:Y:S01]  /*19c0*/  IMAD.HI.U32 R2, R25, R70, RZ ;  /* 0x0000004619027227 */ /* 0x000fe200078e00ff */
[----:B------:R1:W-:Y:S01]  /*19d0*/  STL [R1+0x1428], R15 ;  /* 0x0014280f01007387 */ /* 0x0003e20000100800 */
[----:B---3--:R-:W-:-:S02]  /*19e0*/  IADD3 R23, R252, 0x3f, RZ ;  /* 0x0000003ffc177810 */ /* 0x008fc40007ffe0ff */
[----:B------:R-:W-:Y:S01]  /*19f0*/  IMAD.MOV R3, RZ, RZ, -R3 ;  /* 0x000000ffff037224 */ /* 0x000fe200078e0a03 */
[----:B------:R2:W-:Y:S01]  /*1a00*/  STL [R1+0x142c], R11 ;  /* 0x00142c0b01007387 */ /* 0x0005e20000100800 */
[----:B------:R-:W-:Y:S01]  /*1a10*/  IMAD.HI.U32 R4, R25, R72, RZ ;  /* 0x0000004819047227 */ /* 0x000fe200078e00ff */
[----:B------:R-:W-:Y:S02]  /*1a20*/  IABS R78, R7 ;  /* 0x00000007004e7213 */ /* 0x000fe40000000000 */
[----:B------:R3:W-:Y:S01]  /*1a30*/  STL [R1+0x1430], R7 ;  /* 0x0014300701007387 */ /* 0x0007e20000100800 */
[C---:B------:R-:W-:Y:S01]  /*1a40*/  IMAD R69, R27.reuse, R0, R8 ;  /* 0x000000001b457224 */ /* 0x040fe200078e0208 */
[----:B------:R-:W-:Y:S01]  /*1a50*/  IABS R8, R21 ;  /* 0x0000001500087213 */ /* 0x000fe20000000000 */
[----:B------:R-:W-:Y:S01]  /*1a60*/  IMAD R68, R27, R5, R68 ;  /* 0x000000051b447224 */ /* 0x000fe200078e0244 */
[C---:B-1----:R-:W-:Y:S01]  /*1a70*/  IADD3 R15, R252.reuse, 0x3c, RZ ;  /* 0x0000003cfc0f7810 */ /* 0x042fe20007ffe0ff */
[----:B------:R-:W-:Y:S01]  /*1a80*/  IMAD.MOV R2, RZ, RZ, -R2 ;  /* 0x000000ffff027224 */ /* 0x000fe200078e0a02 */
[----:B------:R-:W-:Y:S01]  /*1a90*/  IADD3 R21, R252, 0x3b, RZ ;  /* 0x0000003bfc157810 */ /* 0x000fe20007ffe0ff */
[----:B------:R-:W-:Y:S01]  /*1aa0*/  IMAD.HI.U32 R5, R25, R22, RZ ;  /* 0x0000001619057227 */ /* 0x000fe200078e00ff */
[----:B------:R-:W-:-:S02]  /*1ab0*/  IABS R84, R23 ;  /* 0x0000001700547213 */ /* 0x000fc40000000000 */
[----:B------:R-:W-:Y:S01]  /*1ac0*/  IABS R80, R21 ;  /* 0x0000001500507213 */ /* 0x000fe20000000000 */
[C---:B------:R-:W-:Y:S01]  /*1ad0*/  IMAD R71, R27.reuse, R3, R10 ;  /* 0x000000031b477224 */ /* 0x040fe200078e020a */
[----:B------:R-:W-:Y:S01]  /*1ae0*/  IABS R10, R11 ;  /* 0x0000000b000a7213 */ /* 0x000fe20000000000 */
[----:B------:R-:W-:Y:S01]  /*1af0*/  IMAD.MOV R4, RZ, RZ, -R4 ;  /* 0x000000ffff047224 */ /* 0x000fe200078e0a04 */
[C---:B--2---:R-:W-:Y:S01]  /*1b00*/  IADD3 R11, R252.reuse, 0x3d, RZ ;  /* 0x0000003dfc0b7810 */ /* 0x044fe20007ffe0ff */
[----:B------:R-:W-:Y:S01]  /*1b10*/  IMAD R70, R27, R2, R70 ;  /* 0x000000021b467224 */ /* 0x000fe200078e0246 */
[----:B---3--:R-:W-:Y:S01]  /*1b20*/  IADD3 R7, R252, 0x3e, RZ ;  /* 0x0000003efc077810 */ /* 0x008fe20007ffe0ff */
[----:B------:R-:W-:Y:S01]  /*1b30*/  IMAD.MOV R5, RZ, RZ, -R5 ;  /* 0x000000ffff057224 */ /* 0x000fe200078e0a05 */
[----:B------:R-:W-:Y:S01]  /*1b40*/  IABS R82, R11 ;  /* 0x0000000b00527213 */ /* 0x000fe20000000000 */
[----:B------:R-:W-:-:S04]  /*1b50*/  IMAD.HI.U32 R2, R25, R8, RZ ;  /* 0x0000000819027227 */ /* 0x000fc800078e00ff */
[----:B------:R-:W-:Y:S02]  /*1b60*/  IMAD R72, R27, R4, R72 ;  /* 0x000000041b487224 */ /* 0x000fe400078e0248 */
[----:B------:R-:W-:-:S04]  /*1b70*/  IMAD.HI.U32 R4, R25, R10, RZ ;  /* 0x0000000a19047227 */ /* 0x000fc800078e00ff */
[----:B------:R-:W-:Y:S01]  /*1b80*/  IMAD R73, R27, R5, R22 ;  /* 0x000000051b497224 */ /* 0x000fe200078e0216 */
[C---:B------:R-:W-:Y:S01]  /*1b90*/  IADD3 R22, R252.reuse, 0x3a, RZ ;  /* 0x0000003afc167810 */ /* 0x040fe20007ffe0ff */
[----:B------:R-:W-:Y:S02]  /*1ba0*/  IMAD.MOV R2, RZ, RZ, -R2 ;  /* 0x000000ffff027224 */ /* 0x000fe400078e0a02 */
[C---:B------:R-:W-:Y:S02]  /*1bb0*/  IMAD.HI.U32 R0, R25.reuse, R74, RZ ;  /* 0x0000004a19007227 */ /* 0x040fe400078e00ff */
[----:B------:R1:W-:Y:S02]  /*1bc0*/  STL [R1+0x1444], R22 ;  /* 0x0014441601007387 */ /* 0x0003e40000100800 */
[----:B------:R-:W-:Y:S02]  /*1bd0*/  IMAD.MOV R4, RZ, RZ, -R4 ;  /* 0x000000ffff047224 */ /* 0x000fe400078e0a04 */
        /* <DEDUP_REMOVED lines=9> */
[----:B-1----:R-:W-:Y:S01]  /*1c70*/  IABS R22, R7 ;  /* 0x0000000700167213 */ /* 0x002fe20000000000 */
[----:B------:R-:W-:Y:S01]  /*1c80*/  IMAD R74, R27, R0, R74 ;  /* 0x000000001b4a7224 */ /* 0x000fe200078e024a */
[C---:B--2---:R-:W-:Y:S01]  /*1c90*/  IADD3 R21, R252.reuse, 0x40, RZ ;  /* 0x00000040fc157810 */ /* 0x044fe20007ffe0ff */
[----:B------:R-:W-:Y:S01]  /*1ca0*/  IMAD.HI.U32 R0, R25, R8, RZ ;  /* 0x0000000819007227 */ /* 0x000fe200078e00ff */
[----:B------:R1:W-:Y:S01]  /*1cb0*/  STL [R1+0x1454], R11 ;  /* 0x0014540b01007387 */ /* 0x0003e20000100800 */
[----:B---3--:R-:W-:-:S02]  /*1cc0*/  IADD3 R15, R252, 0x41, RZ ;  /* 0x00000041fc0f7810 */ /* 0x008fc40007ffe0ff */
[----:B------:R-:W-:Y:S01]  /*1cd0*/  IMAD.HI.U32 R5, R25, R78, RZ ;  /* 0x0000004e19057227 */ /* 0x000fe200078e00ff */
[----:B------:R2:W-:Y:S01]  /*1ce0*/  STL [R1+0x145c], R7 ;  /* 0x00145c0701007387 */ /* 0x0005e20000100800 */
[----:B------:R-:W-:Y:S02]  /*1cf0*/  IABS R86, R15 ;  /* 0x0000000f00567213 */ /* 0x000fe40000000000 */
[----:B------:R-:W-:Y:S01]  /*1d00*/  IMAD R76, R27, R3, R76 ;  /* 0x000000031b4c7224 */ /* 0x000fe200078e024c */
[----:B------:R3:W-:Y:S01]  /*1d10*/  STL [R1+0x146c], R23 ;  /* 0x00146c1701007387 */ /* 0x0007e20000100800 */
[C---:B------:R-:W-:Y:S01]  /*1d20*/  IMAD.HI.U32 R3, R25.reuse, R10, RZ ;  /* 0x0000000a19037227 */ /* 0x040fe200078e00ff */
[C---:B-1----:R-:W-:Y:S02]  /*1d30*/  IADD3 R11, R252.reuse, 0x42, RZ ;  /* 0x00000042fc0b7810 */ /* 0x042fe40007ffe0ff */
[----:B------:R-:W-:Y:S01]  /*1d40*/  STL [R1+0x1474], R21 ;  /* 0x0014741501007387 */ /* 0x000fe20000100800 */
[----:B------:R-:W-:Y:S01]  /*1d50*/  IMAD.MOV R0, RZ, RZ, -R0 ;  /* 0x000000ffff007224 */ /* 0x000fe200078e0a00 */
[----:B--2---:R-:W-:Y:S01]  /*1d60*/  IADD3 R7, R252, 0x43, RZ ;  /* 0x00000043fc077810 */ /* 0x004fe20007ffe0ff */
[----:B------:R-:W-:Y:S01]  /*1d70*/  IMAD.MOV R5, RZ, RZ, -R5 ;  /* 0x000000ffff057224 */ /* 0x000fe200078e0a05 */
[----:B------:R1:W-:Y:S01]  /*1d80*/  STL [R1+0x1478], R15 ;  /* 0x0014780f01007387 */ /* 0x0003e20000100800 */
[----:B------:R-:W-:Y:S01]  /*1d90*/  IMAD.HI.U32 R2, R25, R80, RZ ;  /* 0x0000005019027227 */ /* 0x000fe200078e00ff */
[----:B------:R-:W-:-:S02]  /*1da0*/  IABS R88, R7 ;  /* 0x0000000700587213 */ /* 0x000fc40000000000 */
[----:B------:R-:W-:Y:S01]  /*1db0*/  STL [R1+0x147c], R11 ;  /* 0x00147c0b01007387 */ /* 0x000fe20000100800 */
[----:B------:R-:W-:Y:S01]  /*1dc0*/  IMAD.HI.U32 R4, R25, R82, RZ ;  /* 0x0000005219047227 */ /* 0x000fe200078e00ff */
[----:B---3--:R-:W-:Y:S02]  /*1dd0*/  IADD3 R23, R252, 0x49, RZ ;  /* 0x00000049fc177810 */ /* 0x008fe40007ffe0ff */
[----:B------:R2:W-:Y:S01]  /*1de0*/  STL [R1+0x1480], R7 ;  /* 0x0014800701007387 */ /* 0x0005e20000100800 */
[----:B------:R-:W-:Y:S01]  /*1df0*/  IMAD.MOV R3, RZ, RZ, -R3 ;  /* 0x000000ffff037224 */ /* 0x000fe200078e0a03 */
[----:B------:R-:W-:Y:S01]  /*1e00*/  IADD3 R4, -R4, RZ, RZ ;  /* 0x000000ff04047210 */ /* 0x000fe20007ffe1ff */
[C---:B------:R-:W-:Y:S01]  /*1e10*/  IMAD R79, R27.reuse, R0, R8 ;  /* 0x000000001b4f7224 */ /* 0x040fe200078e0208 */
[----:B------:R-:W-:Y:S01]  /*1e20*/  IABS R8, R21 ;  /* 0x0000001500087213 */ /* 0x000fe20000000000 */
[----:B------:R-:W-:Y:S01]  /*1e30*/  IMAD R78, R27, R5, R78 ;  /* 0x000000051b4e7224 */ /* 0x000fe200078e024e */
[C---:B-1----:R-:W-:Y:S01]  /*1e40*/  IADD3 R15, R252.reuse, 0x46, RZ ;  /* 0x00000046fc0f7810 */ /* 0x042fe20007ffe0ff */
[----:B------:R-:W-:Y:S01]  /*1e50*/  IMAD.MOV R2, RZ, RZ, -R2 ;  /* 0x000000ffff027224 */ /* 0x000fe200078e0a02 */
[C---:B------:R-:W-:Y:S01]  /*1e60*/  IADD3 R21, R252.reuse, 0x45, RZ ;  /* 0x00000045fc157810 */ /* 0x040fe20007ffe0ff */
[----:B------:R-:W-:Y:S01]  /*1e70*/  IMAD.HI.U32 R5, R25, R22, RZ ;  /* 0x0000001619057227 */ /* 0x000fe200078e00ff */
[----:B--2---:R-:W-:-:S02]  /*1e80*/  IADD3 R7, R252, 0x48, RZ ;  /* 0x00000048fc077810 */ /* 0x004fc40007ffe0ff */
[----:B------:R-:W-:Y:S01]  /*1e90*/  IABS R90, R21 ;  /* 0x00000015005a7213 */ /* 0x000fe20000000000 */
[C---:B------:R-:W-:Y:S01]  /*1ea0*/  IMAD R81, R27.reuse, R3, R10 ;  /* 0x000000031b517224 */ /* 0x040fe200078e020a */
[----:B------:R-:W-:Y:S01]  /*1eb0*/  IABS R10, R11 ;  /* 0x0000000b000a7213 */ /* 0x000fe20000000000 */
[----:B------:R-:W-:Y:S01]  /*1ec0*/  IMAD R80, R27, R2, R80 ;  /* 0x000000021b507224 */ /* 0x000fe200078e0250 */
[----:B------:R-:W-:Y:S01]  /*1ed0*/  IADD3 R11, R252, 0x47, RZ ;  /* 0x00000047fc0b7810 */ /* 0x000fe20007ffe0ff */
[----:B------:R-:W-:Y:S01]  /*1ee0*/  IMAD.MOV R5, RZ, RZ, -R5 ;  /* 0x000000ffff057224 */ /* 0x000fe200078e0a05 */
[----:B------:R-:W-:Y:S01]  /*1ef0*/  IABS R94, R23 ;  /* 0x00000017005e7213 */ /* 0x000fe20000000000 */
[----:B------:R-:W-:Y:S01]  /*1f00*/  IMAD.HI.U32 R2, R25, R8, RZ ;  /* 0x0000000819027227 */ /* 0x000fe200078e00ff */
[----:B------:R-:W-:-:S03]  /*1f10*/  IABS R92, R11 ;  /* 0x0000000b005c7213 */ /* 0x000fc60000000000 */
        /* <DEDUP_REMOVED lines=38> */
[----:B------:R-:W-:Y:S01]  /*2180*/  IMAD.MOV R3, RZ, RZ, -R3 ;  /* 0x000000ffff037224 */ /* 0x000fe200078e0a03 */
[C---:B---3--:R-:W-:Y:S01]  /*2190*/  IADD3 R23, R252.reuse, 0x53, RZ ;  /* 0x00000053fc177810 */ /* 0x048fe20007ffe0ff */
[----:B------:R-:W-:Y:S01]  /*21a0*/  IMAD.HI.U32 R4, R25, R92, RZ ;  /* 0x0000005c19047227 */ /* 0x000fe200078e00ff */
[----:B------:R2:W-:Y:S01]  /*21b0*/  STL [R1+0x14c4], R7 ;  /* 0x0014c40701007387 */ /* 0x0005e20000100800 */
[C---:B-1----:R-:W-:Y:S02]  /*21c0*/  IADD3 R15, R252.reuse, 0x50, RZ ;  /* 0x00000050fc0f7810 */ /* 0x042fe40007ffe0ff */
        /* <DEDUP_REMOVED lines=8> */
[C---:B--2---:R-:W-:Y:S01]  /*2250*/  IADD3 R7, R252.reuse, 0x52, RZ ;  /* 0x00000052fc077810 */ /* 0x044fe20007ffe0ff */
[C---:B------:R-:W-:Y:S01]  /*2260*/  IMAD R91, R27.reuse, R3, R10 ;  /* 0x000000031b5b7224 */ /* 0x040fe200078e020a */
[----:B------:R-:W-:Y:S01]  /*2270*/  IABS R10, R11 ;  /* 0x0000000b000a7213 */ /* 0x000fe20000000000 */
[----:B------:R-:W-:Y:S01]  /*2280*/  IMAD.MOV R4, RZ, RZ, -R4 ;  /* 0x000000ffff047224 */ /* 0x000fe200078e0a04 */
[----:B------:R-:W-:Y:S01]  /*2290*/  IADD3 R11, R252, 0x51, RZ ;  /* 0x00000051fc0b7810 */ /* 0x000fe20007ffe0ff */
[----:B------:R-:W-:Y:S02]  /*22a0*/  IMAD R90, R27, R2, R90 ;  /* 0x000000021b5a7224 */ /* 0x000fe400078e025a */
[----:B------:R-:W-:Y:S01]  /*22b0*/  IMAD.MOV R5, RZ, RZ, -R5 ;  /* 0x000000ffff057224 */ /* 0x000fe200078e0a05 */
[----:B------:R-:W-:Y:S01]  /*22c0*/  IABS R102, R11 ;  /* 0x0000000b00667213 */ /* 0x000fe20000000000 */
[----:B------:R-:W-:-:S04]  /*22d0*/  IMAD.HI.U32 R2, R25, R8, RZ ;  /* 0x0000000819027227 */ /* 0x000fc800078e00ff */
[----:B------:R-:W-:Y:S02]  /*22e0*/  IMAD R92, R27, R4, R92 ;  /* 0x000000041b5c7224 */ /* 0x000fe400078e025c */
[----:B------:R-:W-:-:S04]  /*22f0*/  IMAD.HI.U32 R4, R25, R10, RZ ;  /* 0x0000000a19047227 */ /* 0x000fc800078e00ff */
[----:B------:R-:W-:Y:S01]  /*2300*/  IMAD R93, R27, R5, R22 ;  /* 0x000000051b5d7224 */ /* 0x000fe200078e0216 */
[----:B------:R-:W-:Y:S01]  /*2310*/  IADD3 R22, R252, 0x4e, RZ ;  /* 0x0000004efc167810 */ /* 0x000fe20007ffe0ff */
[----:B------:R-:W-:Y:S01]  /*2320*/  IMAD.MOV R2, RZ, RZ, -R2 ;  /* 0x000000ffff027224 */ /* 0x000fe200078e0a02 */
[----:B------:R-:W-:Y:S01]  /*2330*/  IADD3 R4, -R4, RZ, RZ ;  /* 0x000000ff04047210 */ /* 0x000fe20007ffe1ff */
[----:B------:R-:W-:Y:S02]  /*2340*/  IMAD.HI.U32 R0, R25, R94, RZ ;  /* 0x0000005e19007227 */ /* 0x000fe400078e00ff */
[----:B------:R1:W-:Y:S02]  /*2350*/  STL [R1+0x14dc], R22 ;  /* 0x0014dc1601007387 */ /* 0x0003e40000100800 */
[----:B------:R-:W-:Y:S01]  /*2360*/  IMAD R95, R27, R2, R8 ;  /* 0x000000021b5f7224 */ /* 0x000fe200078e0208 */
[----:B------:R-:W-:Y:S01]  /*2370*/  IABS R8, R22 ;  /* 0x0000001600087213 */ /* 0x000fe20000000000 */
[----:B------:R-:W-:Y:S01]  /*2380*/  IMAD.HI.U32 R3, R25, R96, RZ ;  /* 0x0000006019037227 */ /* 0x000fe200078e00ff */
[----:B------:R2:W-:Y:S03]  /*2390*/  STL [R1+0x14e0], R21 ;  /* 0x0014e01501007387 */ /* 0x0005e60000100800 */
        /* <DEDUP_REMOVED lines=25> */
[----:B------:R2:W-:Y:S01]  /*2530*/  STL [R1+0x150c], R11 ;  /* 0x00150c0b01007387 */ /* 0x0005e20000100800 */
[----:B------:R-:W-:Y:S01]  /*2540*/  IMAD.MOV R3, RZ, RZ, -R3 ;  /* 0x000000ffff037224 */ /* 0x000fe200078e0a03 */
[C---:B---3--:R-:W-:Y:S01]  /*2550*/  IADD3 R23, R252.reuse, 0x5d, RZ ;  /* 0x0000005dfc177810 */ /* 0x048fe20007ffe0ff */
[C---:B------:R-:W-:Y:S01]  /*2560*/  IMAD R99, R27.reuse, R0, R8 ;  /* 0x000000001b637224 */ /* 0x040fe200078e0208 */
[----:B------:R-:W-:Y:S01]  /*2570*/  IABS R8, R21 ;  /* 0x0000001500087213 */ /* 0x000fe20000000000 */
[----:B------:R-:W-:Y:S01]  /*2580*/  IMAD R98, R27, R5, R98 ;  /* 0x000000051b627224 */ /* 0x000fe200078e0262 */
[C---:B-1----:R-:W-:Y:S01]  /*2590*/  IADD3 R15, R252.reuse, 0x5a, RZ ;  /* 0x0000005afc0f7810 */ /* 0x042fe20007ffe0ff */
[C---:B------:R-:W-:Y:S01]  /*25a0*/  IMAD.HI.U32 R4, R25.reuse, R102, RZ ;  /* 0x0000006619047227 */ /* 0x040fe200078e00ff */
[----:B------:R-:W-:Y:S01]  /*25b0*/  IADD3 R21, R252, 0x59, RZ ;  /* 0x00000059fc157810 */ /* 0x000fe20007ffe0ff */
[----:B------:R1:W-:Y:S01]  /*25c0*/  STL [R1+0x1510], R7 ;  /* 0x0015100701007387 */ /* 0x0003e20000100800 */
[----:B------:R-:W-:Y:S01]  /*25d0*/  IABS R114, R23 ;  /* 0x0000001700727213 */ /* 0x000fe20000000000 */
[----:B------:R-:W-:Y:S01]  /*25e0*/  IMAD.MOV R2, RZ, RZ, -R2 ;  /* 0x000000ffff027224 */ /* 0x000fe200078e0a02 */
[----:B------:R-:W-:Y:S01]  /*25f0*/  IABS R110, R21 ;  /* 0x00000015006e7213 */ /* 0x000fe20000000000 */
[----:B------:R-:W-:-:S04]  /*2600*/  IMAD.HI.U32 R5, R25, R22, RZ ;  /* 0x0000001619057227 */ /* 0x000fc800078e00ff */
[C---:B------:R-:W-:Y:S01]  /*2610*/  IMAD R101, R27.reuse, R3, R10 ;  /* 0x000000031b657224 */ /* 0x040fe200078e020a */
[----:B------:R-:W-:Y:S01]  /*2620*/  IABS R10, R11 ;  /* 0x0000000b000a7213 */ /* 0x000fe20000000000 */
[----:B------:R-:W-:Y:S01]  /*2630*/  IMAD.MOV R4, RZ, RZ, -R4 ;  /* 0x000000ffff047224 */ /* 0x000fe200078e0a04 */
[C---:B--2---:R-:W-:Y:S01]  /*2640*/  IADD3 R11, R252.reuse, 0x5b, RZ ;  /* 0x0000005bfc0b7810 */ /* 0x044fe20007ffe0ff */
[----:B------:R-:W-:Y:S01]  /*2650*/  IMAD R100, R27, R2, R100 ;  /* 0x000000021b647224 */ /* 0x000fe200078e0264 */
[----:B-1----:R-:W-:Y:S01]  /*2660*/  IADD3 R7, R252, 0x5c, RZ ;  /* 0x0000005cfc077810 */ /* 0x002fe20007ffe0ff */
[----:B------:R-:W-:Y:S01]  /*2670*/  IMAD.MOV R5, RZ, RZ, -R5 ;  /* 0x000000ffff057224 */ /* 0x000fe200078e0a05 */
[----:B------:R-:W-:Y:S01]  /*2680*/  IABS R112, R11 ;  /* 0x0000000b00707213 */ /* 0x000fe20000000000 */
[----:B------:R-:W-:-:S04]  /*2690*/  IMAD.HI.U32 R2, R25, R8, RZ ;  /* 0x0000000819027227 */ /* 0x000fc800078e00ff */
[C---:B------:R-:W-:Y:S02]  /*26a0*/  IMAD R102, R27.reuse, R4, R102 ;  /* 0x000000041b667224 */ /* 0x040fe400078e0266 */
[----:B------:R-:W-:Y:S01]  /*26b0*/  IMAD R103, R27, R5, R22 ;  /* 0x000000051b677224 */ /* 0x000fe200078e0216 */
[----:B------:R-:W-:Y:S01]  /*26c0*/  IADD3 R22, R252, 0x58, RZ ;  /* 0x00000058fc167810 */ /* 0x000fe20007ffe0ff */
[----:B------:R-:W-:-:S04]  /*26d0*/  IMAD.HI.U32 R4, R25, R10, RZ ;  /* 0x0000000a19047227 */ /* 0x000fc800078e00ff */
[----:B------:R-:W-:Y:S01]  /*26e0*/  IMAD.MOV R2, RZ, RZ, -R2 ;  /* 0x000000ffff027224 */ /* 0x000fe200078e0a02 */
[----:B------:R1:W-:Y:S01]  /*26f0*/  STL [R1+0x1518], R22 ;  /* 0x0015181601007387 */ /* 0x0003e20000100800 */
[----:B------:R-:W-:-:S03]  /*2700*/  IMAD.HI.U32 R0, R25, R104, RZ ;  /* 0x0000006819007227 */ /* 0x000fc600078e00ff */
[----:B------:R2:W-:Y:S01]  /*2710*/  STL [R1+0x151c], R21 ;  /* 0x00151c1501007387 */ /* 0x0005e20000100800 */
[----:B------:R-:W-:Y:S02]  /*2720*/  IMAD.MOV R4, RZ, RZ, -R4 ;  /* 0x000000ffff047224 */ /* 0x000fe400078e0a04 */
[----:B------:R-:W-:Y:S01]  /*2730*/  IMAD R105, R27, R2, R8 ;  /* 0x000000021b697224 */ /* 0x000fe200078e0208 */
[----:B------:R-:W-:Y:S01]  /*2740*/  IABS R8, R22 ;  /* 0x0000001600087213 */ /* 0x000fe20000000000 */
[----:B------:R-:W-:Y:S01]  /*2750*/  IMAD.HI.U32 R3, R25, R106, RZ ;  /* 0x0000006a19037227 */ /* 0x000fe200078e00ff */
[----:B-1----:R-:W-:Y:S01]  /*2760*/  IABS R22, R7 ;  /* 0x0000000700167213 */ /* 0x002fe20000000000 */
[----:B------:R1:W-:Y:S02]  /*2770*/  STL [R1+0x1524], R15 ;  /* 0x0015240f01007387 */ /* 0x0003e40000100800 */
[----:B------:R-:W-:Y:S01]  /*2780*/  IMAD.MOV R0, RZ, RZ, -R0 ;  /* 0x000000ffff007224 */ /* 0x000fe200078e0a00 */
[----:B--2---:R-:W-:Y:S01]  /*2790*/  IADD3 R21, R252, 0x5e, RZ ;  /* 0x0000005efc157810 */ /* 0x004fe20007ffe0ff */
[C---:B------:R-:W-:Y:S01]  /*27a0*/  IMAD R107, R27.reuse, R4, R10 ;  /* 0x000000041b6b7224 */ /* 0x040fe200078e020a */
[----:B------:R-:W-:Y:S01]  /*27b0*/  IABS R10, R15 ;  /* 0x0000000f000a7213 */ /* 0x000fe20000000000 */
[----:B------:R-:W-:Y:S01]  /*27c0*/  IMAD.MOV R3, RZ, RZ, -R3 ;  /* 0x000000ffff037224 */ /* 0x000fe200078e0a03 */
[----:B------:R2:W-:Y:S01]  /*27d0*/  STL [R1+0x1528], R11 ;  /* 0x0015280b01007387 */ /* 0x0005e20000100800 */
[----:B------:R-:W-:-:S02]  /*27e0*/  IMAD R104, R27, R0, R104 ;  /* 0x000000001b687224 */ /* 0x000fc400078e0268 */
[C---:B------:R-:W-:Y:S01]  /*27f0*/  IMAD.HI.U32 R0, R25.reuse, R8, RZ ;  /* 0x0000000819007227 */ /* 0x040fe200078e00ff */
[C---:B-1----:R-:W-:Y:S01]  /*2800*/  IADD3 R15, R252.reuse, 0x5f, RZ ;  /* 0x0000005ffc0f7810 */ /* 0x042fe20007ffe0ff */
[----:B------:R1:W-:Y:S02]  /*2810*/  STL [R1+0x1530], R7 ;  /* 0x0015300701007387 */ /* 0x0003e40000100800 */
[----:B------:R-:W-:Y:S01]  /*2820*/  IMAD.HI.U32 R5, R25, R108, RZ ;  /* 0x0000006c19057227 */ /* 0x000fe200078e00ff */
[----:B------:R-:W-:Y:S01]  /*2830*/  IABS R116, R15 ;  /* 0x0000000f00747213 */ /* 0x000fe20000000000 */
[----:B------:R3:W-:Y:S01]  /*2840*/  STL [R1+0x1540], R23 ;  /* 0x0015401701007387 */ /* 0x0007e20000100800 */
[C---:B--2---:R-:W-:Y:S01]  /*2850*/  IADD3 R11, R252.reuse, 0x60, RZ ;  /* 0x00000060fc0b7810 */ /* 0x044fe20007ffe0ff */
[----:B------:R-:W-:Y:S02]  /*2860*/  IMAD R106, R27, R3, R106 ;  /* 0x000000031b6a7224 */ /* 0x000fe400078e026a */
[----:B------:R-:W-:Y:S01]  /*2870*/  IMAD.HI.U32 R3, R25, R10, RZ ;  /* 0x0000000a19037227 */ /* 0x000fe200078e00ff */
[----:B------:R-:W-:Y:S01]  /*2880*/  STL [R1+0x1544], R21 ;  /* 0x0015441501007387 */ /* 0x000fe20000100800 */
[----:B-1----:R-:W-:-:S02]  /*2890*/  IADD3 R7, R252, 0x61, RZ ;  /* 0x00000061fc077810 */ /* 0x002fc40007ffe0ff */
[----:B------:R-:W-:Y:S01]  /*28a0*/  IMAD.MOV R0, RZ, RZ, -R0 ;  /* 0x000000ffff007224 */ /* 0x000fe200078e0a00 */
[----:B------:R1:W-:Y:S01]  /*28b0*/  STL [R1+0x1548], R15 ;  /* 0x0015480f01007387 */ /* 0x0003e20000100800 */
[----:B------:R-:W-:Y:S01]  /*28c0*/  IMAD.MOV R5, RZ, RZ, -R5 ;  /* 0x000000ffff057224 */ /* 0x000fe200078e0a05 */
[----:B------:R-:W-:Y:S01]  /*28d0*/  IABS R118, R7 ;  /* 0x0000000700767213 */ /* 0x000fe20000000000 */
[C---:B------:R-:W-:Y:S01]  /*28e0*/  IMAD.HI.U32 R2, R25.reuse, R110, RZ ;  /* 0x0000006e19027227 */ /* 0x040fe200078e00ff */
[----:B------:R-:W-:Y:S01]  /*28f0*/  STL [R1+0x154c], R11 ;  /* 0x00154c0b01007387 */ /* 0x000fe20000100800 */
[----:B---3--:R-:W-:Y:S02]  /*2900*/  IADD3 R23, R252, 0x67, RZ ;  /* 0x00000067fc177810 */ /* 0x008fe40007ffe0ff */
[----:B------:R-:W-:Y:S01]  /*2910*/  IMAD.HI.U32 R4, R25, R112, RZ ;  /* 0x0000007019047227 */ /* 0x000fe200078e00ff */
[----:B------:R2:W-:Y:S01]  /*2920*/  STL [R1+0x1550], R7 ;  /* 0x0015500701007387 */ /* 0x0005e20000100800 */
[----:B------:R-:W-:-:S02]  /*2930*/  IABS R124, R23 ;  /* 0x00000017007c7213 */ /* 0x000fc40000000000 */
        /* <DEDUP_REMOVED lines=9> */
[C---:B--2---:R-:W-:Y:S02]  /*29d0*/  IADD3 R7, R252.reuse, 0x66, RZ ;  /* 0x00000066fc077810 */ /* 0x044fe40007ffe0ff */
[----:B------:R-:W-:Y:S01]  /*29e0*/  IABS R120, R21 ;  /* 0x0000001500787213 */ /* 0x000fe20000000000 */
[C---:B------:R-:W-:Y:S01]  /*29f0*/  IMAD R111, R27.reuse, R3, R10 ;  /* 0x000000031b6f7224 */ /* 0x040fe200078e020a */
[----:B------:R-:W-:Y:S01]  /*2a00*/  IABS R10, R11 ;  /* 0x0000000b000a7213 */ /* 0x000fe20000000000 */
[----:B------:R-:W-:Y:S01]  /*2a10*/  IMAD R110, R27, R2, R110 ;  /* 0x000000021b6e7224 */ /* 0x000fe200078e026e */
[----:B------:R-:W-:Y:S01]  /*2a20*/  IADD3 R11, R252, 0x65, RZ ;  /* 0x00000065fc0b7810 */ /* 0x000fe20007ffe0ff */
[----:B------:R-:W-:-:S02]  /*2a30*/  IMAD.MOV R5, RZ, RZ, -R5 ;  /* 0x000000ffff057224 */ /* 0x000fc400078e0a05 */
[----:B------:R-:W-:Y:S01]  /*2a40*/  IMAD.HI.U32 R2, R25, R8, RZ ;  /* 0x0000000819027227 */ /* 0x000fe200078e00ff */
[----:B------:R-:W-:-:S03]  /*2a50*/  IABS R122, R11 ;  /* 0x0000000b007a7213 */ /* 0x000fc60000000000 */
        /* <DEDUP_REMOVED lines=22> */
[----:B------:R3:W-:Y:S01]  /*2bc0*/  STL [R1+0x1578], R7 ;  /* 0x0015780701007387 */ /* 0x0007e20000100800 */
[C---:B-1----:R-:W-:Y:S02]  /*2bd0*/  IADD3 R15, R252.reuse, 0x69, RZ ;  /* 0x00000069fc0f7810 */ /* 0x042fe40007ffe0ff */
[----:B------:R-:W-:Y:S01]  /*2be0*/  IMAD.HI.U32 R5, R25, R118, RZ ;  /* 0x0000007619057227 */ /* 0x000fe200078e00ff */
[----:B------:R1:W-:Y:S01]  /*2bf0*/  STL [R1+0x1584], R23 ;  /* 0x0015841701007387 */ /* 0x0003e20000100800 */
[----:B------:R-:W-:Y:S02]  /*2c00*/  IABS R126, R15 ;  /* 0x0000000f007e7213 */ /* 0x000fe40000000000 */
[----:B------:R-:W-:Y:S01]  /*2c10*/  IMAD R116, R27, R3, R116 ;  /* 0x000000031b747224 */ /* 0x000fe200078e0274 */
[C---:B--2---:R-:W-:Y:S01]  /*2c20*/  IADD3 R11, R252.reuse, 0x6a, RZ ;  /* 0x0000006afc0b7810 */ /* 0x044fe20007ffe0ff */
[C---:B------:R-:W-:Y:S01]  /*2c30*/  IMAD.HI.U32 R3, R25.reuse, R10, RZ ;  /* 0x0000000a19037227 */ /* 0x040fe200078e00ff */
[C---:B---3--:R-:W-:Y:S01]  /*2c40*/  IADD3 R7, R252.reuse, 0x6b, RZ ;  /* 0x0000006bfc077810 */ /* 0x048fe20007ffe0ff */
[----:B------:R2:W-:Y:S02]  /*2c50*/  STL [R1+0x158c], R21 ;  /* 0x00158c1501007387 */ /* 0x0005e40000100800 */
[----:B------:R-:W-:Y:S01]  /*2c60*/  IMAD.MOV R0, RZ, RZ, -R0 ;  /* 0x000000ffff007224 */ /* 0x000fe200078e0a00 */
[----:B------:R-:W-:Y:S01]  /*2c70*/  IABS R128, R7 ;  /* 0x0000000700807213 */ /* 0x000fe20000000000 */
[----:B------:R-:W-:Y:S01]  /*2c80*/  IMAD.MOV R5, RZ, RZ, -R5 ;  /* 0x000000ffff057224 */ /* 0x000fe200078e0a05 */
[----:B------:R3:W-:Y:S01]  /*2c90*/  STL [R1+0x1590], R15 ;  /* 0x0015900f01007387 */ /* 0x0007e20000100800 */
[----:B------:R-:W-:Y:S01]  /*2ca0*/  IMAD.HI.U32 R2, R25, R120, RZ ;  /* 0x0000007819027227 */ /* 0x000fe200078e00ff */
[----:B-1----:R-:W-:-:S02]  /*2cb0*/  IADD3 R23, R252, 0x71, RZ ;  /* 0x00000071fc177810 */ /* 0x002fc40007ffe0ff */
[----:B------:R1:W-:Y:S01]  /*2cc0*/  STL [R1+0x1598], R11 ;  /* 0x0015980b01007387 */ /* 0x0003e20000100800 */
[----:B------:R-:W-:Y:S01]  /*2cd0*/  IMAD.MOV R3, RZ, RZ, -R3 ;  /* 0x000000ffff037224 */ /* 0x000fe200078e0a03 */
[----:B------:R-:W-:Y:S01]  /*2ce0*/  IABS R134, R23 ;  /* 0x0000001700867213 */ /* 0x000fe20000000000 */
[C---:B------:R-:W-:Y:S01]  /*2cf0*/  IMAD R119, R27.reuse, R0, R8 ;  /* 0x000000001b777224 */ /* 0x040fe200078e0208 */
[----:B------:R-:W-:Y:S01]  /*2d00*/  IABS R8, R21 ;  /* 0x0000001500087213 */ /* 0x000fe20000000000 */
[----:B------:R-:W-:Y:S01]  /*2d10*/  IMAD R118, R27, R5, R118 ;  /* 0x000000051b767224 */ /* 0x000fe200078e0276 */
[C---:B--2---:R-:W-:Y:S01]  /*2d20*/  IADD3 R21, R252.reuse, 0x6d, RZ ;  /* 0x0000006dfc157810 */ /* 0x044fe20007ffe0ff */
[C---:B------:R-:W-:Y:S01]  /*2d30*/  IMAD.HI.U32 R4, R25.reuse, R122, RZ ;  /* 0x0000007a19047227 */ /* 0x040fe200078e00ff */
[----:B------:R2:W-:Y:S01]  /*2d40*/  STL [R1+0x159c], R7 ;  /* 0x00159c0701007387 */ /* 0x0005e20000100800 */
[----:B---3--:R-:W-:Y:S02]  /*2d50*/  IADD3 R15, R252, 0x6e, RZ ;  /* 0x0000006efc0f7810 */ /* 0x008fe40007ffe0ff */
[----:B------:R-:W-:Y:S01]  /*2d60*/  IMAD.MOV R2, RZ, RZ, -R2 ;  /* 0x000000ffff027224 */ /* 0x000fe200078e0a02 */
[----:B------:R-:W-:Y:S01]  /*2d70*/  IABS R130, R21 ;  /* 0x0000001500827213 */ /* 0x000fe20000000000 */
[----:B------:R-:W-:-:S04]  /*2d80*/  IMAD.HI.U32 R5, R25, R22, RZ ;  /* 0x0000001619057227 */ /* 0x000fc800078e00ff */
[C---:B------:R-:W-:Y:S01]  /*2d90*/  IMAD R121, R27.reuse, R3, R10 ;  /* 0x000000031b797224 */ /* 0x040fe200078e020a */
[----:B------:R-:W-:Y:S01]  /*2da0*/  IABS R10, R11 ;  /* 0x0000000b000a7213 */ /* 0x000fe20000000000 */
[----:B------:R-:W-:Y:S01]  /*2db0*/  IMAD.MOV R4, RZ, RZ, -R4 ;  /* 0x000000ffff047224 */ /* 0x000fe200078e0a04 */
[C---:B-1----:R-:W-:Y:S01]  /*2dc0*/  IADD3 R11, R252.reuse, 0x6f, RZ ;  /* 0x0000006ffc0b7810 */ /* 0x042fe20007ffe0ff */
[----:B------:R-:W-:Y:S01]  /*2dd0*/  IMAD R120, R27, R2, R120 ;  /* 0x000000021b787224 */ /* 0x000fe200078e0278 */
[----:B--2---:R-:W-:Y:S01]  /*2de0*/  IADD3 R7, R252, 0x70, RZ ;  /* 0x00000070fc077810 */ /* 0x004fe20007ffe0ff */
        /* <DEDUP_REMOVED lines=8> */
[----:B------:R-:W-:Y:S01]  /*2e70*/  IADD3 R4, -R4, RZ, RZ ;  /* 0x000000ff04047210 */ /* 0x000fe20007ffe1ff */
[----:B------:R-:W-:Y:S01]  /*2e80*/  IMAD.HI.U32 R0, R25, R124, RZ ;  /* 0x0000007c19007227 */ /* 0x000fe200078e00ff */
[----:B------:R1:W-:Y:S03]  /*2e90*/  STL [R1+0x15b0], R22 ;  /* 0x0015b01601007387 */ /* 0x0003e60000100800 */
[----:B------:R-:W-:Y:S01]  /*2ea0*/  IMAD R125, R27, R2, R8 ;  /* 0x000000021b7d7224 */ /* 0x000fe200078e0208 */
[----:B------:R-:W-:Y:S01]  /*2eb0*/  IABS R8, R22 ;  /* 0x0000001600087213 */ /* 0x000fe20000000000 */
[C---:B------:R-:W-:Y:S01]  /*2ec0*/  IMAD.HI.U32 R5, R25.reuse, R128, RZ ;  /* 0x0000008019057227 */ /* 0x040fe200078e00ff */
[----:B------:R2:W-:Y:S03]  /*2ed0*/  STL [R1+0x15b8], R21 ;  /* 0x0015b81501007387 */ /* 0x0005e60000100800 */
[----:B------:R-:W-:Y:S01]  /*2ee0*/  IMAD.MOV R0, RZ, RZ, -R0 ;  /* 0x000000ffff007224 */ /* 0x000fe200078e0a00 */
[----:B-1----:R-:W-:Y:S01]  /*2ef0*/  IABS R22, R7 ;  /* 0x0000000700167213 */ /* 0x002fe20000000000 */
[C---:B------:R-:W-:Y:S01]  /*2f00*/  IMAD.HI.U32 R2, R25.reuse, R130, RZ ;  /* 0x0000008219027227 */ /* 0x040fe200078e00ff */
[----:B------:R1:W-:Y:S03]  /*2f10*/  STL [R1+0x15c0], R15 ;  /* 0x0015c00f01007387 */ /* 0x0003e60000100800 */
[----:B------:R-:W-:Y:S01]  /*2f20*/  IMAD.HI.U32 R3, R25, R126, RZ ;  /* 0x0000007e19037227 */ /* 0x000fe200078e00ff */
[----:B------:R3:W-:Y:S01]  /*2f30*/  STL [R1+0x15c8], R11 ;  /* 0x0015c80b01007387 */ /* 0x0007e20000100800 */
[----:B--2---:R-:W-:-:S02]  /*2f40*/  IADD3 R21, R252, 0x72, RZ ;  /* 0x00000072fc157810 */ /* 0x004fc40007ffe0ff */
[----:B------:R-:W-:Y:S01]  /*2f50*/  IMAD.MOV R5, RZ, RZ, -R5 ;  /* 0x000000ffff057224 */ /* 0x000fe200078e0a05 */
[----:B------:R2:W-:Y:S01]  /*2f60*/  STL [R1+0x15d0], R7 ;  /* 0x0015d00701007387 */ /* 0x0005e20000100800 */
[C---:B------:R-:W-:Y:S02]  /*2f70*/  IMAD R124, R27.reuse, R0, R124 ;  /* 0x000000001b7c7224 */ /* 0x040fe400078e027c */
[----:B------:R-:W-:Y:S01]  /*2f80*/  IMAD R127, R27, R4, R10 ;  /* 0x000000041b7f7224 */ /* 0x000fe200078e020a */
[----:B------:R-:W-:Y:S01]  /*2f90*/  IABS R10, R15 ;  /* 0x0000000f000a7213 */ /* 0x000fe20000000000 */
[C---:B------:R-:W-:Y:S01]  /*2fa0*/  IMAD.HI.U32 R0, R25.reuse, R8, RZ ;  /* 0x0000000819007227 */ /* 0x040fe200078e00ff */
[C---:B-1----:R-:W-:Y:S01]  /*2fb0*/  IADD3 R15, R252.reuse, 0x73, RZ ;  /* 0x00000073fc0f7810 */ /* 0x042fe20007ffe0ff */
[----:B------:R-:W-:Y:S01]  /*2fc0*/  STL [R1+0x1600], R23 ;  /* 0x0016001701007387 */ /* 0x000fe20000100800 */
[C---:B---3--:R-:W-:Y:S01]  /*2fd0*/  IADD3 R11, R252.reuse, 0x74, RZ ;  /* 0x00000074fc0b7810 */ /* 0x048fe20007ffe0ff */
[----:B------:R-:W-:Y:S01]  /*2fe0*/  IMAD.MOV R2, RZ, RZ, -R2 ;  /* 0x000000ffff027224 */ /* 0x000fe200078e0a02 */
[----:B--2---:R-:W-:Y:S01]  /*2ff0*/  IADD3 R7, R252, 0x75, RZ ;  /* 0x00000075fc077810 */ /* 0x004fe20007ffe0ff */
[----:B------:R-:W-:Y:S01]  /*3000*/  IMAD.HI.U32 R4, R25, R132, RZ ;  /* 0x0000008419047227 */ /* 0x000fe200078e00ff */
[----:B------:R1:W-:Y:S01]  /*3010*/  STL [R1+0x1608], R21 ;  /* 0x0016081501007387 */ /* 0x0003e20000100800 */
[----:B------:R-:W-:-:S02]  /*3020*/  IABS R136, R15 ;  /* 0x0000000f00887213 */ /* 0x000fc40000000000 */
[----:B------:R-:W-:Y:S01]  /*3030*/  IMAD.MOV R3, RZ, RZ, -R3 ;  /* 0x000000ffff037224 */ /* 0x000fe200078e0a03 */
[----:B------:R-:W-:Y:S01]  /*3040*/  IABS R138, R7 ;  /* 0x00000007008a7213 */ /* 0x000fe20000000000 */
[----:B------:R-:W-:Y:S01]  /*3050*/  IMAD R128, R27, R5, R128 ;  /* 0x000000051b807224 */ /* 0x000fe200078e0280 */
[----:B------:R2:W-:Y:S01]  /*3060*/  STL [R1+0x1610], R15 ;  /* 0x0016100f01007387 */ /* 0x0005e20000100800 */
[----:B------:R-:W-:-:S03]  /*3070*/  IMAD.HI.U32 R5, R25, R22, RZ ;  /* 0x0000001619057227 */ /* 0x000fc600078e00ff */
[----:B------:R3:W-:Y:S01]  /*3080*/  STL [R1+0x1618], R11 ;  /* 0x0016180b01007387 */ /* 0x0007e20000100800 */
[----:B------:R-:W-:Y:S02]  /*3090*/  IMAD.MOV R0, RZ, RZ, -R0 ;  /* 0x000000ffff007224 */ /* 0x000fe400078e0a00 */
[C---:B------:R-:W-:Y:S01]  /*30a0*/  IMAD R130, R27.reuse, R2, R130 ;  /* 0x000000021b827224 */ /* 0x040fe200078e0282 */
[----:B------:R-:W-:Y:S01]  /*30b0*/  IABS R2, R21 ;  /* 0x0000001500027213 */ /* 0x000fe20000000000 */
[----:B------:R-:W-:Y:S01]  /*30c0*/  IMAD.MOV R4, RZ, RZ, -R4 ;  /* 0x000000ffff047224 */ /* 0x000fe200078e0a04 */
[C---:B-1----:R-:W-:Y:S01]  /*30d0*/  IADD3 R21, R252.reuse, 0x77, RZ ;  /* 0x00000077fc157810 */ /* 0x042fe20007ffe0ff */
[----:B------:R-:W-:Y:S01]  /*30e0*/  IMAD R126, R27, R3, R126 ;  /* 0x000000031b7e7224 */ /* 0x000fe200078e027e */
[----:B--2---:R-:W-:Y:S01]  /*30f0*/  IADD3 R15, R252, 0x78, RZ ;  /* 0x00000078fc0f7810 */ /* 0x004fe20007ffe0ff */
[----:B------:R-:W-:Y:S01]  /*3100*/  IMAD.HI.U32 R3, R25, R10, RZ ;  /* 0x0000000a19037227 */ /* 0x000fe200078e00ff */
[----:B------:R1:W-:Y:S01]  /*3110*/  STL [R1+0x1620], R7 ;  /* 0x0016200701007387 */ /* 0x0003e20000100800 */
[----:B------:R-:W-:-:S02]  /*3120*/  IABS R140, R21 ;  /* 0x00000015008c7213 */ /* 0x000fc40000000000 */
[----:B------:R-:W-:Y:S01]  /*3130*/  IMAD.MOV R5, RZ, RZ, -R5 ;  /* 0x000000ffff057224 */ /* 0x000fe200078e0a05 */
[----:B------:R-:W-:Y:S01]  /*3140*/  IABS R141, R15 ;  /* 0x0000000f008d7213 */ /* 0x000fe20000000000 */
[C---:B------:R-:W-:Y:S01]  /*3150*/  IMAD R129, R27.reuse, R0, R8 ;  /* 0x000000001b817224 */ /* 0x040fe200078e0208 */
[----:B------:R-:W-:Y:S01]  /*3160*/  IABS R0, R11 ;  /* 0x0000000b00007213 */ /* 0x000fe20000000000 */
[----:B------:R-:W-:Y:S01]  /*3170*/  IMAD R132, R27, R4, R132 ;  /* 0x000000041b847224 */ /* 0x000fe200078e0284 */
[----:B---3--:R-:W-:Y:S01]  /*3180*/  IADD3 R11, R252, 0x79, RZ ;  /* 0x00000079fc0b7810 */ /* 0x008fe20007ffe0ff */
[----:B------:R-:W-:-:S03]  /*3190*/  IMAD.HI.U32 R4, R25, R2, RZ ;  /* 0x0000000219047227 */ /* 0x000fc600078e00ff */
[----:B------:R-:W-:Y:S01]  /*31a0*/  IABS R142, R11 ;  /* 0x0000000b008e7213 */ /* 0x000fe20000000000 */
[----:B------:R-:W-:Y:S02]  /*31b0*/  IMAD.MOV R3, RZ, RZ, -R3 ;  /* 0x000000ffff037224 */ /* 0x000fe400078e0a03 */
[----:B------:R-:W-:Y:S01]  /*31c0*/  IMAD R133, R27, R5, R22 ;  /* 0x000000051b857224 */ /* 0x000fe200078e0216 */
[----:B------:R-:W-:Y:S01]  /*31d0*/  IADD3 R22, R252, 0x76, RZ ;  /* 0x00000076fc167810 */ /* 0x000fe20007ffe0ff */
[----:B------:R-:W-:-:S03]  /*31e0*/  IMAD.HI.U32 R8, R25, R138, RZ ;  /* 0x0000008a19087227 */ /* 0x000fc600078e00ff */
[----:B------:R-:W-:Y:S01]  /*31f0*/  IABS R139, R22 ;  /* 0x00000016008b7213 */ /* 0x000fe20000000000 */
[----:B------:R-:W-:Y:S01]  /*3200*/  IMAD.MOV R4, RZ, RZ, -R4 ;  /* 0x000000ffff047224 */ /* 0x000fe200078e0a04 */
[----:B------:R-:W-:Y:S01]  /*3210*/  STL [R1+0x1650], R22 ;  /* 0x0016501601007387 */ /* 0x000fe20000100800 */
[C---:B------:R-:W-:Y:S01]  /*3220*/  IMAD R131, R27.reuse, R3, R10 ;  /* 0x000000031b837224 */ /* 0x040fe200078e020a */
[----:B------:R-:W-:Y:S01]  /*3230*/  IADD3 R10, R252, 0x7a, RZ ;  /* 0x0000007afc0a7810 */ /* 0x000fe20007ffe0ff */
[----:B------:R-:W-:Y:S01]  /*3240*/  IMAD.MOV R8, RZ, RZ, -R8 ;  /* 0x000000ffff087224 */ /* 0x000fe200078e0a08 */
[----:B------:R-:W-:Y:S01]  /*3250*/  STL [R1+0x1658], R21 ;  /* 0x0016581501007387 */ /* 0x000fe20000100800 */
[----:B------:R-:W-:Y:S01]  /*3260*/  IMAD R135, R27, R4, R2 ;  /* 0x000000041b877224 */ /* 0x000fe200078e0202 */
[----:B------:R-:W-:Y:S01]  /*3270*/  IABS R143, R10 ;  /* 0x0000000a008f7213 */ /* 0x000fe20000000000 */
[C---:B------:R-:W-:Y:S01]  /*3280*/  IMAD.HI.U32 R2, R25.reuse, R142, RZ ;  /* 0x0000008e19027227 */ /* 0x040fe200078e00ff */
[----:B------:R2:W-:Y:S03]  /*3290*/  STL [R1+0x1660], R15 ;  /* 0x0016600f01007387 */ /* 0x0005e60000100800 */
[----:B-1----:R-:W-:Y:S01]  /*32a0*/  IMAD.HI.U32 R7, R25, R0, RZ ;  /* 0x0000000019077227 */ /* 0x002fe200078e00ff */
[----:B------:R1:W-:Y:S01]  /*32b0*/  STL [R1+0x1664], R11 ;  /* 0x0016640b01007387 */ /* 0x0003e20000100800 */
[----:B------:R-:W-:-:S02]  /*32c0*/  IADD3 R2, -R2, RZ, RZ ;  /* 0x000000ff02027210 */ /* 0x000fc40007ffe1ff */
[----:B------:R-:W-:Y:S01]  /*32d0*/  IMAD R138, R27, R8, R138 ;  /* 0x000000081b8a7224 */ /* 0x000fe200078e028a */
[C---:B------:R-:W-:Y:S01]  /*32e0*/  IADD3 R8, R252.reuse, 0x7e, RZ ;  /* 0x0000007efc087810 */ /* 0x040fe20007ffe0ff */
[----:B------:R-:W-:Y:S01]  /*32f0*/  IMAD.HI.U32 R3, R25, R134, RZ ;  /* 0x0000008619037227 */ /* 0x000fe200078e00ff */
[C---:B--2---:R-:W-:Y:S01]  /*3300*/  IADD3 R15, R252.reuse, 0x7b, RZ ;  /* 0x0000007bfc0f7810 */ /* 0x044fe20007ffe0ff */
[----:B------:R2:W-:Y:S01]  /*3310*/  STL [R1+0x1668], R10 ;  /* 0x0016680a01007387 */ /* 0x0005e20000100800 */
[----:B------:R-:W-:Y:S01]  /*3320*/  IABS R147, R8 ;  /* 0x0000000800937213 */ /* 0x000fe20000000000 */
[----:B------:R-:W-:Y:S01]  /*3330*/  IMAD.MOV R7, RZ, RZ, -R7 ;  /* 0x000000ffff077224 */ /* 0x000fe200078e0a07 */
[C---:B-1----:R-:W-:Y:S01]  /*3340*/  IADD3 R11, R252.reuse, 0x7c, RZ ;  /* 0x0000007cfc0b7810 */ /* 0x042fe20007ffe0ff */
[----:B------:R-:W-:Y:S01]  /*3350*/  IMAD.MOV R3, RZ, RZ, -R3 ;  /* 0x000000ffff037224 */ /* 0x000fe200078e0a03 */
[----:B------:R1:W-:Y:S01]  /*3360*/  STL [R1+0x1644], R15 ;  /* 0x0016440f01007387 */ /* 0x0003e20000100800 */
[C---:B------:R-:W-:Y:S01]  /*3370*/  IMAD R137, R27.reuse, R7, R0 ;  /* 0x000000071b897224 */ /* 0x040fe200078e0200 */
[C---:B------:R-:W-:Y:S01]  /*3380*/  IADD3 R7, R252.reuse, 0x7f, RZ ;  /* 0x0000007ffc077810 */ /* 0x040fe20007ffe0ff */
[C---:B------:R-:W-:Y:S01]  /*3390*/  IMAD R134, R27.reuse, R3, R134 ;  /* 0x000000031b867224 */ /* 0x040fe200078e0286 */
[----:B------:R3:W-:Y:S01]  /*33a0*/  STL [R1+0x1648], R11 ;  /* 0x0016480b01007387 */ /* 0x0007e20000100800 */
[C---:B--2---:R-:W-:Y:S01]  /*33b0*/  IADD3 R10, R252.reuse, 0x7d, RZ ;  /* 0x0000007dfc0a7810 */ /* 0x044fe20007ffe0ff */
[----:B------:R-:W-:Y:S01]  /*33c0*/  IMAD R142, R27, R2, R142 ;  /* 0x000000021b8e7224 */ /* 0x000fe200078e028e */
[----:B------:R-:W-:Y:S01]  /*33d0*/  IABS R144, R15 ;  /* 0x0000000f00907213 */ /* 0x000fe20000000000 */
[C---:B------:R-:W-:Y:S01]  /*33e0*/  IMAD.HI.U32 R3, R25.reuse, R141, RZ ;  /* 0x0000008d19037227 */ /* 0x040fe200078e00ff */
[----:B------:R-:W-:Y:S01]  /*33f0*/  IABS R145, R11 ;  /* 0x0000000b00917213 */ /* 0x000fe20000000000 */
[----:B------:R2:W-:Y:S01]  /*3400*/  STL [R1+0x164c], R10 ;  /* 0x00164c0a01007387 */ /* 0x0005e20000100800 */
[C---:B-1----:R-:W-:Y:S01]  /*3410*/  IADD3 R15, R252.reuse, 0x80, RZ ;  /* 0x00000080fc0f7810 */ /* 0x042fe20007ffe0ff */
[C---:B------:R-:W-:Y:S01]  /*3420*/  IMAD.HI.U32 R2, R25.reuse, R147, RZ ;  /* 0x0000009319027227 */ /* 0x040fe200078e00ff */
[----:B------:R-:W-:Y:S01]  /*3430*/  IABS R146, R10 ;  /* 0x0000000a00927213 */ /* 0x000fe20000000000 */
[----:B------:R1:W-:Y:S01]  /*3440*/  STL [R1+0x1654], R8 ;  /* 0x0016540801007387 */ /* 0x0003e20000100800 */
[C---:B---3--:R-:W-:Y:S01]  /*3450*/  IADD3 R11, R252.reuse, 0x81, RZ ;  /* 0x00000081fc0b7810 */ /* 0x048fe20007ffe0ff */
[C---:B------:R-:W-:Y:S01]  /*3460*/  IMAD.HI.U32 R0, R25.reuse, R143, RZ ;  /* 0x0000008f19007227 */ /* 0x040fe200078e00ff */
[----:B------:R-:W-:Y:S01]  /*3470*/  IABS R148, R7 ;  /* 0x0000000700947213 */ /* 0x000fe20000000000 */
[----:B------:R3:W-:Y:S01]  /*3480*/  STL [R1+0x165c], R7 ;  /* 0x00165c0701007387 */ /* 0x0007e20000100800 */
[----:B------:R-:W-:Y:S01]  /*3490*/  IABS R149, R15 ;  /* 0x0000000f00957213 */ /* 0x000fe20000000000 */
[----:B------:R-:W-:Y:S01]  /*34a0*/  IMAD.MOV R3, RZ, RZ, -R3 ;  /* 0x000000ffff037224 */ /* 0x000fe200078e0a03 */
[C---:B--2---:R-:W-:Y:S01]  /*34b0*/  IADD3 R10, R252.reuse, 0x82, RZ ;  /* 0x00000082fc0a7810 */ /* 0x044fe20007ffe0ff */
[----:B------:R-:W-:Y:S01]  /*34c0*/  IMAD.MOV R2, RZ, RZ, -R2 ;  /* 0x000000ffff027224 */ /* 0x000fe200078e0a02 */
[----:B------:R2:W-:Y:S01]  /*34d0*/  STL [R1+0x1630], R15 ;  /* 0x0016300f01007387 */ /* 0x0005e20000100800 */
[C---:B-1----:R-:W-:Y:S01]  /*34e0*/  IADD3 R8, R252.reuse, 0x83, RZ ;  /* 0x00000083fc087810 */ /* 0x042fe20007ffe0ff */
[----:B------:R-:W-:Y:S01]  /*34f0*/  IMAD.MOV R0, RZ, RZ, -R0 ;  /* 0x000000ffff007224 */ /* 0x000fe200078e0a00 */
[----:B------:R-:W-:Y:S01]  /*3500*/  IABS R150, R11 ;  /* 0x0000000b00967213 */ /* 0x000fe20000000000 */
[----:B------:R1:W-:Y:S01]  /*3510*/  STL [R1+0x1634], R11 ;  /* 0x0016340b01007387 */ /* 0x0003e20000100800 */
[----:B------:R-:W-:Y:S01]  /*3520*/  IABS R152, R8 ;  /* 0x0000000800987213 */ /* 0x000fe20000000000 */
[----:B------:R-:W-:Y:S01]  /*3530*/  IMAD.HI.U32 R4, R25, R140, RZ ;  /* 0x0000008c19047227 */ /* 0x000fe200078e00ff */
[C---:B---3--:R-:W-:Y:S01]  /*3540*/  IADD3 R7, R252.reuse, 0x84, RZ ;  /* 0x00000084fc077810 */ /* 0x048fe20007ffe0ff */
[----:B------:R3:W-:Y:S01]  /*3550*/  STL [R1+0x1638], R10 ;  /* 0x0016380a01007387 */ /* 0x0007e20000100800 */
[----:B------:R-:W-:Y:S01]  /*3560*/  IABS R151, R10 ;  /* 0x0000000a00977213 */ /* 0x000fe20000000000 */
[C---:B------:R-:W-:Y:S01]  /*3570*/  IMAD R141, R27.reuse, R3, R141 ;  /* 0x000000031b8d7224 */ /* 0x040fe200078e028d */
[C---:B--2---:R-:W-:Y:S01]  /*3580*/  IADD3 R15, R252.reuse, 0x85, RZ ;  /* 0x00000085fc0f7810 */ /* 0x044fe20007ffe0ff */
[----:B------:R-:W-:Y:S01]  /*3590*/  IMAD R147, R27, R2, R147 ;  /* 0x000000021b937224 */ /* 0x000fe200078e0293 */
[----:B------:R2:W-:Y:S01]  /*35a0*/  STL [R1+0x163c], R8 ;  /* 0x00163c0801007387 */ /* 0x0005e20000100800 */
[----:B------:R-:W-:Y:S01]  /*35b0*/  IMAD.HI.U32 R5, R25, R136, RZ ;  /* 0x0000008819057227 */ /* 0x000fe200078e00ff */
[----:B-1----:R-:W-:-:S02]  /*35c0*/  IADD3 R11, R252, 0x86, RZ ;  /* 0x00000086fc0b7810 */ /* 0x002fc40007ffe0ff */
[----:B------:R-:W-:Y:S01]  /*35d0*/  IABS R153, R7 ;  /* 0x0000000700997213 */ /* 0x000fe20000000000 */
[----:B------:R-:W-:Y:S01]  /*35e0*/  IMAD R143, R27, R0, R143 ;  /* 0x000000001b8f7224 */ /* 0x000fe200078e028f */
[C---:B---3--:R-:W-:Y:S01]  /*35f0*/  IADD3 R10, R252.reuse, 0x87, RZ ;  /* 0x00000087fc0a7810 */ /* 0x048fe20007ffe0ff */
[C---:B------:R-:W-:Y:S01]  /*3600*/  IMAD.HI.U32 R3, R25.reuse, R146, RZ ;  /* 0x0000009219037227 */ /* 0x040fe200078e00ff */
[----:B------:R1:W-:Y:S01]  /*3610*/  STL [R1+0x1640], R7 ;  /* 0x0016400701007387 */ /* 0x0003e20000100800 */
[----:B------:R-:W-:Y:S02]  /*3620*/  IABS R154, R15 ;  /* 0x0000000f009a7213 */ /* 0x000fe40000000000 */
[C---:B------:R-:W-:Y:S01]  /*3630*/  IMAD.HI.U32 R2, R25.reuse, R152, RZ ;  /* 0x0000009819027227 */ /* 0x040fe200078e00ff */
[C---:B--2---:R-:W-:Y:S01]  /*3640*/  IADD3 R8, R252.reuse, 0x88, RZ ;  /* 0x00000088fc087810 */ /* 0x044fe20007ffe0ff */
[----:B------:R2:W-:Y:S01]  /*3650*/  STL [R1+0x1614], R15 ;  /* 0x0016140f01007387 */ /* 0x0005e20000100800 */
[----:B------:R-:W-:Y:S01]  /*3660*/  IABS R155, R11 ;  /* 0x0000000b009b7213 */ /* 0x000fe20000000000 */
[----:B------:R-:W-:Y:S01]  /*3670*/  IMAD.HI.U32 R0, R25, R148, RZ ;  /* 0x0000009419007227 */ /* 0x000fe200078e00ff */
[----:B------:R-:W-:Y:S01]  /*3680*/  IABS R157, R8 ;  /* 0x00000008009d7213 */ /* 0x000fe20000000000 */
[----:B------:R3:W-:Y:S01]  /*3690*/  STL [R1+0x161c], R11 ;  /* 0x00161c0b01007387 */ /* 0x0007e20000100800 */
[C---:B-1----:R-:W-:Y:S01]  /*36a0*/  IADD3 R7, R252.reuse, 0x89, RZ ;  /* 0x00000089fc077810 */ /* 0x042fe20007ffe0ff */
[----:B------:R-:W-:Y:S01]  /*36b0*/  IMAD.MOV R4, RZ, RZ, -R4 ;  /* 0x000000ffff047224 */ /* 0x000fe200078e0a04 */
[----:B------:R-:W-:Y:S01]  /*36c0*/  IABS R156, R10 ;  /* 0x0000000a009c7213 */ /* 0x000fe20000000000 */
[----:B------:R-:W-:Y:S01]  /*36d0*/  IMAD.MOV R5, RZ, RZ, -R5 ;  /* 0x000000ffff057224 */ /* 0x000fe200078e0a05 */
[----:B------:R1:W-:Y:S01]  /*36e0*/  STL [R1+0x1624], R10 ;  /* 0x0016240a01007387 */ /* 0x0003e20000100800 */
[----:B------:R-:W-:Y:S01]  /*36f0*/  IMAD.MOV R3, RZ, RZ, -R3 ;  /* 0x000000ffff037224 */ /* 0x000fe200078e0a03 */
[C---:B--2---:R-:W-:Y:S01]  /*3700*/  IADD3 R15, R252.reuse, 0x8a, RZ ;  /* 0x0000008afc0f7810 */ /* 0x044fe20007ffe0ff */
[----:B------:R-:W-:Y:S01]  /*3710*/  IMAD.MOV R2, RZ, RZ, -R2 ;  /* 0x000000ffff027224 */ /* 0x000fe200078e0a02 */
[----:B------:R2:W-:Y:S01]  /*3720*/  STL [R1+0x1628], R8 ;  /* 0x0016280801007387 */ /* 0x0005e20000100800 */
[----:B------:R-:W-:Y:S01]  /*3730*/  IMAD.MOV R0, RZ, RZ, -R0 ;  /* 0x000000ffff007224 */ /* 0x000fe200078e0a00 */
[C---:B---3--:R-:W-:Y:S01]  /*3740*/  IADD3 R11, R252.reuse, 0x8b, RZ ;  /* 0x0000008bfc0b7810 */ /* 0x048fe20007ffe0ff */
[C---:B------:R-:W-:Y:S01]  /*3750*/  IMAD R140, R27.reuse, R4, R140 ;  /* 0x000000041b8c7224 */ /* 0x040fe200078e028c */
[----:B------:R-:W-:Y:S01]  /*3760*/  IABS R158, R7 ;  /* 0x00000007009e7213 */ /* 0x000fe20000000000 */
[----:B------:R-:W-:Y:S01]  /*3770*/  IMAD R136, R27, R5, R136 ;  /* 0x000000051b887224 */ /* 0x000fe200078e0288 */
[----:B-1----:R-:W-:Y:S01]  /*3780*/  IADD3 R10, R252, 0x8c, RZ ;  /* 0x0000008cfc0a7810 */ /* 0x002fe20007ffe0ff */
[----:B------:R-:W-:Y:S01]  /*3790*/  IMAD.HI.U32 R4, R25, R145, RZ ;  /* 0x0000009119047227 */ /* 0x000fe200078e00ff */
[----:B------:R1:W-:Y:S01]  /*37a0*/  STL [R1+0x162c], R7 ;  /* 0x00162c0701007387 */ /* 0x0003e20000100800 */
[----:B------:R-:W-:-:S02]  /*37b0*/  IABS R159, R15 ;  /* 0x0000000f009f7213 */ /* 0x000fc40000000000 */
[C---:B------:R-:W-:Y:S01]  /*37c0*/  IMAD R146, R27.reuse, R3, R146 ;  /* 0x000000031b927224 */ /* 0x040fe200078e0292 */
[C---:B--2---:R-:W-:Y:S01]  /*37d0*/  IADD3 R8, R252.reuse, 0x8d, RZ ;  /* 0x0000008dfc087810 */ /* 0x044fe20007ffe0ff */
[----:B------:R-:W-:Y:S01]  /*37e0*/  IMAD R152, R27, R2, R152 ;  /* 0x000000021b987224 */ /* 0x000fe200078e0298 */
[----:B------:R2:W-:Y:S01]  /*37f0*/  STL [R1+0x15f4], R15 ;  /* 0x0015f40f01007387 */ /* 0x0005e20000100800 */
[----:B------:R-:W-:Y:S01]  /*3800*/  IMAD.HI.U32 R5, R25, R139, RZ ;  /* 0x0000008b19057227 */ /* 0x000fe200078e00ff */
[----:B------:R-:W-:Y:S02]  /*3810*/  IABS R162, R8 ;  /* 0x0000000800a27213 */ /* 0x000fe40000000000 */
[----:B------:R3:W-:Y:S01]  /*3820*/  STL [R1+0x15f8], R11 ;  /* 0x0015f80b01007387 */ /* 0x0007e20000100800 */
[----:B------:R-:W-:Y:S01]  /*3830*/  IMAD R148, R27, R0, R148 ;  /* 0x000000001b947224 */ /* 0x000fe200078e0294 */
[----:B-1----:R-:W-:Y:S01]  /*3840*/  IADD3 R7, R252, 0x8e, RZ ;  /* 0x0000008efc077810 */ /* 0x002fe20007ffe0ff */
[----:B------:R-:W-:Y:S01]  /*3850*/  IMAD.HI.U32 R3, R25, R151, RZ ;  /* 0x0000009719037227 */ /* 0x000fe200078e00ff */
[----:B------:R-:W-:Y:S01]  /*3860*/  STL [R1+0x15fc], R10 ;  /* 0x0015fc0a01007387 */ /* 0x000fe20000100800 */
[----:B------:R-:W-:-:S02]  /*3870*/  IABS R160, R11 ;  /* 0x0000000b00a07213 */ /* 0x000fc40000000000 */
[C---:B------:R-:W-:Y:S01]  /*3880*/  IMAD.HI.U32 R2, R25.reuse, R157, RZ ;  /* 0x0000009d19027227 */ /* 0x040fe200078e00ff */
[----:B------:R1:W-:Y:S01]  /*3890*/  STL [R1+0x1604], R8 ;  /* 0x0016040801007387 */ /* 0x0003e20000100800 */
[----:B--2---:R-:W-:Y:S02]  /*38a0*/  IADD3 R15, R252, 0x8f, RZ ;  /* 0x0000008ffc0f7810 */ /* 0x004fe40007ffe0ff */
[----:B------:R-:W-:Y:S01]  /*38b0*/  IMAD.HI.U32 R0, R25, R153, RZ ;  /* 0x0000009919007227 */ /* 0x000fe200078e00ff */
[----:B------:R-:W-:Y:S01]  /*38c0*/  IADD3 R2, -R2, RZ, RZ ;  /* 0x000000ff02027210 */ /* 0x000fe20007ffe1ff */
[----:B------:R2:W-:Y:S01]  /*38d0*/  STL [R1+0x160c], R7 ;  /* 0x00160c0701007387 */ /* 0x0005e20000100800 */
[----:B------:R-:W-:Y:S01]  /*38e0*/  IABS R161, R10 ;  /* 0x0000000a00a17213 */ /* 0x000fe20000000000 */
[----:B------:R-:W-:Y:S01]  /*38f0*/  IMAD.MOV R4, RZ, RZ, -R4 ;  /* 0x000000ffff047224 */ /* 0x000fe200078e0a04 */
[C---:B---3--:R-:W-:Y:S01]  /*3900*/  IADD3 R11, R252.reuse, 0x90, RZ ;  /* 0x00000090fc0b7810 */ /* 0x048fe20007ffe0ff */
[----:B------:R-:W-:Y:S01]  /*3910*/  IMAD.MOV R5, RZ, RZ, -R5 ;  /* 0x000000ffff057224 */ /* 0x000fe200078e0a05 */
[C---:B-1----:R-:W-:Y:S01]  /*3920*/  IADD3 R8, R252.reuse, 0x92, RZ ;  /* 0x00000092fc087810 */ /* 0x042fe20007ffe0ff */
[----:B------:R-:W-:Y:S01]  /*3930*/  IMAD.MOV R3, RZ, RZ, -R3 ;  /* 0x000000ffff037224 */ /* 0x000fe200078e0a03 */
[C---:B------:R-:W-:Y:S01]  /*3940*/  IADD3 R10, R252.reuse, 0x91, RZ ;  /* 0x00000091fc0a7810 */ /* 0x040fe20007ffe0ff */
[----:B------:R-:W-:Y:S01]  /*3950*/  IMAD.MOV R0, RZ, RZ, -R0 ;  /* 0x000000ffff007224 */ /* 0x000fe200078e0a00 */
[----:B------:R-:W-:Y:S01]  /*3960*/  IABS R163, R7 ;  /* 0x0000000700a37213 */ /* 0x000fe20000000000 */
[C---:B------:R-:W-:Y:S01]  /*3970*/  IMAD R145, R27.reuse, R4, R145 ;  /* 0x000000041b917224 */ /* 0x040fe200078e0291 */
[----:B------:R-:W-:Y:S01]  /*3980*/  IABS R167, R8 ;  /* 0x0000000800a77213 */ /* 0x000fe20000000000 */
[----:B------:R-:W-:Y:S01]  /*3990*/  IMAD R139, R27, R5, R139 ;  /* 0x000000051b8b7224 */ /* 0x000fe200078e028b */
[----:B------:R1:W-:Y:S01]  /*39a0*/  STL [R1+0x15e0], R15 ;  /* 0x0015e00f01007387 */ /* 0x0003e20000100800 */
[----:B------:R-:W-:Y:S01]  /*39b0*/  IMAD.HI.U32 R4, R25, R150, RZ ;  /* 0x0000009619047227 */ /* 0x000fe200078e00ff */
[----:B--2---:R-:W-:-:S02]  /*39c0*/  IADD3 R7, R252, 0x93, RZ ;  /* 0x00000093fc077810 */ /* 0x004fc40007ffe0ff */
[----:B------:R2:W-:Y:S01]  /*39d0*/  STL [R1+0x15e4], R11 ;  /* 0x0015e40b01007387 */ /* 0x0005e20000100800 */
[----:B------:R-:W-:Y:S01]  /*39e0*/  IMAD R151, R27, R3, R151 ;  /* 0x000000031b977224 */ /* 0x000fe200078e0297 */
[----:B------:R-:W-:Y:S01]  /*39f0*/  IABS R164, R15 ;  /* 0x0000000f00a47213 */ /* 0x000fe20000000000 */
[----:B------:R-:W-:Y:S01]  /*3a00*/  IMAD.HI.U32 R5, R25, R144, RZ ;  /* 0x0000009019057227 */ /* 0x000fe200078e00ff */
[----:B------:R-:W-:Y:S01]  /*3a10*/  STL [R1+0x15e8], R10 ;  /* 0x0015e80a01007387 */ /* 0x000fe20000100800 */
[----:B------:R-:W-:Y:S02]  /*3a20*/  IABS R165, R11 ;  /* 0x0000000b00a57213 */ /* 0x000fe40000000000 */
[----:B------:R-:W-:Y:S01]  /*3a30*/  IMAD R153, R27, R0, R153 ;  /* 0x000000001b997224 */ /* 0x000fe200078e0299 */
[----:B------:R3:W-:Y:S01]  /*3a40*/  STL [R1+0x15ec], R8 ;  /* 0x0015ec0801007387 */ /* 0x0007e20000100800 */
[----:B------:R-:W-:Y:S01]  /*3a50*/  IMAD.HI.U32 R3, R25, R156, RZ ;  /* 0x0000009c19037227 */ /* 0x000fe200078e00ff */
[----:B------:R-:W-:-:S02]  /*3a60*/  IABS R166, R10 ;  /* 0x0000000a00a67213 */ /* 0x000fc40000000000 */
[C---:B-1----:R-:W-:Y:S01]  /*3a70*/  IADD3 R15, R252.reuse, 0x94, RZ ;  /* 0x00000094fc0f7810 */ /* 0x042fe20007ffe0ff */
[----:B------:R-:W-:Y:S01]  /*3a80*/  IMAD.HI.U32 R0, R25, R158, RZ ;  /* 0x0000009e19007227 */ /* 0x000fe200078e00ff */
[----:B------:R-:W-:Y:S01]  /*3a90*/  IABS R168, R7 ;  /* 0x0000000700a87213 */ /* 0x000fe20000000000 */
[----:B------:R1:W-:Y:S01]  /*3aa0*/  STL [R1+0x15f0], R7 ;  /* 0x0015f00701007387 */ /* 0x0003e20000100800 */
[C---:B--2---:R-:W-:Y:S01]  /*3ab0*/  IADD3 R11, R252.reuse, 0x95, RZ ;  /* 0x00000095fc0b7810 */ /* 0x044fe20007ffe0ff */
[----:B------:R-:W-:Y:S01]  /*3ac0*/  IMAD R157, R27, R2, R157 ;  /* 0x000000021b9d7224 */ /* 0x000fe200078e029d */
[C---:B---3--:R-:W-:Y:S01]  /*3ad0*/  IADD3 R8, R252.reuse, 0x97, RZ ;  /* 0x00000097fc087810 */ /* 0x048fe20007ffe0ff */
[----:B------:R-:W-:Y:S01]  /*3ae0*/  IMAD.HI.U32 R2, R25, R162, RZ ;  /* 0x000000a219027227 */ /* 0x000fe200078e00ff */
[C---:B------:R-:W-:Y:S01]  /*3af0*/  IADD3 R10, R252.reuse, 0x96, RZ ;  /* 0x00000096fc0a7810 */ /* 0x040fe20007ffe0ff */
[----:B------:R2:W-:Y:S01]  /*3b00*/  STL [R1+0x15c4], R15 ;  /* 0x0015c40f01007387 */ /* 0x0005e20000100800 */
[----:B------:R-:W-:Y:S01]  /*3b10*/  IABS R172, R8 ;  /* 0x0000000800ac7213 */ /* 0x000fe20000000000 */
[----:B------:R-:W-:Y:S01]  /*3b20*/  IMAD.MOV R4, RZ, RZ, -R4 ;  /* 0x000000ffff047224 */ /* 0x000fe200078e0a04 */
[----:B------:R-:W-:Y:S01]  /*3b30*/  IABS R169, R15 ;  /* 0x0000000f00a97213 */ /* 0x000fe20000000000 */
[----:B------:R-:W-:Y:S01]  /*3b40*/  IMAD.MOV R5, RZ, RZ, -R5 ;  /* 0x000000ffff057224 */ /* 0x000fe200078e0a05 */
[C---:B-1----:R-:W-:Y:S01]  /*3b50*/  IADD3 R7, R252.reuse, 0x98, RZ ;  /* 0x00000098fc077810 */ /* 0x042fe20007ffe0ff */
[----:B------:R-:W-:Y:S01]  /*3b60*/  IMAD.MOV R3, RZ, RZ, -R3 ;  /* 0x000000ffff037224 */ /* 0x000fe200078e0a03 */
[----:B------:R1:W-:Y:S01]  /*3b70*/  STL [R1+0x15cc], R11 ;  /* 0x0015cc0b01007387 */ /* 0x0003e20000100800 */
[----:B------:R-:W-:Y:S01]  /*3b80*/  IMAD.MOV R0, RZ, RZ, -R0 ;  /* 0x000000ffff007224 */ /* 0x000fe200078e0a00 */
[----:B------:R-:W-:Y:S01]  /*3b90*/  IABS R170, R11 ;  /* 0x0000000b00aa7213 */ /* 0x000fe20000000000 */
[----:B------:R-:W-:Y:S01]  /*3ba0*/  IMAD.MOV R2, RZ, RZ, -R2 ;  /* 0x000000ffff027224 */ /* 0x000fe200078e0a02 */
[----:B------:R3:W-:Y:S01]  /*3bb0*/  STL [R1+0x15d4], R10 ;  /* 0x0015d40a01007387 */ /* 0x0007e20000100800 */
[C---:B------:R-:W-:Y:S01]  /*3bc0*/  IMAD R150, R27.reuse, R4, R150 ;  /* 0x000000041b967224 */ /* 0x040fe200078e0296 */
[----:B------:R-:W-:Y:S01]  /*3bd0*/  IABS R171, R10 ;  /* 0x0000000a00ab7213 */ /* 0x000fe20000000000 */
[----:B------:R-:W-:Y:S01]  /*3be0*/  IMAD R144, R27, R5, R144 ;  /* 0x000000051b907224 */ /* 0x000fe200078e0290 */
[----:B------:R4:W-:Y:S01]  /*3bf0*/  STL [R1+0x15d8], R8 ;  /* 0x0015d80801007387 */ /* 0x0009e20000100800 */
[----:B------:R-:W-:Y:S01]  /*3c00*/  IMAD.HI.U32 R4, R25, R155, RZ ;  /* 0x0000009b19047227 */ /* 0x000fe200078e00ff */
[----:B--2---:R-:W-:-:S02]  /*3c10*/  IADD3 R15, R252, 0x99, RZ ;  /* 0x00000099fc0f7810 */ /* 0x004fc40007ffe0ff */
[----:B------:R-:W-:Y:S01]  /*3c20*/  IABS R173, R7 ;  /* 0x0000000700ad7213 */ /* 0x000fe20000000000 */
[----:B------:R-:W-:Y:S01]  /*3c30*/  IMAD R156, R27, R3, R156 ;  /* 0x000000031b9c7224 */ /* 0x000fe200078e029c */
[C---:B-1----:R-:W-:Y:S01]  /*3c40*/  IADD3 R11, R252.reuse, 0x9a, RZ ;  /* 0x0000009afc0b7810 */ /* 0x042fe20007ffe0ff */
[----:B------:R-:W-:Y:S01]  /*3c50*/  IMAD.HI.U32 R5, R25, R149, RZ ;  /* 0x0000009519057227 */ /* 0x000fe200078e00ff */
[C---:B---3--:R-:W-:Y:S01]  /*3c60*/  IADD3 R10, R252.reuse, 0x9b, RZ ;  /* 0x0000009bfc0a7810 */ /* 0x048fe20007ffe0ff */
[----:B------:R1:W-:Y:S01]  /*3c70*/  STL [R1+0x15dc], R7 ;  /* 0x0015dc0701007387 */ /* 0x0003e20000100800 */
[C---:B----4-:R-:W-:Y:S01]  /*3c80*/  IADD3 R8, R252.reuse, 0x9c, RZ ;  /* 0x0000009cfc087810 */ /* 0x050fe20007ffe0ff */
[----:B------:R-:W-:Y:S01]  /*3c90*/  IMAD R158, R27, R0, R158 ;  /* 0x000000001b9e7224 */ /* 0x000fe200078e029e */
[----:B------:R-:W-:Y:S01]  /*3ca0*/  IABS R174, R15 ;  /* 0x0000000f00ae7213 */ /* 0x000fe20000000000 */
[C---:B------:R-:W-:Y:S01]  /*3cb0*/  IMAD.HI.U32 R3, R25.reuse, R161, RZ ;  /* 0x000000a119037227 */ /* 0x040fe200078e00ff */
[----:B------:R-:W-:Y:S01]  /*3cc0*/  IABS R177, R8 ;  /* 0x0000000800b17213 */ /* 0x000fe20000000000 */
[----:B------:R2:W-:Y:S01]  /*3cd0*/  STL [R1+0x15a4], R15 ;  /* 0x0015a40f01007387 */ /* 0x0005e20000100800 */
[----:B------:R-:W-:Y:S01]  /*3ce0*/  IABS R175, R11 ;  /* 0x0000000b00af7213 */ /* 0x000fe20000000000 */
[----:B------:R-:W-:Y:S01]  /*3cf0*/  IMAD.HI.U32 R0, R25, R163, RZ ;  /* 0x000000a319007227 */ /* 0x000fe200078e00ff */
[----:B------:R-:W-:Y:S01]  /*3d00*/  IABS R176, R10 ;  /* 0x0000000a00b07213 */ /* 0x000fe20000000000 */
[----:B------:R3:W-:Y:S01]  /*3d10*/  STL [R1+0x15a8], R11 ;  /* 0x0015a80b01007387 */ /* 0x0007e20000100800 */
[C---:B-1----:R-:W-:Y:S01]  /*3d20*/  IADD3 R7, R252.reuse, 0x9d, RZ ;  /* 0x0000009dfc077810 */ /* 0x042fe20007ffe0ff */
[----:B------:R-:W-:Y:S01]  /*3d30*/  IMAD R162, R27, R2, R162 ;  /* 0x000000021ba27224 */ /* 0x000fe200078e02a2 */
[C---:B------:R-:W-:Y:S01]  /*3d40*/  IADD3 R21, R252.reuse, 0xef, RZ ;  /* 0x000000effc157810 */ /* 0x040fe20007ffe0ff */
[----:B------:R-:W-:Y:S01]  /*3d50*/  IMAD.HI.U32 R2, R25, R167, RZ ;  /* 0x000000a719027227 */ /* 0x000fe200078e00ff */
[----:B------:R1:W-:Y:S01]  /*3d60*/  STL [R1+0x15ac], R10 ;  /* 0x0015ac0a01007387 */ /* 0x0003e20000100800 */
[----:B--2---:R-:W-:-:S02]  /*3d70*/  IADD3 R15, R252, 0x9e, RZ ;  /* 0x0000009efc0f7810 */ /* 0x004fc40007ffe0ff */
[----:B------:R-:W-:Y:S01]  /*3d80*/  IMAD.MOV R4, RZ, RZ, -R4 ;  /* 0x000000ffff047224 */ /* 0x000fe200078e0a04 */
[----:B------:R2:W-:Y:S01]  /*3d90*/  STL [R1+0x15b4], R8 ;  /* 0x0015b40801007387 */ /* 0x0005e20000100800 */
[----:B------:R-:W-:Y:S01]  /*3da0*/  IMAD.MOV R5, RZ, RZ, -R5 ;  /* 0x000000ffff057224 */ /* 0x000fe200078e0a05 */
[----:B------:R-:W-:Y:S01]  /*3db0*/  IABS R178, R7 ;  /* 0x0000000700b27213 */ /* 0x000fe20000000000 */
[----:B------:R-:W-:Y:S01]  /*3dc0*/  IMAD.MOV R3, RZ, RZ, -R3 ;  /* 0x000000ffff037224 */ /* 0x000fe200078e0a03 */
[C---:B---3--:R-:W-:Y:S01]  /*3dd0*/  IADD3 R11, R252.reuse, 0x9f, RZ ;  /* 0x0000009ffc0b7810 */ /* 0x048fe20007ffe0ff */
[----:B------:R-:W-:Y:S01]  /*3de0*/  IMAD.MOV R0, RZ, RZ, -R0 ;  /* 0x000000ffff007224 */ /* 0x000fe200078e0a00 */
[C---:B-1----:R-:W-:Y:S01]  /*3df0*/  IADD3 R10, R252.reuse, 0xa0, RZ ;  /* 0x000000a0fc0a7810 */ /* 0x042fe20007ffe0ff */
[----:B------:R-:W-:Y:S01]  /*3e00*/  IMAD.MOV R2, RZ, RZ, -R2 ;  /* 0x000000ffff027224 */ /* 0x000fe200078e0a02 */
[----:B------:R1:W-:Y:S01]  /*3e10*/  STL [R1+0x15bc], R7 ;  /* 0x0015bc0701007387 */ /* 0x0003e20000100800 */
[C---:B------:R-:W-:Y:S01]  /*3e20*/  IMAD R155, R27.reuse, R4, R155 ;  /* 0x000000041b9b7224 */ /* 0x040fe200078e029b */
[----:B--2---:R-:W-:Y:S01]  /*3e30*/  IADD3 R8, R252, 0xa1, RZ ;  /* 0x000000a1fc087810 */ /* 0x004fe20007ffe0ff */
[----:B------:R-:W-:Y:S01]  /*3e40*/  IMAD R149, R27, R5, R149 ;  /* 0x000000051b957224 */ /* 0x000fe200078e0295 */
[----:B------:R2:W-:Y:S01]  /*3e50*/  STL [R1+0x15a0], R15 ;  /* 0x0015a00f01007387 */ /* 0x0005e20000100800 */
[----:B------:R-:W-:Y:S01]  /*3e60*/  IMAD.HI.U32 R4, R25, R160, RZ ;  /* 0x000000a019047227 */ /* 0x000fe200078e00ff */
[----:B------:R-:W-:-:S02]  /*3e70*/  IABS R182, R8 ;  /* 0x0000000800b67213 */ /* 0x000fc40000000000 */
[----:B------:R-:W-:Y:S01]  /*3e80*/  STL [R1+0x1594], R11 ;  /* 0x0015940b01007387 */ /* 0x000fe20000100800 */
[----:B------:R-:W-:Y:S01]  /*3e90*/  IMAD R161, R27, R3, R161 ;  /* 0x000000031ba17224 */ /* 0x000fe200078e02a1 */
[----:B-1----:R-:W-:Y:S01]  /*3ea0*/  IADD3 R7, R252, 0xa2, RZ ;  /* 0x000000a2fc077810 */ /* 0x002fe20007ffe0ff */
[----:B------:R-:W-:Y:S01]  /*3eb0*/  IMAD.HI.U32 R5, R25, R154, RZ ;  /* 0x0000009a19057227 */ /* 0x000fe200078e00ff */
[----:B------:R-:W-:Y:S01]  /*3ec0*/  STL [R1+0x1588], R10 ;  /* 0x0015880a01007387 */ /* 0x000fe20000100800 */
[----:B------:R-:W-:Y:S02]  /*3ed0*/  IABS R181, R10 ;  /* 0x0000000a00b57213 */ /* 0x000fe40000000000 */
[----:B------:R-:W-:Y:S01]  /*3ee0*/  IMAD R163, R27, R0, R163 ;  /* 0x000000001ba37224 */ /* 0x000fe200078e02a3 */
[----:B------:R1:W-:Y:S01]  /*3ef0*/  STL [R1+0x1580], R8 ;  /* 0x0015800801007387 */ /* 0x0003e20000100800 */
[----:B------:R-:W-:Y:S01]  /*3f00*/  IMAD.HI.U32 R3, R25, R166, RZ ;  /* 0x000000a619037227 */ /* 0x000fe200078e00ff */
[----:B------:R-:W-:-:S02]  /*3f10*/  IABS R179, R15 ;  /* 0x0000000f00b37213 */ /* 0x000fc40000000000 */
[----:B------:R-:W-:Y:S01]  /*3f20*/  IABS R183, R7 ;  /* 0x0000000700b77213 */ /* 0x000fe20000000000 */
[----:B------:R-:W-:Y:S01]  /*3f30*/  IMAD.HI.U32 R0, R25, R168, RZ ;  /* 0x000000a819007227 */ /* 0x000fe200078e00ff */
[----:B------:R-:W-:Y:S01]  /*3f40*/  IABS R180, R11 ;  /* 0x0000000b00b47213 */ /* 0x000fe20000000000 */
[----:B------:R3:W-:Y:S01]  /*3f50*/  STL [R1+0x157c], R7 ;  /* 0x00157c0701007387 */ /* 0x0007e20000100800 */
[C---:B--2---:R-:W-:Y:S01]  /*3f60*/  IADD3 R15, R252.reuse, 0xa3, RZ ;  /* 0x000000a3fc0f7810 */ /* 0x044fe20007ffe0ff */
[----:B------:R-:W-:Y:S01]  /*3f70*/  IMAD R167, R27, R2, R167 ;  /* 0x000000021ba77224 */ /* 0x000fe200078e02a7 */
[C---:B-1----:R-:W-:Y:S01]  /*3f80*/  IADD3 R8, R252.reuse, 0xa6, RZ ;  /* 0x000000a6fc087810 */ /* 0x042fe20007ffe0ff */
[----:B------:R-:W-:Y:S01]  /*3f90*/  IMAD.HI.U32 R2, R25, R172, RZ ;  /* 0x000000ac19027227 */ /* 0x000fe200078e00ff */
[C---:B------:R-:W-:Y:S01]  /*3fa0*/  IADD3 R11, R252.reuse, 0xa4, RZ ;  /* 0x000000a4fc0b7810 */ /* 0x040fe20007ffe0ff */
[----:B------:R1:W-:Y:S01]  /*3fb0*/  STL [R1+0x1564], R15 ;  /* 0x0015640f01007387 */ /* 0x0003e20000100800 */
[----:B------:R-:W-:Y:S01]  /*3fc0*/  IADD3 R10, R252, 0xa5, RZ ;  /* 0x000000a5fc0a7810 */ /* 0x000fe20007ffe0ff */
[----:B------:R-:W-:Y:S01]  /*3fd0*/  IMAD.MOV R4, RZ, RZ, -R4 ;  /* 0x000000ffff047224 */ /* 0x000fe200078e0a04 */
[----:B------:R-:W-:Y:S01]  /*3fe0*/  IADD3 R2, -R2, RZ, RZ ;  /* 0x000000ff02027210 */ /* 0x000fe20007ffe1ff */
[----:B------:R-:W-:Y:S01]  /*3ff0*/  IMAD.MOV R5, RZ, RZ, -R5 ;  /* 0x000000ffff057224 */ /* 0x000fe200078e0a05 */
[----:B------:R-:W-:Y:S01]  /*4000*/  IABS R187, R8 ;  /* 0x0000000800bb7213 */ /* 0x000fe20000000000 */
[----:B------:R-:W-:Y:S01]  /*4010*/  IMAD.MOV R3, RZ, RZ, -R3 ;  /* 0x000000ffff037224 */ /* 0x000fe200078e0a03 */
[----:B---3--:R-:W-:Y:S01]  /*4020*/  IADD3 R7, R252, 0xa7, RZ ;  /* 0x000000a7fc077810 */ /* 0x008fe20007ffe0ff */
[----:B------:R-:W-:Y:S01]  /*4030*/  IMAD.MOV R0, RZ, RZ, -R0 ;  /* 0x000000ffff007224 */ /* 0x000fe200078e0a00 */
[----:B------:R2:W-:Y:S01]  /*4040*/  STL [R1+0x1560], R11 ;  /* 0x0015600b01007387 */ /* 0x0005e20000100800 */
[C---:B------:R-:W-:Y:S01]  /*4050*/  IMAD R160, R27.reuse, R4, R160 ;  /* 0x000000041ba07224 */ /* 0x040fe200078e02a0 */
[----:B------:R-:W-:Y:S01]  /*4060*/  IABS R186, R10 ;  /* 0x0000000a00ba7213 */ /* 0x000fe20000000000 */
[----:B------:R-:W-:Y:S01]  /*4070*/  IMAD R154, R27, R5, R154 ;  /* 0x000000051b9a7224 */ /* 0x000fe200078e029a */
[----:B------:R-:W-:Y:S01]  /*4080*/  STL [R1+0x155c], R10 ;  /* 0x00155c0a01007387 */ /* 0x000fe20000100800 */
[----:B------:R-:W-:Y:S01]  /*4090*/  IMAD.HI.U32 R4, R25, R165, RZ ;  /* 0x000000a519047227 */ /* 0x000fe200078e00ff */
[----:B------:R-:W-:-:S02]  /*40a0*/  IABS R184, R15 ;  /* 0x0000000f00b87213 */ /* 0x000fc40000000000 */
[----:B------:R3:W-:Y:S01]  /*40b0*/  STL [R1+0x1558], R8 ;  /* 0x0015580801007387 */ /* 0x0007e20000100800 */
[----:B------:R-:W-:Y:S01]  /*40c0*/  IMAD R166, R27, R3, R166 ;  /* 0x000000031ba67224 */ /* 0x000fe200078e02a6 */
[----:B------:R-:W-:Y:S01]  /*40d0*/  IABS R188, R7 ;  /* 0x0000000700bc7213 */ /* 0x000fe20000000000 */
[----:B------:R-:W-:Y:S01]  /*40e0*/  IMAD.HI.U32 R5, R25, R159, RZ ;  /* 0x0000009f19057227 */ /* 0x000fe200078e00ff */
[----:B------:R-:W-:Y:S01]  /*40f0*/  IABS R185, R11 ;  /* 0x0000000b00b97213 */ /* 0x000fe20000000000 */
[----:B------:R4:W-:Y:S01]  /*4100*/  STL [R1+0x1554], R7 ;  /* 0x0015540701007387 */ /* 0x0009e20000100800 */
[C---:B-1----:R-:W-:Y:S01]  /*4110*/  IADD3 R15, R252.reuse, 0xa8, RZ ;  /* 0x000000a8fc0f7810 */ /* 0x042fe20007ffe0ff */
[----:B------:R-:W-:Y:S01]  /*4120*/  IMAD R168, R27, R0, R168 ;  /* 0x000000001ba87224 */ /* 0x000fe200078e02a8 */
[C---:B--2---:R-:W-:Y:S01]  /*4130*/  IADD3 R11, R252.reuse, 0xa9, RZ ;  /* 0x000000a9fc0b7810 */ /* 0x044fe20007ffe0ff */
[C---:B------:R-:W-:Y:S01]  /*4140*/  IMAD.HI.U32 R3, R25.reuse, R171, RZ ;  /* 0x000000ab19037227 */ /* 0x040fe200078e00ff */
[C---:B---3--:R-:W-:Y:S01]  /*4150*/  IADD3 R8, R252.reuse, 0xab, RZ ;  /* 0x000000abfc087810 */ /* 0x048fe20007ffe0ff */
[----:B------:R1:W-:Y:S01]  /*4160*/  STL [R1+0x153c], R15 ;  /* 0x00153c0f01007387 */ /* 0x0003e20000100800 */
[C---:B------:R-:W-:Y:S01]  /*4170*/  IADD3 R10, R252.reuse, 0xaa, RZ ;  /* 0x000000aafc0a7810 */ /* 0x040fe20007ffe0ff */
[----:B------:R-:W-:Y:S01]  /*4180*/  IMAD.HI.U32 R0, R25, R173, RZ ;  /* 0x000000ad19007227 */ /* 0x000fe200078e00ff */
[----:B------:R-:W-:Y:S01]  /*4190*/  IABS R192, R8 ;  /* 0x0000000800c07213 */ /* 0x000fe20000000000 */
[----:B------:R2:W-:Y:S01]  /*41a0*/  STL [R1+0x1538], R11 ;  /* 0x0015380b01007387 */ /* 0x0005e20000100800 */
[----:B----4-:R-:W-:Y:S01]  /*41b0*/  IADD3 R7, R252, 0xac, RZ ;  /* 0x000000acfc077810 */ /* 0x010fe20007ffe0ff */
[----:B------:R-:W-:Y:S01]  /*41c0*/  IMAD.MOV R4, RZ, RZ, -R4 ;  /* 0x000000ffff047224 */ /* 0x000fe200078e0a04 */
[----:B------:R-:W-:Y:S01]  /*41d0*/  IABS R191, R10 ;  /* 0x0000000a00bf7213 */ /* 0x000fe20000000000 */
[----:B------:R-:W-:Y:S01]  /*41e0*/  IMAD R172, R27, R2, R172 ;  /* 0x000000021bac7224 */ /* 0x000fe200078e02ac */
[----:B------:R-:W-:Y:S01]  /*41f0*/  STL [R1+0x1534], R10 ;  /* 0x0015340a01007387 */ /* 0x000fe20000100800 */
[----:B------:R-:W-:Y:S01]  /*4200*/  IMAD.MOV R5, RZ, RZ, -R5 ;  /* 0x000000ffff057224 */ /* 0x000fe200078e0a05 */
[----:B------:R-:W-:Y:S01]  /*4210*/  IABS R189, R15 ;  /* 0x0000000f00bd7213 */ /* 0x000fe20000000000 */
[----:B------:R-:W-:Y:S01]  /*4220*/  IMAD.MOV R3, RZ, RZ, -R3 ;  /* 0x000000ffff037224 */ /* 0x000fe200078e0a03 */
[----:B------:R3:W-:Y:S01]  /*4230*/  STL [R1+0x152c], R8 ;  /* 0x00152c0801007387 */ /* 0x0007e20000100800 */
[----:B------:R-:W-:Y:S01]  /*4240*/  IMAD.HI.U32 R2, R25, R177, RZ ;  /* 0x000000b119027227 */ /* 0x000fe200078e00ff */
[----:B------:R-:W-:-:S02]  /*4250*/  IABS R193, R7 ;  /* 0x0000000700c17213 */ /* 0x000fc40000000000 */
[----:B------:R-:W-:Y:S01]  /*4260*/  IABS R190, R11 ;  /* 0x0000000b00be7213 */ /* 0x000fe20000000000 */
[----:B------:R-:W-:Y:S01]  /*4270*/  IMAD.MOV R0, RZ, RZ, -R0 ;  /* 0x000000ffff007224 */ /* 0x000fe200078e0a00 */
[C---:B-1----:R-:W-:Y:S01]  /*4280*/  IADD3 R15, R252.reuse, 0xad, RZ ;  /* 0x000000adfc0f7810 */ /* 0x042fe20007ffe0ff */
[C---:B------:R-:W-:Y:S01]  /*4290*/  IMAD R165, R27.reuse, R4, R165 ;  /* 0x000000041ba57224 */ /* 0x040fe200078e02a5 */
[C---:B--2---:R-:W-:Y:S01]  /*42a0*/  IADD3 R11, R252.reuse, 0xae, RZ ;  /* 0x000000aefc0b7810 */ /* 0x044fe20007ffe0ff */
[----:B------:R-:W-:Y:S01]  /*42b0*/  IMAD R159, R27, R5, R159 ;  /* 0x000000051b9f7224 */ /* 0x000fe200078e029f */
[C---:B---3--:R-:W-:Y:S01]  /*42c0*/  IADD3 R8, R252.reuse, 0xb0, RZ ;  /* 0x000000b0fc087810 */ /* 0x048fe20007ffe0ff */
[----:B------:R-:W-:Y:S01]  /*42d0*/  IMAD.HI.U32 R4, R25, R170, RZ ;  /* 0x000000aa19047227 */ /* 0x000fe200078e00ff */
[----:B------:R-:W-:Y:S01]  /*42e0*/  IADD3 R10, R252, 0xaf, RZ ;  /* 0x000000affc0a7810 */ /* 0x000fe20007ffe0ff */
[----:B------:R1:W-:Y:S01]  /*42f0*/  STL [R1+0x1520], R7 ;  /* 0x0015200701007387 */ /* 0x0003e20000100800 */
[----:B------:R-:W-:Y:S01]  /*4300*/  IABS R197, R8 ;  /* 0x0000000800c57213 */ /* 0x000fe20000000000 */
[----:B------:R-:W-:Y:S01]  /*4310*/  IMAD R171, R27, R3, R171 ;  /* 0x000000031bab7224 */ /* 0x000fe200078e02ab */
[----:B------:R-:W-:Y:S01]  /*4320*/  IABS R196, R10 ;  /* 0x0000000a00c47213 */ /* 0x000fe20000000000 */
[----:B------:R-:W-:Y:S01]  /*4330*/  IMAD.MOV R2, RZ, RZ, -R2 ;  /* 0x000000ffff027224 */ /* 0x000fe200078e0a02 */
[----:B------:R2:W-:Y:S01]  /*4340*/  STL [R1+0x1514], R15 ;  /* 0x0015140f01007387 */ /* 0x0005e20000100800 */
[----:B------:R-:W-:Y:S01]  /*4350*/  IMAD.HI.U32 R5, R25, R164, RZ ;  /* 0x000000a419057227 */ /* 0x000fe200078e00ff */
[----:B------:R-:W-:-:S02]  /*4360*/  IABS R194, R15 ;  /* 0x0000000f00c27213 */ /* 0x000fc40000000000 */
[----:B------:R3:W-:Y:S01]  /*4370*/  STL [R1+0x1508], R11 ;  /* 0x0015080b01007387 */ /* 0x0007e20000100800 */
[----:B------:R-:W-:Y:S01]  /*4380*/  IMAD R173, R27, R0, R173 ;  /* 0x000000001bad7224 */ /* 0x000fe200078e02ad */
[C---:B-1----:R-:W-:Y:S01]  /*4390*/  IADD3 R7, R252.reuse, 0xb1, RZ ;  /* 0x000000b1fc077810 */ /* 0x042fe20007ffe0ff */
[C---:B------:R-:W-:Y:S01]  /*43a0*/  IMAD.HI.U32 R3, R25.reuse, R176, RZ ;  /* 0x000000b019037227 */ /* 0x040fe200078e00ff */
[----:B------:R-:W-:Y:S01]  /*43b0*/  STL [R1+0x14fc], R10 ;  /* 0x0014fc0a01007387 */ /* 0x000fe20000100800 */
[----:B------:R-:W-:Y:S02]  /*43c0*/  IABS R195, R11 ;  /* 0x0000000b00c37213 */ /* 0x000fe40000000000 */
[----:B------:R-:W-:Y:S01]  /*43d0*/  IMAD.HI.U32 R0, R25, R178, RZ ;  /* 0x000000b219007227 */ /* 0x000fe200078e00ff */
[----:B------:R1:W-:Y:S01]  /*43e0*/  STL [R1+0x14f4], R8 ;  /* 0x0014f40801007387 */ /* 0x0003e20000100800 */
[----:B------:R-:W-:Y:S02]  /*43f0*/  IABS R198, R7 ;  /* 0x0000000700c67213 */ /* 0x000fe40000000000 */
[----:B------:R-:W-:Y:S01]  /*4400*/  IMAD.MOV R4, RZ, RZ, -R4 ;  /* 0x000000ffff047224 */ /* 0x000fe200078e0a04 */
[C---:B--2---:R-:W-:Y:S01]  /*4410*/  IADD3 R15, R252.reuse, 0xb2, RZ ;  /* 0x000000b2fc0f7810 */ /* 0x044fe20007ffe0ff */
[----:B------:R-:W-:Y:S01]  /*4420*/  IMAD R177, R27, R2, R177 ;  /* 0x000000021bb17224 */ /* 0x000fe200078e02b1 */
[----:B------:R2:W-:Y:S01]  /*4430*/  STL [R1+0x14f0], R7 ;  /* 0x0014f00701007387 */ /* 0x0005e20000100800 */
[----:B------:R-:W-:Y:S01]  /*4440*/  IMAD.MOV R5, RZ, RZ, -R5 ;  /* 0x000000ffff057224 */ /* 0x000fe200078e0a05 */
[C---:B---3--:R-:W-:Y:S01]  /*4450*/  IADD3 R11, R252.reuse, 0xb3, RZ ;  /* 0x000000b3fc0b7810 */ /* 0x048fe20007ffe0ff */
[----:B------:R-:W-:Y:S01]  /*4460*/  IMAD.MOV R3, RZ, RZ, -R3 ;  /* 0x000000ffff037224 */ /* 0x000fe200078e0a03 */
[C---:B-1----:R-:W-:Y:S01]  /*4470*/  IADD3 R8, R252.reuse, 0xb5, RZ ;  /* 0x000000b5fc087810 */ /* 0x042fe20007ffe0ff */
[----:B------:R-:W-:Y:S01]  /*4480*/  IMAD.HI.U32 R2, R25, R182, RZ ;  /* 0x000000b619027227 */ /* 0x000fe200078e00ff */
[C---:B------:R-:W-:Y:S01]  /*4490*/  IADD3 R10, R252.reuse, 0xb4, RZ ;  /* 0x000000b4fc0a7810 */ /* 0x040fe20007ffe0ff */
[----:B------:R-:W-:Y:S01]  /*44a0*/  STL [R1+0x14d8], R15 ;  /* 0x0014d80f01007387 */ /* 0x000fe20000100800 */
[----:B------:R-:W-:Y:S01]  /*44b0*/  IABS R202, R8 ;  /* 0x0000000800ca7213 */ /* 0x000fe20000000000 */
[----:B------:R-:W-:Y:S01]  /*44c0*/  IMAD.MOV R0, RZ, RZ, -R0 ;  /* 0x000000ffff007224 */ /* 0x000fe200078e0a00 */
[----:B--2---:R-:W-:Y:S01]  /*44d0*/  IADD3 R7, R252, 0xb6, RZ ;  /* 0x000000b6fc077810 */ /* 0x004fe20007ffe0ff */
[C---:B------:R-:W-:Y:S01]  /*44e0*/  IMAD R170, R27.reuse, R4, R170 ;  /* 0x000000041baa7224 */ /* 0x040fe200078e02aa */
[----:B------:R-:W-:Y:S01]  /*44f0*/  IABS R201, R10 ;  /* 0x0000000a00c97213 */ /* 0x000fe20000000000 */
[----:B------:R-:W-:Y:S01]  /*4500*/  IMAD R164, R27, R5, R164 ;  /* 0x000000051ba47224 */ /* 0x000fe200078e02a4 */
[----:B------:R1:W-:Y:S01]  /*4510*/  STL [R1+0x14d4], R11 ;  /* 0x0014d40b01007387 */ /* 0x0003e20000100800 */
[----:B------:R-:W-:Y:S01]  /*4520*/  IMAD.HI.U32 R4, R25, R175, RZ ;  /* 0x000000af19047227 */ /* 0x000fe200078e00ff */
[----:B------:R-:W-:-:S02]  /*4530*/  IABS R203, R7 ;  /* 0x0000000700cb7213 */ /* 0x000fc40000000000 */
[----:B------:R2:W-:Y:S01]  /*4540*/  STL [R1+0x14d0], R10 ;  /* 0x0014d00a01007387 */ /* 0x0005e20000100800 */
[----:B------:R-:W-:Y:S01]  /*4550*/  IMAD R176, R27, R3, R176 ;  /* 0x000000031bb07224 */ /* 0x000fe200078e02b0 */
[----:B------:R-:W-:Y:S01]  /*4560*/  IABS R200, R11 ;  /* 0x0000000b00c87213 */ /* 0x000fe20000000000 */
[----:B------:R-:W-:Y:S01]  /*4570*/  IMAD.MOV R2, RZ, RZ, -R2 ;  /* 0x000000ffff027224 */ /* 0x000fe200078e0a02 */
[----:B------:R3:W-:Y:S01]  /*4580*/  STL [R1+0x14cc], R8 ;  /* 0x0014cc0801007387 */ /* 0x0007e20000100800 */
[----:B------:R-:W-:Y:S01]  /*4590*/  IMAD.HI.U32 R5, R25, R169, RZ ;  /* 0x000000a919057227 */ /* 0x000fe200078e00ff */
[C---:B-1----:R-:W-:Y:S02]  /*45a0*/  IADD3 R11, R252.reuse, 0xb8, RZ ;  /* 0x000000b8fc0b7810 */ /* 0x042fe40007ffe0ff */
[----:B------:R1:W-:Y:S01]  /*45b0*/  STL [R1+0x14c8], R7 ;  /* 0x0014c80701007387 */ /* 0x0003e20000100800 */
[----:B------:R-:W-:Y:S01]  /*45c0*/  IMAD R178, R27, R0, R178 ;  /* 0x000000001bb27224 */ /* 0x000fe200078e02b2 */
[----:B--2---:R-:W-:Y:S01]  /*45d0*/  IADD3 R10, R252, 0xb9, RZ ;  /* 0x000000b9fc0a7810 */ /* 0x004fe20007ffe0ff */
[----:B------:R-:W-:Y:S01]  /*45e0*/  IMAD.HI.U32 R3, R25, R181, RZ ;  /* 0x000000b519037227 */ /* 0x000fe200078e00ff */
[----:B------:R-:W-:Y:S01]  /*45f0*/  STL [R1+0x14b0], R24 ;  /* 0x0014b01801007387 */ /* 0x000fe20000100800 */
[----:B------:R-:W-:-:S02]  /*4600*/  IABS R199, R15 ;  /* 0x0000000f00c77213 */ /* 0x000fc40000000000 */
[----:B------:R-:W-:Y:S01]  /*4610*/  IMAD.HI.U32 R0, R25, R183, RZ ;  /* 0x000000b719007227 */ /* 0x000fe200078e00ff */
[C---:B---3--:R-:W-:Y:S01]  /*4620*/  IADD3 R8, R252.reuse, 0xba, RZ ;  /* 0x000000bafc087810 */ /* 0x048fe20007ffe0ff */
[----:B------:R2:W-:Y:S01]  /*4630*/  STL [R1+0x14ac], R11 ;  /* 0x0014ac0b01007387 */ /* 0x0005e20000100800 */
[----:B-1----:R-:W-:Y:S01]  /*4640*/  IADD3 R7, R252, 0xbb, RZ ;  /* 0x000000bbfc077810 */ /* 0x002fe20007ffe0ff */
[----:B------:R-:W-:Y:S01]  /*4650*/  IMAD.MOV R4, RZ, RZ, -R4 ;  /* 0x000000ffff047224 */ /* 0x000fe200078e0a04 */
[----:B------:R-:W-:Y:S01]  /*4660*/  IABS R207, R8 ;  /* 0x0000000800cf7213 */ /* 0x000fe20000000000 */
[----:B------:R-:W-:Y:S01]  /*4670*/  IMAD R182, R27, R2, R182 ;  /* 0x000000021bb67224 */ /* 0x000fe200078e02b6 */
[----:B------:R-:W-:Y:S01]  /*4680*/  IABS R206, R10 ;  /* 0x0000000a00ce7213 */ /* 0x000fe20000000000 */
[----:B------:R-:W-:Y:S01]  /*4690*/  IMAD.MOV R5, RZ, RZ, -R5 ;  /* 0x000000ffff057224 */ /* 0x000fe200078e0a05 */
[----:B------:R-:W-:Y:S01]  /*46a0*/  IABS R208, R7 ;  /* 0x0000000700d07213 */ /* 0x000fe20000000000 */
[----:B------:R-:W-:Y:S01]  /*46b0*/  IMAD.MOV R3, RZ, RZ, -R3 ;  /* 0x000000ffff037224 */ /* 0x000fe200078e0a03 */
[----:B------:R-:W-:Y:S01]  /*46c0*/  STL [R1+0x14a8], R10 ;  /* 0x0014a80a01007387 */ /* 0x000fe20000100800 */
[----:B------:R-:W-:Y:S01]  /*46d0*/  IMAD.HI.U32 R2, R25, R187, RZ ;  /* 0x000000bb19027227 */ /* 0x000fe200078e00ff */
[----:B------:R-:W-:-:S02]  /*46e0*/  IABS R205, R11 ;  /* 0x0000000b00cd7213 */ /* 0x000fc40000000000 */
[----:B------:R1:W-:Y:S01]  /*46f0*/  STL [R1+0x14a0], R8 ;  /* 0x0014a00801007387 */ /* 0x0003e20000100800 */
[----:B------:R-:W-:Y:S01]  /*4700*/  IMAD.MOV R0, RZ, RZ, -R0 ;  /* 0x000000ffff007224 */ /* 0x000fe200078e0a00 */
[----:B------:R-:W-:Y:S01]  /*4710*/  IADD3 R2, -R2, RZ, RZ ;  /* 0x000000ff02027210 */ /* 0x000fe20007ffe1ff */
[C---:B------:R-:W-:Y:S01]  /*4720*/  IMAD R175, R27.reuse, R4, R175 ;  /* 0x000000041baf7224 */ /* 0x040fe200078e02af */
[C---:B------:R-:W-:Y:S01]  /*4730*/  IADD3 R15, R252.reuse, 0xbc, RZ ;  /* 0x000000bcfc0f7810 */ /* 0x040fe20007ffe0ff */
[----:B------:R-:W-:Y:S01]  /*4740*/  IMAD R169, R27, R5, R169 ;  /* 0x000000051ba97224 */ /* 0x000fe200078e02a9 */
[----:B------:R3:W-:Y:S01]  /*4750*/  STL [R1+0x1494], R7 ;  /* 0x0014940701007387 */ /* 0x0007e20000100800 */
[----:B------:R-:W-:Y:S01]  /*4760*/  IMAD.HI.U32 R4, R25, R180, RZ ;  /* 0x000000b419047227 */ /* 0x000fe200078e00ff */
[C---:B--2---:R-:W-:Y:S02]  /*4770*/  IADD3 R11, R252.reuse, 0xbd, RZ ;  /* 0x000000bdfc0b7810 */ /* 0x044fe40007ffe0ff */
[C---:B-1----:R-:W-:Y:S01]  /*4780*/  IADD3 R8, R252.reuse, 0xbf, RZ ;  /* 0x000000bffc087810 */ /* 0x042fe20007ffe0ff */
[----:B------:R-:W-:Y:S01]  /*4790*/  IMAD R181, R27, R3, R181 ;  /* 0x000000031bb57224 */ /* 0x000fe200078e02b5 */
[C---:B------:R-:W-:Y:S01]  /*47a0*/  IADD3 R10, R252.reuse, 0xbe, RZ ;  /* 0x000000befc0a7810 */ /* 0x040fe20007ffe0ff */
[----:B------:R-:W-:Y:S01]  /*47b0*/  IMAD.HI.U32 R5, R25, R174, RZ ;  /* 0x000000ae19057227 */ /* 0x000fe200078e00ff */
[----:B------:R-:W-:Y:S01]  /*47c0*/  IABS R212, R8 ;  /* 0x0000000800d47213 */ /* 0x000fe20000000000 */
[----:B------:R1:W-:Y:S01]  /*47d0*/  STL [R1+0x1470], R15 ;  /* 0x0014700f01007387 */ /* 0x0003e20000100800 */
[----:B---3--:R-:W-:Y:S01]  /*47e0*/  IADD3 R7, R252, 0xc0, RZ ;  /* 0x000000c0fc077810 */ /* 0x008fe20007ffe0ff */
[----:B------:R-:W-:Y:S01]  /*47f0*/  IMAD R183, R27, R0, R183 ;  /* 0x000000001bb77224 */ /* 0x000fe200078e02b7 */
[----:B------:R-:W-:Y:S01]  /*4800*/  IABS R211, R10 ;  /* 0x0000000a00d37213 */ /* 0x000fe20000000000 */
[----:B------:R-:W-:Y:S01]  /*4810*/  IMAD.HI.U32 R3, R25, R186, RZ ;  /* 0x000000ba19037227 */ /* 0x000fe200078e00ff */
[----:B------:R-:W-:Y:S01]  /*4820*/  STL [R1+0x1468], R11 ;  /* 0x0014680b01007387 */ /* 0x000fe20000100800 */
[----:B------:R-:W-:-:S02]  /*4830*/  IABS R213, R7 ;  /* 0x0000000700d57213 */ /* 0x000fc40000000000 */
[----:B------:R-:W-:Y:S01]  /*4840*/  IMAD.HI.U32 R0, R25, R188, RZ ;  /* 0x000000bc19007227 */ /* 0x000fe200078e00ff */
[----:B------:R2:W-:Y:S01]  /*4850*/  STL [R1+0x1464], R10 ;  /* 0x0014640a01007387 */ /* 0x0005e20000100800 */
[----:B------:R-:W-:Y:S02]  /*4860*/  IABS R209, R15 ;  /* 0x0000000f00d17213 */ /* 0x000fe40000000000 */
[----:B------:R-:W-:Y:S01]  /*4870*/  IMAD.MOV R4, RZ, RZ, -R4 ;  /* 0x000000ffff047224 */ /* 0x000fe200078e0a04 */
[----:B------:R3:W-:Y:S01]  /*4880*/  STL [R1+0x1488], R8 ;  /* 0x0014880801007387 */ /* 0x0007e20000100800 */
[----:B------:R-:W-:Y:S01]  /*4890*/  IMAD.MOV R5, RZ, RZ, -R5 ;  /* 0x000000ffff057224 */ /* 0x000fe200078e0a05 */
[----:B------:R-:W-:Y:S01]  /*48a0*/  IABS R210, R11 ;  /* 0x0000000b00d27213 */ /* 0x000fe20000000000 */
[----:B------:R-:W-:Y:S01]  /*48b0*/  IMAD.MOV R3, RZ, RZ, -R3 ;  /* 0x000000ffff037224 */ /* 0x000fe200078e0a03 */
[----:B------:R4:W-:Y:S01]  /*48c0*/  STL [R1+0x1484], R7 ;  /* 0x0014840701007387 */ /* 0x0009e20000100800 */
[----:B------:R-:W-:Y:S01]  /*48d0*/  IMAD.MOV R0, RZ, RZ, -R0 ;  /* 0x000000ffff007224 */ /* 0x000fe200078e0a00 */
[C---:B-1----:R-:W-:Y:S01]  /*48e0*/  IADD3 R15, R252.reuse, 0xc1, RZ ;  /* 0x000000c1fc0f7810 */ /* 0x042fe20007ffe0ff */
[----:B------:R-:W-:Y:S01]  /*48f0*/  IMAD R187, R27, R2, R187 ;  /* 0x000000021bbb7224 */ /* 0x000fe200078e02bb */
[C---:B--2---:R-:W-:Y:S01]  /*4900*/  IADD3 R10, R252.reuse, 0xc3, RZ ;  /* 0x000000c3fc0a7810 */ /* 0x044fe20007ffe0ff */
[----:B------:R-:W-:Y:S01]  /*4910*/  IMAD.HI.U32 R2, R25, R192, RZ ;  /* 0x000000c019027227 */ /* 0x000fe200078e00ff */
[C---:B---3--:R-:W-:Y:S01]  /*4920*/  IADD3 R8, R252.reuse, 0xc4, RZ ;  /* 0x000000c4fc087810 */ /* 0x048fe20007ffe0ff */
[----:B------:R1:W-:Y:S01]  /*4930*/  STL [R1+0x1440], R15 ;  /* 0x0014400f01007387 */ /* 0x0003e20000100800 */
[C---:B------:R-:W-:Y:S01]  /*4940*/  IADD3 R11, R252.reuse, 0xc2, RZ ;  /* 0x000000c2fc0b7810 */ /* 0x040fe20007ffe0ff */
[C---:B------:R-:W-:Y:S01]  /*4950*/  IMAD R180, R27.reuse, R4, R180 ;  /* 0x000000041bb47224 */ /* 0x040fe200078e02b4 */
[----:B----4-:R-:W-:Y:S01]  /*4960*/  IADD3 R7, R252, 0xc5, RZ ;  /* 0x000000c5fc077810 */ /* 0x010fe20007ffe0ff */
[----:B------:R-:W-:Y:S01]  /*4970*/  IMAD R174, R27, R5, R174 ;  /* 0x000000051bae7224 */ /* 0x000fe200078e02ae */
[----:B------:R-:W-:Y:S01]  /*4980*/  IABS R217, R8 ;  /* 0x0000000800d97213 */ /* 0x000fe20000000000 */
[----:B------:R-:W-:Y:S01]  /*4990*/  IMAD.HI.U32 R4, R25, R185, RZ ;  /* 0x000000b919047227 */ /* 0x000fe200078e00ff */
[----:B------:R-:W-:Y:S01]  /*49a0*/  IABS R216, R10 ;  /* 0x0000000a00d87213 */ /* 0x000fe20000000000 */
[----:B------:R-:W-:Y:S01]  /*49b0*/  STL [R1+0x143c], R11 ;  /* 0x00143c0b01007387 */ /* 0x000fe20000100800 */
[----:B------:R-:W-:Y:S01]  /*49c0*/  IABS R218, R7 ;  /* 0x0000000700da7213 */ /* 0x000fe20000000000 */
[----:B------:R-:W-:Y:S01]  /*49d0*/  IMAD R186, R27, R3, R186 ;  /* 0x000000031bba7224 */ /* 0x000fe200078e02ba */
[----:B------:R-:W-:Y:S01]  /*49e0*/  IABS R214, R15 ;  /* 0x0000000f00d67213 */ /* 0x000fe20000000000 */
[----:B------:R-:W-:Y:S01]  /*49f0*/  IMAD.HI.U32 R5, R25, R179, RZ ;  /* 0x000000b319057227 */ /* 0x000fe200078e00ff */
[----:B------:R2:W-:Y:S01]  /*4a00*/  STL [R1+0x1458], R10 ;  /* 0x0014580a01007387 */ /* 0x0005e20000100800 */
[----:B------:R-:W-:-:S02]  /*4a10*/  IABS R215, R11 ;  /* 0x0000000b00d77213 */ /* 0x000fc40000000000 */
[----:B------:R-:W-:Y:S01]  /*4a20*/  IMAD R188, R27, R0, R188 ;  /* 0x000000001bbc7224 */ /* 0x000fe200078e02bc */
[----:B------:R3:W-:Y:S01]  /*4a30*/  STL [R1+0x144c], R8 ;  /* 0x00144c0801007387 */ /* 0x0007e20000100800 */
[C---:B------:R-:W-:Y:S01]  /*4a40*/  IMAD.HI.U32 R3, R25.reuse, R191, RZ ;  /* 0x000000bf19037227 */ /* 0x040fe200078e00ff */
[C---:B-1----:R-:W-:Y:S02]  /*4a50*/  IADD3 R15, R252.reuse, 0xc6, RZ ;  /* 0x000000c6fc0f7810 */ /* 0x042fe40007ffe0ff */
[----:B------:R1:W-:Y:S01]  /*4a60*/  STL [R1+0x1460], R7 ;  /* 0x0014600701007387 */ /* 0x0003e20000100800 */
[----:B------:R-:W-:Y:S01]  /*4a70*/  IMAD.HI.U32 R0, R25, R193, RZ ;  /* 0x000000c119007227 */ /* 0x000fe200078e00ff */
[C---:B--2---:R-:W-:Y:S02]  /*4a80*/  IADD3 R10, R252.reuse, 0xc8, RZ ;  /* 0x000000c8fc0a7810 */ /* 0x044fe40007ffe0ff */
[C---:B------:R-:W-:Y:S01]  /*4a90*/  IADD3 R11, R252.reuse, 0xc7, RZ ;  /* 0x000000c7fc0b7810 */ /* 0x040fe20007ffe0ff */
[----:B------:R-:W-:Y:S01]  /*4aa0*/  IMAD.MOV R2, RZ, RZ, -R2 ;  /* 0x000000ffff027224 */ /* 0x000fe200078e0a02 */
[C---:B---3--:R-:W-:Y:S01]  /*4ab0*/  IADD3 R8, R252.reuse, 0xc9, RZ ;  /* 0x000000c9fc087810 */ /* 0x048fe20007ffe0ff */
[----:B------:R-:W-:Y:S01]  /*4ac0*/  IMAD.MOV R4, RZ, RZ, -R4 ;  /* 0x000000ffff047224 */ /* 0x000fe200078e0a04 */
[----:B------:R-:W-:Y:S01]  /*4ad0*/  IABS R221, R10 ;  /* 0x0000000a00dd7213 */ /* 0x000fe20000000000 */
[----:B------:R-:W-:Y:S01]  /*4ae0*/  IMAD.MOV R5, RZ, RZ, -R5 ;  /* 0x000000ffff057224 */ /* 0x000fe200078e0a05 */
[----:B-1----:R-:W-:Y:S01]  /*4af0*/  IADD3 R7, R252, 0xca, RZ ;  /* 0x000000cafc077810 */ /* 0x002fe20007ffe0ff */
[----:B------:R-:W-:Y:S01]  /*4b00*/  IMAD.MOV R3, RZ, RZ, -R3 ;  /* 0x000000ffff037224 */ /* 0x000fe200078e0a03 */
[----:B------:R1:W-:Y:S01]  /*4b10*/  STL [R1+0x1414], R15 ;  /* 0x0014140f01007387 */ /* 0x0003e20000100800 */
[----:B------:R-:W-:Y:S01]  /*4b20*/  IMAD.MOV R0, RZ, RZ, -R0 ;  /* 0x000000ffff007224 */ /* 0x000fe200078e0a00 */
[----:B------:R-:W-:Y:S01]  /*4b30*/  IABS R222, R8 ;  /* 0x0000000800de7213 */ /* 0x000fe20000000000 */
[----:B------:R-:W-:Y:S01]  /*4b40*/  IMAD R192, R27, R2, R192 ;  /* 0x000000021bc07224 */ /* 0x000fe200078e02c0 */
[----:B------:R-:W-:Y:S01]  /*4b50*/  IABS R223, R7 ;  /* 0x0000000700df7213 */ /* 0x000fe20000000000 */
[----:B------:R-:W-:Y:S01]  /*4b60*/  IMAD.HI.U32 R2, R25, R197, RZ ;  /* 0x000000c519027227 */ /* 0x000fe200078e00ff */
[----:B------:R-:W-:Y:S01]  /*4b70*/  STL [R1+0x1420], R11 ;  /* 0x0014200b01007387 */ /* 0x000fe20000100800 */
[----:B------:R-:W-:-:S02]  /*4b80*/  IABS R219, R15 ;  /* 0x0000000f00db7213 */ /* 0x000fc40000000000 */
[C---:B------:R-:W-:Y:S01]  /*4b90*/  IMAD R185, R27.reuse, R4, R185 ;  /* 0x000000041bb97224 */ /* 0x040fe200078e02b9 */
[----:B------:R2:W-:Y:S01]  /*4ba0*/  STL [R1+0x1418], R10 ;  /* 0x0014180a01007387 */ /* 0x0005e20000100800 */
[----:B------:R-:W-:Y:S01]  /*4bb0*/  IMAD R179, R27, R5, R179 ;  /* 0x000000051bb37224 */ /* 0x000fe200078e02b3 */
[----:B------:R-:W-:Y:S01]  /*4bc0*/  IABS R220, R11 ;  /* 0x0000000b00dc7213 */ /* 0x000fe20000000000 */
[----:B------:R-:W-:Y:S01]  /*4bd0*/  IMAD.HI.U32 R4, R25, R190, RZ ;  /* 0x000000be19047227 */ /* 0x000fe200078e00ff */
[----:B------:R3:W-:Y:S01]  /*4be0*/  STL [R1+0x1438], R8 ;  /* 0x0014380801007387 */ /* 0x0007e20000100800 */
[C---:B-1----:R-:W-:Y:S02]  /*4bf0*/  IADD3 R15, R252.reuse, 0xcb, RZ ;  /* 0x000000cbfc0f7810 */ /* 0x042fe40007ffe0ff */
[----:B------:R-:W-:Y:S01]  /*4c00*/  IMAD R191, R27, R3, R191 ;  /* 0x000000031bbf7224 */ /* 0x000fe200078e02bf */
[----:B------:R1:W-:Y:S01]  /*4c10*/  STL [R1+0x1434], R7 ;  /* 0x0014340701007387 */ /* 0x0003e20000100800 */
[----:B------:R-:W-:Y:S01]  /*4c20*/  IMAD.HI.U32 R5, R25, R184, RZ ;  /* 0x000000b819057227 */ /* 0x000fe200078e00ff */
[----:B--2---:R-:W-:-:S02]  /*4c30*/  IADD3 R10, R252, 0xcd, RZ ;  /* 0x000000cdfc0a7810 */ /* 0x004fc40007ffe0ff */
[C---:B------:R-:W-:Y:S01]  /*4c40*/  IADD3 R11, R252.reuse, 0xcc, RZ ;  /* 0x000000ccfc0b7810 */ /* 0x040fe20007ffe0ff */
[----:B------:R-:W-:Y:S01]  /*4c50*/  IMAD R193, R27, R0, R193 ;  /* 0x000000001bc17224 */ /* 0x000fe200078e02c1 */
[C---:B---3--:R-:W-:Y:S01]  /*4c60*/  IADD3 R8, R252.reuse, 0xce, RZ ;  /* 0x000000cefc087810 */ /* 0x048fe20007ffe0ff */
[C---:B------:R-:W-:Y:S01]  /*4c70*/  IMAD.HI.U32 R3, R25.reuse, R196, RZ ;  /* 0x000000c419037227 */ /* 0x040fe200078e00ff */
[----:B------:R-:W-:Y:S01]  /*4c80*/  IABS R226, R10 ;  /* 0x0000000a00e27213 */ /* 0x000fe20000000000 */
[----:B------:R2:W-:Y:S01]  /*4c90*/  STL [R1+0x13f4], R15 ;  /* 0x0013f40f01007387 */ /* 0x0005e20000100800 */
[C---:B-1----:R-:W-:Y:S01]  /*4ca0*/  IADD3 R7, R252.reuse, 0xcf, RZ ;  /* 0x000000cffc077810 */ /* 0x042fe20007ffe0ff */
[----:B------:R-:W-:Y:S01]  /*4cb0*/  IMAD.HI.U32 R0, R25, R198, RZ ;  /* 0x000000c619007227 */ /* 0x000fe200078e00ff */
[----:B------:R-:W-:Y:S01]  /*4cc0*/  IABS R227, R8 ;  /* 0x0000000800e37213 */ /* 0x000fe20000000000 */
[----:B------:R-:W-:Y:S01]  /*4cd0*/  STL [R1+0x13dc], R11 ;  /* 0x0013dc0b01007387 */ /* 0x000fe20000100800 */
[----:B------:R-:W-:Y:S01]  /*4ce0*/  IABS R228, R7 ;  /* 0x0000000700e47213 */ /* 0x000fe20000000000 */
[----:B------:R-:W-:Y:S01]  /*4cf0*/  IMAD.MOV R2, RZ, RZ, -R2 ;  /* 0x000000ffff027224 */ /* 0x000fe200078e0a02 */
[----:B------:R-:W-:Y:S01]  /*4d00*/  IABS R225, R11 ;  /* 0x0000000b00e17213 */ /* 0x000fe20000000000 */
[----:B------:R-:W-:Y:S01]  /*4d10*/  IMAD.MOV R4, RZ, RZ, -R4 ;  /* 0x000000ffff047224 */ /* 0x000fe200078e0a04 */
[----:B------:R1:W-:Y:S01]  /*4d20*/  STL [R1+0x1408], R10 ;  /* 0x0014080a01007387 */ /* 0x0003e20000100800 */
[----:B------:R-:W-:Y:S01]  /*4d30*/  IMAD.MOV R5, RZ, RZ, -R5 ;  /* 0x000000ffff057224 */ /* 0x000fe200078e0a05 */
[----:B------:R-:W-:Y:S01]  /*4d40*/  IABS R224, R15 ;  /* 0x0000000f00e07213 */ /* 0x000fe20000000000 */
[----:B------:R-:W-:Y:S01]  /*4d50*/  IMAD.MOV R3, RZ, RZ, -R3 ;  /* 0x000000ffff037224 */ /* 0x000fe200078e0a03 */
[----:B------:R3:W-:Y:S01]  /*4d60*/  STL [R1+0x13d8], R8 ;  /* 0x0013d80801007387 */ /* 0x0007e20000100800 */
[----:B------:R-:W-:Y:S01]  /*4d70*/  IMAD.MOV R0, RZ, RZ, -R0 ;  /* 0x000000ffff007224 */ /* 0x000fe200078e0a00 */
[C---:B--2---:R-:W-:Y:S01]  /*4d80*/  IADD3 R15, R252.reuse, 0xd0, RZ ;  /* 0x000000d0fc0f7810 */ /* 0x044fe20007ffe0ff */
[----:B------:R-:W-:Y:S01]  /*4d90*/  IMAD R197, R27, R2, R197 ;  /* 0x000000021bc57224 */ /* 0x000fe200078e02c5 */
[----:B------:R2:W-:Y:S01]  /*4da0*/  STL [R1+0x1410], R7 ;  /* 0x0014100701007387 */ /* 0x0005e20000100800 */
[----:B------:R-:W-:Y:S01]  /*4db0*/  IMAD.HI.U32 R2, R25, R202, RZ ;  /* 0x000000ca19027227 */ /* 0x000fe200078e00ff */
[----:B-1----:R-:W-:-:S02]  /*4dc0*/  IADD3 R10, R252, 0xd2, RZ ;  /* 0x000000d2fc0a7810 */ /* 0x002fc40007ffe0ff */
[----:B------:R-:W-:Y:S01]  /*4dd0*/  IADD3 R11, R252, 0xd1, RZ ;  /* 0x000000d1fc0b7810 */ /* 0x000fe20007ffe0ff */
[C---:B------:R-:W-:Y:S01]  /*4de0*/  IMAD R190, R27.reuse, R4, R190 ;  /* 0x000000041bbe7224 */ /* 0x040fe200078e02be */
[----:B------:R-:W-:Y:S01]  /*4df0*/  IADD3 R2, -R2, RZ, RZ ;  /* 0x000000ff02027210 */ /* 0x000fe20007ffe1ff */
[----:B------:R-:W-:Y:S01]  /*4e00*/  IMAD R184, R27, R5, R184 ;  /* 0x000000051bb87224 */ /* 0x000fe200078e02b8 */
[C---:B---3--:R-:W-:Y:S01]  /*4e10*/  IADD3 R8, R252.reuse, 0xd3, RZ ;  /* 0x000000d3fc087810 */ /* 0x048fe20007ffe0ff */
[----:B------:R-:W-:Y:S01]  /*4e20*/  IMAD.HI.U32 R4, R25, R195, RZ ;  /* 0x000000c319047227 */ /* 0x000fe200078e00ff */
[C---:B--2---:R-:W-:Y:S01]  /*4e30*/  IADD3 R7, R252.reuse, 0xd4, RZ ;  /* 0x000000d4fc077810 */ /* 0x044fe20007ffe0ff */
[----:B------:R1:W-:Y:S01]  /*4e40*/  STL [R1+0x13c0], R15 ;  /* 0x0013c00f01007387 */ /* 0x0003e20000100800 */
[----:B------:R-:W-:Y:S01]  /*4e50*/  IABS R231, R10 ;  /* 0x0000000a00e77213 */ /* 0x000fe20000000000 */
        /* <DEDUP_REMOVED lines=10> */
[----:B-1----:R-:W-:-:S02]  /*4f00*/  IADD3 R15, R252, 0xed, RZ ;  /* 0x000000edfc0f7810 */ /* 0x002fc40007ffe0ff */
[----:B------:R-:W-:Y:S01]  /*4f10*/  IMAD.HI.U32 R0, R25, R203, RZ ;  /* 0x000000cb19007227 */ /* 0x000fe200078e00ff */
[----:B------:R1:W-:Y:S03]  /*4f20*/  STL [R1+0x13b4], R8 ;  /* 0x0013b40801007387 */ /* 0x0003e60000100800 */
[----:B------:R-:W-:Y:S01]  /*4f30*/  IMAD.MOV R4, RZ, RZ, -R4 ;  /* 0x000000ffff047224 */ /* 0x000fe200078e0a04 */
[----:B------:R3:W-:Y:S01]  /*4f40*/  STL [R1+0x13b0], R7 ;  /* 0x0013b00701007387 */ /* 0x0007e20000100800 */
[----:B------:R-:W-:Y:S01]  /*4f50*/  IMAD.MOV R5, RZ, RZ, -R5 ;  /* 0x000000ffff057224 */ /* 0x000fe200078e0a05 */
[C---:B--2---:R-:W-:Y:S01]  /*4f60*/  IADD3 R10, R252.reuse, 0xd5, RZ ;  /* 0x000000d5fc0a7810 */ /* 0x044fe20007ffe0ff */
[----:B------:R-:W-:Y:S02]  /*4f70*/  IMAD.MOV R3, RZ, RZ, -R3 ;  /* 0x000000ffff037224 */ /* 0x000fe400078e0a03 */
[----:B------:R-:W-:Y:S01]  /*4f80*/  IMAD.MOV R0, RZ, RZ, -R0 ;  /* 0x000000ffff007224 */ /* 0x000fe200078e0a00 */
[C---:B-1----:R-:W-:Y:S01]  /*4f90*/  IADD3 R8, R252.reuse, 0xd6, RZ ;  /* 0x000000d6fc087810 */ /* 0x042fe20007ffe0ff */
[C---:B------:R-:W-:Y:S01]  /*4fa0*/  IMAD R195, R27.reuse, R4, R195 ;  /* 0x000000041bc37224 */ /* 0x040fe200078e02c3 */
[----:B------:R-:W-:Y:S01]  /*4fb0*/  IABS R234, R10 ;  /* 0x0000000a00ea7213 */ /* 0x000fe20000000000 */
[C---:B------:R-:W-:Y:S01]  /*4fc0*/  IMAD R202, R27.reuse, R2, R202 ;  /* 0x000000021bca7224 */ /* 0x040fe200078e02ca */
[----:B---3--:R-:W-:Y:S01]  /*4fd0*/  IADD3 R7, R252, 0xd7, RZ ;  /* 0x000000d7fc077810 */ /* 0x008fe20007ffe0ff */
[----:B------:R-:W-:Y:S01]  /*4fe0*/  IMAD R189, R27, R5, R189 ;  /* 0x000000051bbd7224 */ /* 0x000fe200078e02bd */
[----:B------:R-:W-:Y:S01]  /*4ff0*/  IABS R235, R8 ;  /* 0x0000000800eb7213 */ /* 0x000fe20000000000 */
[----:B------:R-:W-:Y:S01]  /*5000*/  IMAD.HI.U32 R4, R25, R200, RZ ;  /* 0x000000c819047227 */ /* 0x000fe200078e00ff */
[----:B------:R-:W-:-:S03]  /*5010*/  IABS R236, R7 ;  /* 0x0000000700ec7213 */ /* 0x000fc60000000000 */
[----:B------:R-:W-:Y:S02]  /*5020*/  IMAD R201, R27, R3, R201 ;  /* 0x000000031bc97224 */ /* 0x000fe400078e02c9 */
[----:B------:R-:W-:-:S04]  /*5030*/  IMAD.HI.U32 R2, R25, R207, RZ ;  /* 0x000000cf19027227 */ /* 0x000fc800078e00ff */
[----:B------:R-:W-:-:S04]  /*5040*/  IMAD.HI.U32 R5, R25, R194, RZ ;  /* 0x000000c219057227 */ /* 0x000fc800078e00ff */
[----:B------:R-:W-:Y:S02]  /*5050*/  IMAD R203, R27, R0, R203 ;  /* 0x000000001bcb7224 */ /* 0x000fe400078e02cb */
[----:B------:R-:W-:-:S04]  /*5060*/  IMAD.HI.U32 R3, R25, R206, RZ ;  /* 0x000000ce19037227 */ /* 0x000fc800078e00ff */
[----:B------:R-:W-:-:S04]  /*5070*/  IMAD.HI.U32 R0, R25, R208, RZ ;  /* 0x000000d019007227 */ /* 0x000fc800078e00ff */
[----:B------:R-:W-:Y:S02]  /*5080*/  IMAD.MOV R4, RZ, RZ, -R4 ;  /* 0x000000ffff047224 */ /* 0x000fe400078e0a04 */
[----:B------:R-:W-:Y:S02]  /*5090*/  IMAD.MOV R2, RZ, RZ, -R2 ;  /* 0x000000ffff027224 */ /* 0x000fe400078e0a02 */
[----:B------:R-:W-:Y:S02]  /*50a0*/  IMAD.MOV R5, RZ, RZ, -R5 ;  /* 0x000000ffff057224 */ /* 0x000fe400078e0a05 */
[----:B------:R-:W-:Y:S02]  /*50b0*/  IMAD.MOV R3, RZ, RZ, -R3 ;  /* 0x000000ffff037224 */ /* 0x000fe400078e0a03 */
[----:B------:R-:W-:Y:S02]  /*50c0*/  IMAD.MOV R0, RZ, RZ, -R0 ;  /* 0x000000ffff007224 */ /* 0x000fe400078e0a00 */
[----:B------:R-:W-:-:S02]  /*50d0*/  IMAD R200, R27, R4, R200 ;  /* 0x000000041bc87224 */ /* 0x000fc400078e02c8 */
[C---:B------:R-:W-:Y:S02]  /*50e0*/  IMAD R207, R27.reuse, R2, R207 ;  /* 0x000000021bcf7224 */ /* 0x040fe400078e02cf */
[----:B------:R-:W-:Y:S02]  /*50f0*/  IMAD R194, R27, R5, R194 ;  /* 0x000000051bc27224 */ /* 0x000fe400078e02c2 */
[----:B------:R-:W-:-:S04]  /*5100*/  IMAD.HI.U32 R4, R25, R205, RZ ;  /* 0x000000cd19047227 */ /* 0x000fc800078e00ff */
        /* <DEDUP_REMOVED lines=17> */
[----:B------:R-:W-:Y:S01]  /*5220*/  IMAD.HI.U32 R5, R25, R204, RZ ;  /* 0x000000cc19057227 */ /* 0x000fe200078e00ff */
[----:B------:R-:W-:-:S03]  /*5230*/  IADD3 R2, -R2, RZ, RZ ;  /* 0x000000ff02027210 */ /* 0x000fc60007ffe1ff */
[----:B------:R-:W-:Y:S02]  /*5240*/  IMAD R213, R27, R0, R213 ;  /* 0x000000001bd57224 */ /* 0x000fe400078e02d5 */
[----:B------:R-:W-:-:S04]  /*5250*/  IMAD.HI.U32 R3, R25, R216, RZ ;  /* 0x000000d819037227 */ /* 0x000fc800078e00ff */
[----:B------:R-:W-:-:S04]  /*5260*/  IMAD.HI.U32 R0, R25, R218, RZ ;  /* 0x000000da19007227 */ /* 0x000fc800078e00ff */
[----:B------:R-:W-:Y:S02]  /*5270*/  IMAD.MOV R4, RZ, RZ, -R4 ;  /* 0x000000ffff047224 */ /* 0x000fe400078e0a04 */
[----:B------:R-:W-:Y:S02]  /*5280*/  IMAD.MOV R5, RZ, RZ, -R5 ;  /* 0x000000ffff057224 */ /* 0x000fe400078e0a05 */
[----:B------:R-:W-:Y:S02]  /*5290*/  IMAD.MOV R3, RZ, RZ, -R3 ;  /* 0x000000ffff037224 */ /* 0x000fe400078e0a03 */
[----:B------:R-:W-:Y:S02]  /*52a0*/  IMAD.MOV R0, RZ, RZ, -R0 ;  /* 0x000000ffff007224 */ /* 0x000fe400078e0a00 */
[C---:B------:R-:W-:Y:S02]  /*52b0*/  IMAD R210, R27.reuse, R4, R210 ;  /* 0x000000041bd27224 */ /* 0x040fe400078e02d2 */
[----:B------:R-:W-:-:S02]  /*52c0*/  IMAD R204, R27, R5, R204 ;  /* 0x000000051bcc7224 */ /* 0x000fc400078e02cc */
[----:B------:R-:W-:-:S04]  /*52d0*/  IMAD.HI.U32 R4, R25, R215, RZ ;  /* 0x000000d719047227 */ /* 0x000fc800078e00ff */
[----:B------:R-:W-:Y:S02]  /*52e0*/  IMAD R216, R27, R3, R216 ;  /* 0x000000031bd87224 */ /* 0x000fe400078e02d8 */
[----:B------:R-:W-:-:S04]  /*52f0*/  IMAD.HI.U32 R5, R25, R209, RZ ;  /* 0x000000d119057227 */ /* 0x000fc800078e00ff */
[C---:B------:R-:W-:Y:S02]  /*5300*/  IMAD R217, R27.reuse, R2, R217 ;  /* 0x000000021bd97224 */ /* 0x040fe400078e02d9 */
[----:B------:R-:W-:Y:S02]  /*5310*/  IMAD R218, R27, R0, R218 ;  /* 0x000000001bda7224 */ /* 0x000fe400078e02da */
[----:B------:R-:W-:-:S04]  /*5320*/  IMAD.HI.U32 R3, R25, R221, RZ ;  /* 0x000000dd19037227 */ /* 0x000fc800078e00ff */
        /* <DEDUP_REMOVED lines=8> */
[----:B------:R-:W-:Y:S02]  /*53b0*/  IMAD R209, R27, R5, R209 ;  /* 0x000000051bd17224 */ /* 0x000fe400078e02d1 */
        /* <DEDUP_REMOVED lines=22> */
[----:B------:R-:W-:Y:S01]  /*5520*/  IMAD.HI.U32 R0, R25, R233, RZ ;  /* 0x000000e919007227 */ /* 0x000fe200078e00ff */
[----:B------:R-:W-:-:S03]  /*5530*/  IADD3 R2, -R2, RZ, RZ ;  /* 0x000000ff02027210 */ /* 0x000fc60007ffe1ff */
        /* <DEDUP_REMOVED lines=8> */
[----:B------:R-:W-:-:S03]  /*55c0*/  IMAD.HI.U32 R5, R25, R224, RZ ;  /* 0x000000e019057227 */ /* 0x000fc600078e00ff */
[----:B------:R-:W-:Y:S01]  /*55d0*/  STL [R1+0x17d4], R231 ;  /* 0x0017d4e701007387 */ /* 0x000fe20000100800 */
[C---:B------:R-:W-:Y:S01]  /*55e0*/  IMAD R233, R27.reuse, R0, R233 ;  /* 0x000000001be97224 */ /* 0x040fe200078e02e9 */
[C---:B------:R-:W-:Y:S01]  /*55f0*/  IADD3 R0, R252.reuse, 0xd9, RZ ;  /* 0x000000d9fc007810 */ /* 0x040fe20007ffe0ff */
[C---:B------:R-:W-:Y:S01]  /*5600*/  IMAD R232, R27.reuse, R2, R232 ;  /* 0x000000021be87224 */ /* 0x040fe200078e02e8 */
[C---:B------:R-:W-:Y:S01]  /*5610*/  IADD3 R2, R252.reuse, 0xd8, RZ ;  /* 0x000000d8fc027810 */ /* 0x040fe20007ffe0ff */
[----:B------:R-:W-:Y:S01]  /*5620*/  IMAD.MOV R4, RZ, RZ, -R4 ;  /* 0x000000ffff047224 */ /* 0x000fe200078e0a04 */
[----:B------:R-:W-:Y:S01]  /*5630*/  STL [R1+0x1398], R10 ;  /* 0x0013980a01007387 */ /* 0x000fe20000100800 */
[----:B------:R-:W-:Y:S01]  /*5640*/  IMAD.MOV R5, RZ, RZ, -R5 ;  /* 0x000000ffff057224 */ /* 0x000fe200078e0a05 */
[----:B------:R-:W-:Y:S01]  /*5650*/  IABS R238, R0 ;  /* 0x0000000000ee7213 */ /* 0x000fe20000000000 */
[C---:B------:R-:W-:Y:S01]  /*5660*/  IMAD R230, R27.reuse, R4, R230 ;  /* 0x000000041be67224 */ /* 0x040fe200078e02e6 */
[----:B------:R1:W-:Y:S01]  /*5670*/  STL [R1+0x1394], R8 ;  /* 0x0013940801007387 */ /* 0x0003e20000100800 */
[----:B------:R-:W-:Y:S01]  /*5680*/  IMAD R224, R27, R5, R224 ;  /* 0x000000051be07224 */ /* 0x000fe200078e02e0 */
[----:B------:R-:W-:Y:S01]  /*5690*/  IABS R237, R2 ;  /* 0x0000000200ed7213 */ /* 0x000fe20000000000 */
[C---:B------:R-:W-:Y:S01]  /*56a0*/  IMAD.HI.U32 R4, R25.reuse, R235, RZ ;  /* 0x000000eb19047227 */ /* 0x040fe200078e00ff */
[----:B------:R2:W-:Y:S03]  /*56b0*/  STL [R1+0x1390], R7 ;  /* 0x0013900701007387 */ /* 0x0005e60000100800 */
[----:B------:R-:W-:Y:S01]  /*56c0*/  IMAD.HI.U32 R5, R25, R229, RZ ;  /* 0x000000e519057227 */ /* 0x000fe200078e00ff */
[----:B------:R3:W-:Y:S01]  /*56d0*/  STL [R1+0x1388], R2 ;  /* 0x0013880201007387 */ /* 0x0007e20000100800 */
[----:B-1----:R-:W-:-:S02]  /*56e0*/  IADD3 R8, R252, 0xe9, RZ ;  /* 0x000000e9fc087810 */ /* 0x002fc40007ffe0ff */
[C---:B------:R-:W-:Y:S01]  /*56f0*/  IMAD.HI.U32 R3, R25.reuse, R236, RZ ;  /* 0x000000ec19037227 */ /* 0x040fe200078e00ff */
[----:B------:R1:W-:Y:S01]  /*5700*/  STL [R1+0x137c], R0 ;  /* 0x00137c0001007387 */ /* 0x0003e20000100800 */
[----:B--2---:R-:W-:Y:S02]  /*5710*/  IADD3 R7, R252, 0xda, RZ ;  /* 0x000000dafc077810 */ /* 0x004fe40007ffe0ff */
[----:B------:R-:W-:Y:S01]  /*5720*/  IMAD.MOV R4, RZ, RZ, -R4 ;  /* 0x000000ffff047224 */ /* 0x000fe200078e0a04 */
[----:B------:R-:W2:Y:S01]  /*5730*/  S2R R10, SR_TID.X ;  /* 0x00000000000a7919 */ /* 0x000ea20000002100 */
[----:B------:R-:W-:Y:S01]  /*5740*/  IMAD.MOV R5, RZ, RZ, -R5 ;  /* 0x000000ffff057224 */ /* 0x000fe200078e0a05 */
[----:B------:R-:W-:Y:S01]  /*5750*/  IABS R239, R7 ;  /* 0x0000000700ef7213 */ /* 0x000fe20000000000 */
[----:B------:R-:W-:Y:S01]  /*5760*/  IMAD.MOV R3, RZ, RZ, -R3 ;  /* 0x000000ffff037224 */ /* 0x000fe200078e0a03 */
[----:B------:R-:W-:Y:S01]  /*5770*/  STL [R1+0x1370], R7 ;  /* 0x0013700701007387 */ /* 0x000fe20000100800 */
[----:B---3--:R-:W-:-:S04]  /*5780*/  IMAD.HI.U32 R2, R25, R237, RZ ;  /* 0x000000ed19027227 */ /* 0x008fc800078e00ff */
[----:B-1----:R-:W-:-:S04]  /*5790*/  IMAD.HI.U32 R0, R25, R238, RZ ;  /* 0x000000ee19007227 */ /* 0x002fc800078e00ff */
[----:B------:R-:W-:Y:S02]  /*57a0*/  IMAD.MOV R0, RZ, RZ, -R0 ;  /* 0x000000ffff007224 */ /* 0x000fe400078e0a00 */
[C---:B------:R-:W-:Y:S01]  /*57b0*/  IMAD R235, R27.reuse, R4, R235 ;  /* 0x000000041beb7224 */ /* 0x040fe200078e02eb */
[C---:B------:R-:W-:Y:S01]  /*57c0*/  IADD3 R4, R252.reuse, 0xdb, RZ ;  /* 0x000000dbfc047810 */ /* 0x040fe20007ffe0ff */
[C---:B------:R-:W-:Y:S02]  /*57d0*/  IMAD R229, R27.reuse, R5, R229 ;  /* 0x000000051be57224 */ /* 0x040fe400078e02e5 */
[----:B------:R-:W-:Y:S01]  /*57e0*/  IMAD R236, R27, R3, R236 ;  /* 0x000000031bec7224 */ /* 0x000fe200078e02ec */
[----:B------:R-:W-:Y:S01]  /*57f0*/  IADD3 R3, R252, 0xdc, RZ ;  /* 0x000000dcfc037810 */ /* 0x000fe20007ffe0ff */
[----:B------:R-:W-:Y:S01]  /*5800*/  IMAD.HI.U32 R5, R25, R234, RZ ;  /* 0x000000ea19057227 */ /* 0x000fe200078e00ff */
[----:B------:R1:W-:Y:S01]  /*5810*/  STL [R1+0x1364], R4 ;  /* 0x0013640401007387 */ /* 0x0003e20000100800 */
[----:B------:R-:W-:-:S02]  /*5820*/  IABS R240, R4 ;  /* 0x0000000400f07213 */ /* 0x000fc40000000000 */
[C---:B------:R-:W-:Y:S01]  /*5830*/  IMAD R238, R27.reuse, R0, R238 ;  /* 0x000000001bee7224 */ /* 0x040fe200078e02ee */
[C---:B------:R-:W-:Y:S01]  /*5840*/  IADD3 R0, R252.reuse, 0xdd, RZ ;  /* 0x000000ddfc007810 */ /* 0x040fe20007ffe0ff */
[----:B------:R-:W-:Y:S01]  /*5850*/  IMAD.MOV R2, RZ, RZ, -R2 ;  /* 0x000000ffff027224 */ /* 0x000fe200078e0a02 */
[----:B------:R3:W-:Y:S01]  /*5860*/  STL [R1+0x1358], R3 ;  /* 0x0013580301007387 */ /* 0x0007e20000100800 */
[----:B------:R-:W-:Y:S01]  /*5870*/  IMAD.MOV R5, RZ, RZ, -R5 ;  /* 0x000000ffff057224 */ /* 0x000fe200078e0a05 */
[----:B------:R-:W-:Y:S01]  /*5880*/  IABS R241, R3 ;  /* 0x0000000300f17213 */ /* 0x000fe20000000000 */
[C---:B------:R-:W-:Y:S01]  /*5890*/  IMAD R237, R27.reuse, R2, R237 ;  /* 0x000000021bed7224 */ /* 0x040fe200078e02ed */
[----:B------:R4:W-:Y:S01]  /*58a0*/  STL [R1+0x1350], R0 ;  /* 0x0013500001007387 */ /* 0x0009e20000100800 */
[----:B------:R-:W-:Y:S01]  /*58b0*/  IABS R242, R0 ;  /* 0x0000000000f27213 */ /* 0x000fe20000000000 */
[----:B------:R-:W-:Y:S01]  /*58c0*/  IMAD R234, R27, R5, R234 ;  /* 0x000000051bea7224 */ /* 0x000fe200078e02ea */
[C---:B------:R-:W-:Y:S01]  /*58d0*/  IADD3 R2, R252.reuse, 0xde, RZ ;  /* 0x000000defc027810 */ /* 0x040fe20007ffe0ff */
[----:B-1----:R-:W-:Y:S01]  /*58e0*/  IMAD.HI.U32 R4, R25, R240, RZ ;  /* 0x000000f019047227 */ /* 0x002fe200078e00ff */
[----:B------:R-:W-:-:S02]  /*58f0*/  IADD3 R5, R252, 0xdf, RZ ;  /* 0x000000dffc057810 */ /* 0x000fc40007ffe0ff */
[----:B------:R-:W-:Y:S01]  /*5900*/  IABS R243, R2 ;  /* 0x0000000200f37213 */ /* 0x000fe20000000000 */
[C---:B---3--:R-:W-:Y:S01]  /*5910*/  IMAD.HI.U32 R3, R25.reuse, R241, RZ ;  /* 0x000000f119037227 */ /* 0x048fe200078e00ff */
[----:B------:R1:W-:Y:S01]  /*5920*/  STL [R1+0x134c], R2 ;  /* 0x00134c0201007387 */ /* 0x0003e20000100800 */
[----:B------:R-:W-:Y:S02]  /*5930*/  IABS R244, R5 ;  /* 0x0000000500f47213 */ /* 0x000fe40000000000 */
[----:B----4-:R-:W-:Y:S01]  /*5940*/  IMAD.HI.U32 R0, R25, R239, RZ ;  /* 0x000000ef19007227 */ /* 0x010fe200078e00ff */
[----:B------:R3:W-:Y:S01]  /*5950*/  STL [R1+0x1344], R5 ;  /* 0x0013440501007387 */ /* 0x0007e20000100800 */
[----:B--2---:R-:W-:Y:S02]  /*5960*/  LOP3.LUT R11, R10, 0x7f, RZ, 0xc0, !PT ;  /* 0x0000007f0a0b7812 */ /* 0x004fe400078ec0ff */
[----:B------:R-:W-:Y:S02]  /*5970*/  IMAD.MOV R0, RZ, RZ, -R0 ;  /* 0x000000ffff007224 */ /* 0x000fe400078e0a00 */
[----:B------:R-:W-:-:S02]  /*5980*/  IMAD.MOV R4, RZ, RZ, -R4 ;  /* 0x000000ffff047224 */ /* 0x000fc400078e0a04 */
[----:B-1----:R-:W-:Y:S01]  /*5990*/  IMAD.HI.U32 R2, R25, R242, RZ ;  /* 0x000000f219027227 */ /* 0x002fe200078e00ff */
[----:B---3--:R-:W-:-:S03]  /*59a0*/  IADD3 R5, R252, 0xe0, RZ ;  /* 0x000000e0fc057810 */ /* 0x008fc60007ffe0ff */
[----:B------:R-:W-:Y:S02]  /*59b0*/  IMAD.MOV R3, RZ, RZ, -R3 ;  /* 0x000000ffff037224 */ /* 0x000fe400078e0a03 */
[----:B------:R-:W-:Y:S01]  /*59c0*/  IMAD R239, R27, R0, R239 ;  /* 0x000000001bef7224 */ /* 0x000fe200078e02ef */
[----:B------:R-:W-:Y:S01]  /*59d0*/  IABS R245, R5 ;  /* 0x0000000500f57213 */ /* 0x000fe20000000000 */
[----:B------:R-:W-:Y:S01]  /*59e0*/  IMAD.HI.U32 R0, R25, R243, RZ ;  /* 0x000000f319007227 */ /* 0x000fe200078e00ff */
[----:B------:R1:W-:Y:S03]  /*59f0*/  STL [R1+0x1334], R5 ;  /* 0x0013340501007387 */ /* 0x0003e60000100800 */
[----:B------:R-:W-:Y:S02]  /*5a00*/  IMAD.MOV R2, RZ, RZ, -R2 ;  /* 0x000000ffff027224 */ /* 0x000fe400078e0a02 */
[C---:B------:R-:W-:Y:S01]  /*5a10*/  IMAD R240, R27.reuse, R4, R240 ;  /* 0x000000041bf07224 */ /* 0x040fe200078e02f0 */
[C---:B------:R-:W-:Y:S01]  /*5a20*/  IADD3 R4, R252.reuse, 0xe1, RZ ;  /* 0x000000e1fc047810 */ /* 0x040fe20007ffe0ff */
[C---:B------:R-:W-:Y:S01]  /*5a30*/  IMAD R241, R27.reuse, R3, R241 ;  /* 0x000000031bf17224 */ /* 0x040fe200078e02f1 */
[C---:B------:R-:W-:Y:S01]  /*5a40*/  IADD3 R3, R252.reuse, 0xe2, RZ ;  /* 0x000000e2fc037810 */ /* 0x040fe20007ffe0ff */
[----:B------:R-:W-:Y:S01]  /*5a50*/  IMAD.MOV R0, RZ, RZ, -R0 ;  /* 0x000000ffff007224 */ /* 0x000fe200078e0a00 */
[----:B------:R-:W-:Y:S01]  /*5a60*/  IABS R246, R4 ;  /* 0x0000000400f67213 */ /* 0x000fe20000000000 */
[C---:B------:R-:W-:Y:S01]  /*5a70*/  IMAD R242, R27.reuse, R2, R242 ;  /* 0x000000021bf27224 */ /* 0x040fe200078e02f2 */
[C---:B------:R-:W-:Y:S01]  /*5a80*/  IADD3 R2, R252.reuse, 0xe3, RZ ;  /* 0x000000e3fc027810 */ /* 0x040fe20007ffe0ff */
[----:B------:R2:W-:Y:S01]  /*5a90*/  STL [R1+0x1330], R4 ;  /* 0x0013300401007387 */ /* 0x0005e20000100800 */
[----:B------:R-:W-:Y:S01]  /*5aa0*/  IABS R247, R3 ;  /* 0x0000000300f77213 */ /* 0x000fe20000000000 */
[----:B------:R-:W-:Y:S01]  /*5ab0*/  IMAD R243, R27, R0, R243 ;  /* 0x000000001bf37224 */ /* 0x000fe200078e02f3 */
[----:B------:R-:W-:Y:S01]  /*5ac0*/  IABS R248, R2 ;  /* 0x0000000200f87213 */ /* 0x000fe20000000000 */
[----:B------:R-:W-:Y:S01]  /*5ad0*/  IMAD.HI.U32 R0, R25, R244, RZ ;  /* 0x000000f419007227 */ /* 0x000fe200078e00ff */
[----:B------:R3:W-:Y:S01]  /*5ae0*/  STL [R1+0x132c], R3 ;  /* 0x00132c0301007387 */ /* 0x0007e20000100800 */
[----:B-1----:R-:W-:-:S02]  /*5af0*/  IADD3 R5, R252, 0xe4, RZ ;  /* 0x000000e4fc057810 */ /* 0x002fc40007ffe0ff */
[----:B------:R-:W-:Y:S01]  /*5b00*/  IMAD.MOV R0, RZ, RZ, -R0 ;  /* 0x000000ffff007224 */ /* 0x000fe200078e0a00 */
[----:B------:R1:W-:Y:S01]  /*5b10*/  STL [R1+0x1320], R2 ;  /* 0x0013200201007387 */ /* 0x0003e20000100800 */
[C---:B--2---:R-:W-:Y:S01]  /*5b20*/  IMAD.HI.U32 R4, R25.reuse, R245, RZ ;  /* 0x000000f519047227 */ /* 0x044fe200078e00ff */
[----:B------:R-:W-:Y:S02]  /*5b30*/  IABS R249, R5 ;  /* 0x0000000500f97213 */ /* 0x000fe40000000000 */
[----:B------:R2:W-:Y:S01]  /*5b40*/  STL [R1+0x1310], R5 ;  /* 0x0013100501007387 */ /* 0x0005e20000100800 */
[----:B------:R-:W-:Y:S02]  /*5b50*/  IMAD.MOV R4, RZ, RZ, -R4 ;  /* 0x000000ffff047224 */ /* 0x000fe400078e0a04 */
[----:B---3--:R-:W-:-:S04]  /*5b60*/  IMAD.HI.U32 R3, R25, R246, RZ ;  /* 0x000000f619037227 */ /* 0x008fc800078e00ff */
[----:B-1----:R-:W-:Y:S01]  /*5b70*/  IMAD.HI.U32 R2, R25, R247, RZ ;  /* 0x000000f719027227 */ /* 0x002fe200078e00ff */
[----:B--2---:R-:W-:-:S03]  /*5b80*/  IADD3 R5, R252, 0xe6, RZ ;  /* 0x000000e6fc057810 */ /* 0x004fc60007ffe0ff */
[C---:B------:R-:W-:Y:S01]  /*5b90*/  IMAD R245, R27.reuse, R4, R245 ;  /* 0x000000041bf57224 */ /* 0x040fe200078e02f5 */
[----:B------:R-:W-:Y:S01]  /*5ba0*/  IADD3 R2, -R2, RZ, RZ ;  /* 0x000000ff02027210 */ /* 0x000fe20007ffe1ff */
[----:B------:R-:W-:Y:S01]  /*5bb0*/  IMAD R244, R27, R0, R244 ;  /* 0x000000001bf47224 */ /* 0x000fe200078e02f4 */
[C---:B------:R-:W-:Y:S01]  /*5bc0*/  IADD3 R4, R252.reuse, 0xe5, RZ ;  /* 0x000000e5fc047810 */ /* 0x040fe20007ffe0ff */
[----:B------:R-:W-:Y:S01]  /*5bd0*/  IMAD.MOV R3, RZ, RZ, -R3 ;  /* 0x000000ffff037224 */ /* 0x000fe200078e0a03 */
[----:B------:R-:W-:Y:S01]  /*5be0*/  IABS R251, R5 ;  /* 0x0000000500fb7213 */ /* 0x000fe20000000000 */
[----:B------:R-:W-:Y:S01]  /*5bf0*/  IMAD.HI.U32 R0, R25, R248, RZ ;  /* 0x000000f819007227 */ /* 0x000fe200078e00ff */
[----:B------:R-:W-:Y:S01]  /*5c00*/  IABS R250, R4 ;  /* 0x0000000400fa7213 */ /* 0x000fe20000000000 */
[----:B------:R1:W-:Y:S02]  /*5c10*/  STL [R1+0x1308], R4 ;  /* 0x0013080401007387 */ /* 0x0003e40000100800 */
[C---:B------:R-:W-:Y:S01]  /*5c20*/  IMAD R246, R27.reuse, R3, R246 ;  /* 0x000000031bf67224 */ /* 0x040fe200078e02f6 */
[C---:B------:R-:W-:Y:S01]  /*5c30*/  IADD3 R3, R252.reuse, 0xe7, RZ ;  /* 0x000000e7fc037810 */ /* 0x040fe20007ffe0ff */
[----:B------:R-:W-:Y:S01]  /*5c40*/  IMAD.MOV R0, RZ, RZ, -R0 ;  /* 0x000000ffff007224 */ /* 0x000fe200078e0a00 */
[----:B------:R2:W-:Y:S01]  /*5c50*/  STL [R1+0x12fc], R5 ;  /* 0x0012fc0501007387 */ /* 0x0005e20000100800 */
[C---:B------:R-:W-:Y:S01]  /*5c60*/  IMAD R247, R27.reuse, R2, R247 ;  /* 0x000000021bf77224 */ /* 0x040fe200078e02f7 */
[----:B------:R-:W-:Y:S01]  /*5c70*/  IADD3 R2, R252, 0xe8, RZ ;  /* 0x000000e8fc027810 */ /* 0x000fe20007ffe0ff */
[----:B------:R-:W-:Y:S01]  /*5c80*/  IMAD R248, R27, R0, R248 ;  /* 0x000000001bf87224 */ /* 0x000fe200078e02f8 */
[----:B------:R3:W-:Y:S01]  /*5c90*/  STL [R1+0x12f0], R3 ;  /* 0x0012f00301007387 */ /* 0x0007e20000100800 */
[----:B-1----:R-:W-:Y:S01]  /*5ca0*/  IMAD.HI.U32 R4, R25, R249, RZ ;  /* 0x000000f919047227 */ /* 0x002fe200078e00ff */
[----:B------:R-:W-:-:S02]  /*5cb0*/  IABS R0, R3 ;  /* 0x0000000300007213 */ /* 0x000fc40000000000 */
[----:B------:R1:W-:Y:S01]  /*5cc0*/  STL [R1+0x12e0], R2 ;  /* 0x0012e00201007387 */ /* 0x0003e20000100800 */
[----:B------:R-:W-:Y:S02]  /*5cd0*/  IMAD.MOV R4, RZ, RZ, -R4 ;  /* 0x000000ffff047224 */ /* 0x000fe400078e0a04 */
[----:B--2---:R-:W-:-:S04]  /*5ce0*/  IMAD.HI.U32 R5, R25, R0, RZ ;  /* 0x0000000019057227 */ /* 0x004fc800078e00ff */
[----:B---3--:R-:W-:Y:S01]  /*5cf0*/  IMAD.HI.U32 R3, R25, R250, RZ ;  /* 0x000000fa19037227 */ /* 0x008fe200078e00ff */
[----:B-1----:R-:W-:-:S03]  /*5d00*/  IABS R2, R2 ;  /* 0x0000000200027213 */ /* 0x002fc60000000000 */
[----:B------:R-:W-:Y:S02]  /*5d10*/  IMAD R249, R27, R4, R249 ;  /* 0x000000041bf97224 */ /* 0x000fe400078e02f9 */
[----:B------:R-:W-:Y:S02]  /*5d20*/  IMAD.MOV R3, RZ, RZ, -R3 ;  /* 0x000000ffff037224 */ /* 0x000fe400078e0a03 */
[C---:B------:R-:W-:Y:S01]  /*5d30*/  IMAD.HI.U32 R4, R25.reuse, R2, RZ ;  /* 0x0000000219047227 */ /* 0x040fe200078e00ff */
[----:B------:R-:W-:Y:S03]  /*5d40*/  STL [R1+0x17d0], R249 ;  /* 0x0017d0f901007387 */ /* 0x000fe60000100800 */
[----:B------:R-:W-:Y:S01]  /*5d50*/  IMAD.HI.U32 R7, R25, R251, RZ ;  /* 0x000000fb19077227 */ /* 0x000fe200078e00ff */
[----:B------:R1:W-:Y:S03]  /*5d60*/  STL [R1+0x12d4], R8 ;  /* 0x0012d40801007387 */ /* 0x0003e60000100800 */
[----:B------:R-:W-:Y:S01]  /*5d70*/  IMAD R250, R27, R3, R250 ;  /* 0x000000031bfa7224 */ /* 0x000fe200078e02fa */
[----:B------:R-:W-:Y:S01]  /*5d80*/  IABS R3, R8 ;  /* 0x0000000800037213 */ /* 0x000fe20000000000 */
[----:B------:R-:W-:-:S02]  /*5d90*/  IMAD.MOV R5, RZ, RZ, -R5 ;  /* 0x000000ffff057224 */ /* 0x000fc400078e0a05 */
[----:B------:R-:W-:Y:S02]  /*5da0*/  IMAD.MOV R4, RZ, RZ, -R4 ;  /* 0x000000ffff047224 */ /* 0x000fe400078e0a04 */
[----:B------:R-:W-:Y:S01]  /*5db0*/  IMAD.MOV R7, RZ, RZ, -R7 ;  /* 0x000000ffff077224 */ /* 0x000fe200078e0a07 */
[C---:B-1----:R-:W-:Y:S01]  /*5dc0*/  IADD3 R8, R252.reuse, 0xea, RZ ;  /* 0x000000eafc087810 */ /* 0x042fe20007ffe0ff */
[C---:B------:R-:W-:Y:S01]  /*5dd0*/  IMAD R0, R27.reuse, R5, R0 ;  /* 0x000000051b007224 */ /* 0x040fe200078e0200 */
[----:B------:R-:W-:Y:S01]  /*5de0*/  IADD3 R5, R252, 0xeb, RZ ;  /* 0x000000ebfc057810 */ /* 0x000fe20007ffe0ff */
[C---:B------:R-:W-:Y:S01]  /*5df0*/  IMAD R2, R27.reuse, R4, R2 ;  /* 0x000000041b027224 */ /* 0x040fe200078e0202 */
[----:B------:R-:W-:Y:S01]  /*5e00*/  IABS R4, R8 ;  /* 0x0000000800047213 */ /* 0x000fe20000000000 */
[----:B------:R1:W-:Y:S01]  /*5e10*/  STL [R1+0x12d0], R8 ;  /* 0x0012d00801007387 */ /* 0x0003e20000100800 */
[----:B------:R-:W-:Y:S02]  /*5e20*/  IMAD R251, R27, R7, R251 ;  /* 0x000000071bfb7224 */ /* 0x000fe400078e02fb */
[----:B------:R-:W-:Y:S01]  /*5e30*/  IMAD R7, R6, 0x80, R11 ;  /* 0x0000008006077824 */ /* 0x000fe200078e020b */
[----:B------:R2:W-:Y:S01]  /*5e40*/  STL [R1+0x12cc], R5 ;  /* 0x0012cc0501007387 */ /* 0x0005e20000100800 */
[----:B------:R-:W-:-:S04]  /*5e50*/  IMAD.HI.U32 R10, R25, R3, RZ ;  /* 0x00000003190a7227 */ /* 0x000fc800078e00ff */
[----:B------:R-:W-:Y:S01]  /*5e60*/  IMAD.MOV R10, RZ, RZ, -R10 ;  /* 0x000000ffff0a7224 */ /* 0x000fe200078e0a0a */
[----:B-1----:R-:W-:-:S03]  /*5e70*/  IADD3 R8, R252, 0xec, RZ ;  /* 0x000000ecfc087810 */ /* 0x002fc60007ffe0ff */
[----:B------:R-:W-:Y:S01]  /*5e80*/  IMAD R3, R27, R10, R3 ;  /* 0x0000000a1b037224 */ /* 0x000fe200078e0203 */
[----:B------:R-:W-:Y:S01]  /*5e90*/  IABS R6, R8 ;  /* 0x0000000800067213 */ /* 0x000fe20000000000 */
[----:B------:R1:W-:Y:S01]  /*5ea0*/  STL [R1+0x12c8], R8 ;  /* 0x0012c80801007387 */ /* 0x0003e20000100800 */
[----:B--2---:R-:W-:-:S03]  /*5eb0*/  IABS R5, R5 ;  /* 0x0000000500057213 */ /* 0x004fc60000000000 */
[----:B------:R2:W-:Y:S01]  /*5ec0*/  STL [R1+0x1260], R7 ;  /* 0x0012600701007387 */ /* 0x0005e20000100800 */
[----:B------:R-:W-:-:S03]  /*5ed0*/  IMAD.HI.U32 R10, R25, R6, RZ ;  /* 0x00000006190a7227 */ /* 0x000fc600078e00ff */
[----:B------:R3:W-:Y:S01]  /*5ee0*/  STL [R1+0x12c4], R15 ;  /* 0x0012c40f01007387 */ /* 0x0007e20000100800 */
[----:B------:R-:W-:-:S04]  /*5ef0*/  IMAD.HI.U32 R11, R25, R5, RZ ;  /* 0x00000005190b7227 */ /* 0x000fc800078e00ff */
[----:B-1----:R-:W-:Y:S01]  /*5f00*/  IMAD.HI.U32 R8, R25, R4, RZ ;  /* 0x0000000419087227 */ /* 0x002fe200078e00ff */
[----:B--2---:R-:W-:-:S03]  /*5f10*/  IABS R7, R7 ;  /* 0x0000000700077213 */ /* 0x004fc60000000000 */
[----:B------:R-:W-:Y:S02]  /*5f20*/  IMAD.MOV R8, RZ, RZ, -R8 ;  /* 0x000000ffff087224 */ /* 0x000fe400078e0a08 */
[----:B------:R-:W-:-:S04]  /*5f30*/  IMAD.HI.U32 R9, R9, R7, RZ ;  /* 0x0000000709097227 */ /* 0x000fc800078e00ff */
[----:B------:R-:W-:Y:S02]  /*5f40*/  IMAD.MOV R9, RZ, RZ, -R9 ;  /* 0x000000ffff097224 */ /* 0x000fe400078e0a09 */
[C---:B------:R-:W-:Y:S01]  /*5f50*/  IMAD R4, R27.reuse, R8, R4 ;  /* 0x000000081b047224 */ /* 0x040fe200078e0204 */
[----:B------:R-:W-:Y:S01]  /*5f60*/  IABS R8, R15 ;  /* 0x0000000f00087213 */ /* 0x000fe20000000000 */
[----:B------:R-:W-:Y:S01]  /*5f70*/  IMAD R7, R12, R9, R7 ;  /* 0x000000090c077224 */ /* 0x000fe200078e0207 */
[----:B---3--:R-:W-:Y:S01]  /*5f80*/  IADD3 R15, R252, 0xee, RZ ;  /* 0x000000eefc0f7810 */ /* 0x008fe20007ffe0ff */
[----:B------:R-:W-:Y:S02]  /*5f90*/  IMAD.MOV R11, RZ, RZ, -R11 ;  /* 0x000000ffff0b7224 */ /* 0x000fe400078e0a0b */
[----:B------:R-:W-:Y:S01]  /*5fa0*/  IMAD.MOV R10, RZ, RZ, -R10 ;  /* 0x000000ffff0a7224 */ /* 0x000fe200078e0a0a */
[----:B------:R-:W-:Y:S01]  /*5fb0*/  ISETP.GT.U32.AND P0, PT, R12, R7, PT ;  /* 0x000000070c00720c */ /* 0x000fe20003f04070 */
[C---:B------:R-:W-:Y:S01]  /*5fc0*/  IMAD R5, R27.reuse, R11, R5 ;  /* 0x0000000b1b057224 */ /* 0x040fe200078e0205 */
[----:B------:R1:W-:Y:S01]  /*5fd0*/  STL [R1+0x12c0], R15 ;  /* 0x0012c00f01007387 */ /* 0x0003e20000100800 */
[----:B------:R-:W-:Y:S01]  /*5fe0*/  IMAD R6, R27, R10, R6 ;  /* 0x0000000a1b067224 */ /* 0x000fe200078e0206 */
[----:B------:R-:W-:-:S02]  /*5ff0*/  IABS R9, R15 ;  /* 0x0000000f00097213 */ /* 0x000fc40000000000 */
[----:B------:R-:W-:Y:S01]  /*6000*/  IADD3 R11, R252, 0xf0, RZ ;  /* 0x000000f0fc0b7810 */ /* 0x000fe20007ffe0ff */
[----:B------:R2:W-:Y:S01]  /*6010*/  STL [R1+0x12bc], R21 ;  /* 0x0012bc1501007387 */ /* 0x0005e20000100800 */
[----:B------:R-:W-:Y:S01]  /*6020*/  IABS R10, R21 ;  /* 0x00000015000a7213 */ /* 0x000fe20000000000 */
[C---:B------:R-:W-:Y:S02]  /*6030*/  IMAD.HI.U32 R23, R25.reuse, R9, RZ ;  /* 0x0000000919177227 */ /* 0x040fe400078e00ff */
[----:B------:R3:W-:Y:S02]  /*6040*/  STL [R1+0x12b8], R11 ;  /* 0x0012b80b01007387 */ /* 0x0007e40000100800 */
[----:B-1----:R-:W-:Y:S01]  /*6050*/  IMAD.HI.U32 R15, R25, R8, RZ ;  /* 0x00000008190f7227 */ /* 0x002fe200078e00ff */
[----:B------:R-:W-:-:S03]  /*6060*/  @!P0 IADD3 R7, R7, -R12, RZ ;  /* 0x8000000c07078210 */ /* 0x000fc60007ffe0ff */
[----:B------:R-:W-:Y:S01]  /*6070*/  IMAD.MOV R15, RZ, RZ, -R15 ;  /* 0x000000ffff0f7224 */ /* 0x000fe200078e0a0f */
[----:B------:R-:W-:Y:S01]  /*6080*/  ISETP.GT.U32.AND P0, PT, R12, R7, PT ;  /* 0x000000070c00720c */ /* 0x000fe20003f04070 */
[----:B------:R-:W-:Y:S01]  /*6090*/  IMAD.HI.U32 R22, R25, R10, RZ ;  /* 0x0000000a19167227 */ /* 0x000fe200078e00ff */
[----:B--2---:R-:W-:Y:S02]  /*60a0*/  IADD3 R21, R252, 0xf1, RZ ;  /* 0x000000f1fc157810 */ /* 0x004fe40007ffe0ff */
[----:B---3--:R-:W-:Y:S01]  /*60b0*/  IABS R11, R11 ;  /* 0x0000000b000b7213 */ /* 0x008fe20000000000 */
[----:B------:R-:W-:Y:S01]  /*60c0*/  IMAD R8, R27, R15, R8 ;  /* 0x0000000f1b087224 */ /* 0x000fe200078e0208 */
[----:B------:R-:W-:Y:S01]  /*60d0*/  IABS R15, R21 ;  /* 0x00000015000f7213 */ /* 0x000fe20000000000 */
[----:B------:R-:W-:Y:S01]  /*60e0*/  IMAD.MOV R22, RZ, RZ, -R22 ;  /* 0x000000ffff167224 */ /* 0x000fe200078e0a16 */
[----:B------:R1:W-:Y:S01]  /*60f0*/  STL [R1+0x12b4], R21 ;  /* 0x0012b41501007387 */ /* 0x0003e20000100800 */
[----:B------:R-:W-:-:S02]  /*6100*/  IMAD.MOV R23, RZ, RZ, -R23 ;  /* 0x000000ffff177224 */ /* 0x000fc400078e0a17 */
[C---:B------:R-:W-:Y:S01]  /*6110*/  IMAD R10, R27.reuse, R22, R10 ;  /* 0x000000161b0a7224 */ /* 0x040fe200078e020a */
[----:B------:R-:W-:Y:S01]  /*6120*/  ISETP.GT.U32.AND P1, PT, R27, R13, PT ;  /* 0x0000000d1b00720c */ /* 0x000fe20003f24070 */
[C---:B------:R-:W-:Y:S01]  /*6130*/  IMAD.HI.U32 R22, R25.reuse, R15, RZ ;  /* 0x0000000f19167227 */ /* 0x040fe200078e00ff */
[----:B------:R-:W2:Y:S03]  /*6140*/  LDL R249, [R1+0x12dc] ;  /* 0x0012dc0001f97983 */ /* 0x000ea60000100800 */
[----:B-1----:R-:W-:Y:S01]  /*6150*/  IMAD.HI.U32 R21, R25, R11, RZ ;  /* 0x0000000b19157227 */ /* 0x002fe200078e00ff */
[----:B------:R-:W3:Y:S03]  /*6160*/  LDL R231, [R1+0x12d8] ;  /* 0x0012d80001e77983 */ /* 0x000ee60000100800 */
[----:B------:R-:W-:-:S02]  /*6170*/  IMAD.MOV R21, RZ, RZ, -R21 ;  /* 0x000000ffff157224 */ /* 0x000fc400078e0a15 */
[----:B------:R-:W-:Y:S02]  /*6180*/  @!P0 IMAD.IADD R7, R7, 0x1, -R12 ;  /* 0x0000000107078824 */ /* 0x000fe400078e0a0c */
[----:B------:R-:W-:Y:S02]  /*6190*/  IMAD.MOV R22, RZ, RZ, -R22 ;  /* 0x000000ffff167224 */ /* 0x000fe400078e0a16 */
[C---:B------:R-:W-:Y:S02]  /*61a0*/  IMAD R9, R27.reuse, R23, R9 ;  /* 0x000000171b097224 */ /* 0x040fe400078e0209 */
[C---:B------:R-:W-:Y:S01]  /*61b0*/  IMAD R11, R27.reuse, R21, R11 ;  /* 0x000000151b0b7224 */ /* 0x040fe200078e020b */
[----:B------:R-:W4:Y:S01]  /*61c0*/  LDL R23, [R1+0x1274] ;  /* 0x0012740001177983 */ /* 0x000f220000100800 */
[C---:B------:R-:W-:Y:S01]  /*61d0*/  IMAD R12, R27.reuse, R22, R15 ;  /* 0x000000161b0c7224 */ /* 0x040fe200078e020f */
[C---:B------:R-:W-:Y:S02]  /*61e0*/  ISETP.GT.U32.AND P6, PT, R27.reuse, R20, PT ;  /* 0x000000141b00720c */ /* 0x040fe40003fc4070 */
[----:B------:R-:W2:Y:S01]  /*61f0*/  LDL R21, [R1+0x1278] ;  /* 0x0012780001157983 */ /* 0x000ea20000100800 */
[----:B------:R-:W-:-:S03]  /*6200*/  ISETP.GT.U32.AND P3, PT, R27, R26, PT ;  /* 0x0000001a1b00720c */ /* 0x000fc60003f64070 */
[----:B------:R1:W-:Y:S04]  /*6210*/  STL [R1+0x17c8], R7 ;  /* 0x0017c80701007387 */ /* 0x0003e80000100800 */
[----:B------:R-:W2:Y:S01]  /*6220*/  LDL R15, [R1+0x127c] ;  /* 0x00127c00010f7983 */ /* 0x000ea20000100800 */
[----:B------:R-:W-:-:S05]  /*6230*/  @!P1 IMAD.IADD R13, R13, 0x1, -R27 ;  /* 0x000000010d0d9824 */ /* 0x000fca00078e0a1b */
[----:B------:R-:W-:Y:S02]  /*6240*/  ISETP.GT.U32.AND P0, PT, R27, R13, PT ;  /* 0x0000000d1b00720c */ /* 0x000fe40003f04070 */
[----:B------:R-:W-:-:S05]  /*6250*/  IADD3 R22, R252, 0xf2, RZ ;  /* 0x000000f2fc167810 */ /* 0x000fca0007ffe0ff */
[----:B------:R-:W-:Y:S06]  /*6260*/  STL [R1+0x12b0], R22 ;  /* 0x0012b01601007387 */ /* 0x000fec0000100800 */
[----:B------:R-:W-:-:S04]  /*6270*/  @!P0 IMAD.IADD R13, R13, 0x1, -R27 ;  /* 0x000000010d0d8824 */ /* 0x000fc800078e0a1b */
[----:B-1----:R-:W-:Y:S02]  /*6280*/  IMAD.MOV.U32 R7, RZ, RZ, R13 ;  /* 0x000000ffff077224 */ /* 0x002fe400078e000d */
[----:B------:R-:W3:Y:S01]  /*6290*/  LDL R13, [R1+0x166c] ;  /* 0x00166c00010d7983 */ /* 0x000ee20000100800 */
[C---:B------:R-:W-:Y:S02]  /*62a0*/  ISETP.GT.U32.AND P4, PT, R27.reuse, R16, PT ;  /* 0x000000101b00720c */ /* 0x040fe40003f84070 */
[C---:B------:R-:W-:Y:S02]  /*62b0*/  ISETP.GT.U32.AND P5, PT, R27.reuse, R18, PT ;  /* 0x000000121b00720c */ /* 0x040fe40003fa4070 */
[----:B------:R-:W-:Y:S01]  /*62c0*/  ISETP.GT.U32.AND P2, PT, R27, R19, PT ;  /* 0x000000131b00720c */ /* 0x000fe20003f44070 */
[----:B------:R-:W-:-:S08]  /*62d0*/  @!P6 IMAD.IADD R20, R20, 0x1, -R27 ;  /* 0x000000011414e824 */ /* 0x000fd000078e0a1b */
[--C-:B------:R-:W-:Y:S02]  /*62e0*/  @!P4 IMAD.IADD R16, R16, 0x1, -R27.reuse ;  /* 0x000000011010c824 */ /* 0x100fe400078e0a1b */
[----:B------:R-:W-:-:S03]  /*62f0*/  @!P5 IMAD.IADD R18, R18, 0x1, -R27 ;  /* 0x000000011212d824 */ /* 0x000fc600078e0a1b */
[----:B------:R-:W-:Y:S01]  /*6300*/  ISETP.GT.U32.AND P5, PT, R27, R16, PT ;  /* 0x000000101b00720c */ /* 0x000fe20003fa4070 */
[--C-:B------:R-:W-:Y:S01]  /*6310*/  @!P3 IMAD.IADD R26, R26, 0x1, -R27.reuse ;  /* 0x000000011a1ab824 */ /* 0x100fe200078e0a1b */
[----:B------:R-:W-:Y:S01]  /*6320*/  ISETP.GE.AND P3, PT, R252, RZ, PT ;  /* 0x000000fffc00720c */ /* 0x000fe20003f66270 */
[----:B------:R-:W-:Y:S01]  /*6330*/  @!P2 IMAD.IADD R19, R19, 0x1, -R27 ;  /* 0x000000011313a824 */ /* 0x000fe200078e0a1b */
[C---:B------:R-:W-:Y:S02]  /*6340*/  ISETP.GT.U32.AND P2, PT, R27.reuse, R20, PT ;  /* 0x000000141b00720c */ /* 0x040fe40003f44070 */
[----:B------:R-:W-:-:S07]  /*6350*/  ISETP.GT.U32.AND P1, PT, R27, R17, PT ;  /* 0x000000111b00720c */ /* 0x000fce0003f24070 */
[--C-:B------:R-:W-:Y:S02]  /*6360*/  @!P5 IMAD.IADD R16, R16, 0x1, -R27.reuse ;  /* 0x000000011010d824 */ /* 0x100fe400078e0a1b */
[----:B------:R-:W-:Y:S02]  /*6370*/  @!P3 IADD3 R7, -R7, RZ, RZ ;  /* 0x000000ff0707b210 */ /* 0x000fe40007ffe1ff */
[--C-:B------:R-:W-:Y:S01]  /*6380*/  @!P2 IMAD.IADD R20, R20, 0x1, -R27.reuse ;  /* 0x000000011414a824 */ /* 0x100fe200078e0a1b */
[----:B------:R-:W-:Y:S02]  /*6390*/  ISETP.GT.U32.AND P0, PT, R27, R18, PT ;  /* 0x000000121b00720c */ /* 0x000fe40003f04070 */
[----:B------:R1:W-:Y:S01]  /*63a0*/  STL [R1+0x17cc], R7 ;  /* 0x0017cc0701007387 */ /* 0x0003e20000100800 */
[----:B------:R-:W-:Y:S02]  /*63b0*/  @!P1 IMAD.IADD R17, R17, 0x1, -R27 ;  /* 0x0000000111119824 */ /* 0x000fe400078e0a1b */
[----:B-1----:R-:W-:Y:S01]  /*63c0*/  IMAD.MOV.U32 R7, RZ, RZ, R20 ;  /* 0x000000ffff077224 */ /* 0x002fe200078e0014 */
[----:B------:R-:W-:-:S07]  /*63d0*/  ISETP.GT.U32.AND P2, PT, R27, R28, PT ;  /* 0x0000001c1b00720c */ /* 0x000fce0003f44070 */
[--C-:B------:R-:W-:Y:S01]  /*63e0*/  @!P0 IMAD.IADD R18, R18, 0x1, -R27.reuse ;  /* 0x0000000112128824 */ /* 0x100fe200078e0a1b */
[C---:B------:R-:W-:Y:S02]  /*63f0*/  ISETP.GT.U32.AND P1, PT, R27.reuse, R19, PT ;  /* 0x000000131b00720c */ /* 0x040fe40003f24070 */
[C---:B------:R-:W-:Y:S02]  /*6400*/  ISETP.GT.U32.AND P4, PT, R27.reuse, R17, PT ;  /* 0x000000111b00720c */ /* 0x040fe40003f84070 */
[----:B------:R-:W-:Y:S01]  /*6410*/  ISETP.GT.U32.AND P0, PT, R27, R30, PT ;  /* 0x0000001e1b00720c */ /* 0x000fe20003f04070 */
[----:B------:R-:W-:-:S08]  /*6420*/  @!P2 IMAD.IADD R28, R28, 0x1, -R27 ;  /* 0x000000011c1ca824 */ /* 0x000fd000078e0a1b */
[--C-:B------:R-:W-:Y:S01]  /*6430*/  @!P1 IMAD.IADD R19, R19, 0x1, -R27.reuse ;  /* 0x0000000113139824 */ /* 0x100fe200078e0a1b */
[----:B------:R-:W-:Y:S01]  /*6440*/  ISETP.GT.U32.AND P1, PT, R27, R29, PT ;  /* 0x0000001d1b00720c */ /* 0x000fe20003f24070 */
[--C-:B------:R-:W-:Y:S01]  /*6450*/  @!P4 IMAD.IADD R17, R17, 0x1, -R27.reuse ;  /* 0x000000011111c824 */ /* 0x100fe200078e0a1b */
[----:B------:R-:W-:Y:S01]  /*6460*/  ISETP.GT.U32.AND P4, PT, R27, R31, PT ;  /* 0x0000001f1b00720c */ /* 0x000fe20003f84070 */
[----:B------:R-:W-:-:S10]  /*6470*/  @!P0 IMAD.IADD R30, R30, 0x1, -R27 ;  /* 0x000000011e1e8824 */ /* 0x000fd400078e0a1b */
[--C-:B------:R-:W-:Y:S02]  /*6480*/  @!P1 IMAD.IADD R29, R29, 0x1, -R27.reuse ;  /* 0x000000011d1d9824 */ /* 0x100fe400078e0a1b */
[----:B------:R-:W-:Y:S01]  /*6490*/  @!P4 IMAD.IADD R31, R31, 0x1, -R27 ;  /* 0x000000011f1fc824 */ /* 0x000fe200078e0a1b */
[----:B--2---:R-:W-:-:S13]  /*64a0*/  ISETP.GE.AND P5, PT, R15, RZ, PT ;  /* 0x000000ff0f00720c */ /* 0x004fda0003fa6270 */
[----:B------:R-:W-:-:S05]  /*64b0*/  @!P5 IADD3 R7, -R7, RZ, RZ ;  /* 0x000000ff0707d210 */ /* 0x000fca0007ffe1ff */
[----:B------:R1:W-:Y:S04]  /*64c0*/  STL [R1+0x1c], R7 ;  /* 0x00001c0701007387 */ /* 0x0003e80000100800 */
[----:B-1----:R-:W2:Y:S01]  /*64d0*/  LDL R7, [R1+0x12e8] ;  /* 0x0012e80001077983 */ /* 0x002ea20000100800 */
[----:B------:R-:W-:Y:S02]  /*64e0*/  ISETP.GE.AND P2, PT, R21, RZ, PT ;  /* 0x000000ff1500720c */ /* 0x000fe40003f46270 */
[----:B---3--:R-:W-:Y:S01]  /*64f0*/  ISETP.GE.AND P3, PT, R13, RZ, PT ;  /* 0x000000ff0d00720c */ /* 0x008fe20003f66270 */
[----:B------:R-:W3:Y:S01]  /*6500*/  LDL R21, [R1+0x12ec] ;  /* 0x0012ec0001157983 */ /* 0x000ee20000100800 */
[----:B------:R-:W-:Y:S02]  /*6510*/  IABS R13, R22 ;  /* 0x00000016000d7213 */ /* 0x000fe40000000000 */
[----:B------:R-:W-:Y:S01]  /*6520*/  ISETP.GE.AND P0, PT, R249, RZ, PT ;  /* 0x000000fff900720c */ /* 0x000fe20003f06270 */
[----:B------:R-:W3:Y:S04]  /*6530*/  LDL R22, [R1+0x12e4] ;  /* 0x0012e40001167983 */ /* 0x000ee80000100800 */
[----:B------:R-:W3:Y:S02]  /*6540*/  LDL R249, [R1+0x12f8] ;  /* 0x0012f80001f97983 */ /* 0x000ee40000100800 */
[----:B------:R-:W-:Y:S01]  /*6550*/  @!P2 IMAD.MOV R19, RZ, RZ, -R19 ;  /* 0x000000ffff13a224 */ /* 0x000fe200078e0a13 */
[----:B----4-:R-:W-:-:S02]  /*6560*/  ISETP.GE.AND P1, PT, R23, RZ, PT ;  /* 0x000000ff1700720c */ /* 0x010fc40003f26270 */
[----:B------:R-:W4:Y:S01]  /*6570*/  LDL R23, [R1+0x12f4] ;  /* 0x0012f40001177983 */ /* 0x000f220000100800 */
[----:B------:R-:W-:-:S03]  /*6580*/  ISETP.GE.AND P4, PT, R231, RZ, PT ;  /* 0x000000ffe700720c */ /* 0x000fc60003f86270 */
[----:B------:R-:W-:Y:S04]  /*6590*/  STL [R1+0x18], R19 ;  /* 0x0000181301007387 */ /* 0x000fe80000100800 */
[----:B------:R-:W4:Y:S01]  /*65a0*/  LDL R231, [R1+0x1300] ;  /* 0x0013000001e77983 */ /* 0x000f220000100800 */
[----:B------:R-:W-:-:S13]  /*65b0*/  ISETP.GT.U32.AND P6, PT, R27, R26, PT ;  /* 0x0000001a1b00720c */ /* 0x000fda0003fc4070 */
[----:B------:R-:W-:Y:S01]  /*65c0*/  @!P6 IMAD.IADD R26, R26, 0x1, -R27 ;  /* 0x000000011a1ae824 */ /* 0x000fe200078e0a1b */
[----:B------:R-:W-:-:S13]  /*65d0*/  ISETP.GT.U32.AND P6, PT, R27, R14, PT ;  /* 0x0000000e1b00720c */ /* 0x000fda0003fc4070 */
[----:B------:R-:W-:Y:S01]  /*65e0*/  @!P6 IMAD.IADD R14, R14, 0x1, -R27 ;  /* 0x000000010e0ee824 */ /* 0x000fe200078e0a1b */
[C---:B------:R-:W-:Y:S01]  /*65f0*/  ISETP.GT.U32.AND P6, PT, R27.reuse, R32, PT ;  /* 0x000000201b00720c */ /* 0x040fe20003fc4070 */
[----:B------:R-:W-:Y:S01]  /*6600*/  @!P3 IMAD.MOV R26, RZ, RZ, -R26 ;  /* 0x000000ffff1ab224 */ /* 0x000fe200078e0a1a */
[C---:B------:R-:W-:Y:S02]  /*6610*/  ISETP.GT.U32.AND P2, PT, R27.reuse, R29, PT ;  /* 0x0000001d1b00720c */ /* 0x040fe40003f44070 */
[----:B------:R-:W-:-:S09]  /*6620*/  ISETP.GT.U32.AND P3, PT, R27, R14, PT ;  /* 0x0000000e1b00720c */ /* 0x000fd20003f64070 */
[----:B------:R-:W-:-:S05]  /*6630*/  @!P6 IMAD.IADD R32, R32, 0x1, -R27 ;  /* 0x000000012020e824 */ /* 0x000fca00078e0a1b */
[C---:B------:R-:W-:Y:S01]  /*6640*/  ISETP.GT.U32.AND P6, PT, R27.reuse, R32, PT ;  /* 0x000000201b00720c */ /* 0x040fe20003fc4070 */
[----:B------:R-:W-:Y:S01]  /*6650*/  @!P4 IMAD.MOV R16, RZ, RZ, -R16 ;  /* 0x000000ffff10c224 */ /* 0x000fe200078e0a10 */
[C---:B------:R-:W-:Y:S01]  /*6660*/  ISETP.GT.U32.AND P4, PT, R27.reuse, R33, PT ;  /* 0x000000211b00720c */ /* 0x040fe20003f84070 */
[--C-:B------:R-:W-:Y:S01]  /*6670*/  @!P3 IMAD.IADD R14, R14, 0x1, -R27.reuse ;  /* 0x000000010e0eb824 */ /* 0x100fe200078e0a1b */
[C---:B------:R-:W-:Y:S01]  /*6680*/  ISETP.GT.U32.AND P3, PT, R27.reuse, R34, PT ;  /* 0x000000221b00720c */ /* 0x040fe20003f64070 */
[----:B------:R-:W-:Y:S01]  /*6690*/  @!P1 IMAD.MOV R18, RZ, RZ, -R18 ;  /* 0x000000ffff129224 */ /* 0x000fe200078e0a12 */
[----:B------:R-:W-:Y:S01]  /*66a0*/  ISETP.GT.U32.AND P1, PT, R27, R30, PT ;  /* 0x0000001e1b00720c */ /* 0x000fe20003f24070 */
[----:B------:R-:W-:Y:S01]  /*66b0*/  @!P2 IMAD.IADD R29, R29, 0x1, -R27 ;  /* 0x000000011d1da824 */ /* 0x000fe200078e0a1b */
[----:B------:R-:W-:-:S05]  /*66c0*/  ISETP.GT.U32.AND P2, PT, R27, R36, PT ;  /* 0x000000241b00720c */ /* 0x000fca0003f44070 */
[----:B------:R-:W-:Y:S02]  /*66d0*/  @!P6 IMAD.IADD R32, R32, 0x1, -R27 ;  /* 0x000000012020e824 */ /* 0x000fe400078e0a1b */
[----:B------:R-:W-:Y:S01]  /*66e0*/  @!P0 IMAD.MOV R17, RZ, RZ, -R17 ;  /* 0x000000ffff118224 */ /* 0x000fe200078e0a11 */
[----:B------:R-:W-:Y:S01]  /*66f0*/  STL [R1+0x14], R18 ;  /* 0x0000141201007387 */ /* 0x000fe20000100800 */
[--C-:B------:R-:W-:Y:S02]  /*6700*/  @!P4 IMAD.IADD R33, R33, 0x1, -R27.reuse ;  /* 0x000000012121c824 */ /* 0x100fe400078e0a1b */
[--C-:B------:R-:W-:Y:S01]  /*6710*/  @!P3 IMAD.IADD R34, R34, 0x1, -R27.reuse ;  /* 0x000000012222b824 */ /* 0x100fe200078e0a1b */
[----:B------:R-:W-:Y:S01]  /*6720*/  STL [R1+0x10], R17 ;  /* 0x0000101101007387 */ /* 0x000fe20000100800 */
[--C-:B------:R-:W-:Y:S01]  /*6730*/  @!P1 IMAD.IADD R30, R30, 0x1, -R27.reuse ;  /* 0x000000011e1e9824 */ /* 0x100fe200078e0a1b */
[----:B------:R-:W-:Y:S01]  /*6740*/  ISETP.GT.U32.AND P1, PT, R27, R37, PT ;  /* 0x000000251b00720c */ /* 0x000fe20003f24070 */
[----:B------:R-:W-:Y:S01]  /*6750*/  @!P2 IMAD.IADD R36, R36, 0x1, -R27 ;  /* 0x000000012424a824 */ /* 0x000fe200078e0a1b */
[----:B------:R-:W-:Y:S04]  /*6760*/  STL [R1+0xc], R16 ;  /* 0x00000c1001007387 */ /* 0x000fe80000100800 */
[----:B------:R-:W4:Y:S07]  /*6770*/  LDL R20, [R1+0x1304] ;  /* 0x0013040001147983 */ /* 0x000f2e0000100800 */
[----:B------:R-:W-:-:S02]  /*6780*/  @!P1 IADD3 R37, R37, -R27, RZ ;  /* 0x8000001b25259210 */ /* 0x000fc40007ffe0ff */
[----:B--2---:R-:W-:Y:S01]  /*6790*/  ISETP.GE.AND P6, PT, R7, RZ, PT ;  /* 0x000000ff0700720c */ /* 0x004fe20003fc6270 */
[----:B------:R-:W-:Y:S01]  /*67a0*/  IMAD.MOV.U32 R7, RZ, RZ, R14 ;  /* 0x000000ffff077224 */ /* 0x000fe200078e000e */
[----:B---3--:R-:W-:Y:S02]  /*67b0*/  ISETP.GE.AND P3, PT, R21, RZ, PT ;  /* 0x000000ff1500720c */ /* 0x008fe40003f66270 */
[----:B------:R-:W2:Y:S01]  /*67c0*/  LDL R21, [R1+0x1314] ;  /* 0x0013140001157983 */ /* 0x000ea20000100800 */
[----:B------:R-:W-:-:S03]  /*67d0*/  ISETP.GE.AND P4, PT, R22, RZ, PT ;  /* 0x000000ff1600720c */ /* 0x000fc60003f86270 */
[----:B------:R-:W3:Y:S05]  /*67e0*/  LDL R22, [R1+0x130c] ;  /* 0x00130c0001167983 */ /* 0x000eea0000100800 */
[----:B------:R-:W-:Y:S01]  /*67f0*/  @!P6 IMAD.MOV R7, RZ, RZ, -R7 ;  /* 0x000000ffff07e224 */ /* 0x000fe200078e0a07 */
[----:B------:R-:W-:-:S04]  /*6800*/  ISETP.GE.AND P2, PT, R249, RZ, PT ;  /* 0x000000fff900720c */ /* 0x000fc80003f46270 */
[----:B------:R1:W-:Y:S04]  /*6810*/  STL [R1+0x4], R7 ;  /* 0x0000040701007387 */ /* 0x0003e80000100800 */
[----:B------:R-:W2:Y:S01]  /*6820*/  LDL R249, [R1+0x131c] ;  /* 0x00131c0001f97983 */ /* 0x000ea20000100800 */
[----:B----4-:R-:W-:-:S03]  /*6830*/  ISETP.GE.AND P1, PT, R231, RZ, PT ;  /* 0x000000ffe700720c */ /* 0x010fc60003f26270 */
[----:B------:R-:W4:Y:S01]  /*6840*/  LDL R231, [R1+0x1324] ;  /* 0x0013240001e77983 */ /* 0x000f220000100800 */
[----:B------:R-:W-:-:S13]  /*6850*/  ISETP.GT.U32.AND P5, PT, R27, R28, PT ;  /* 0x0000001c1b00720c */ /* 0x000fda0003fa4070 */
[----:B------:R-:W-:Y:S01]  /*6860*/  @!P5 IMAD.IADD R28, R28, 0x1, -R27 ;  /* 0x000000011c1cd824 */ /* 0x000fe200078e0a1b */
[----:B------:R-:W-:-:S13]  /*6870*/  ISETP.GT.U32.AND P5, PT, R27, R35, PT ;  /* 0x000000231b00720c */ /* 0x000fda0003fa4070 */
[----:B------:R-:W-:Y:S01]  /*6880*/  @!P5 IMAD.IADD R35, R35, 0x1, -R27 ;  /* 0x000000012323d824 */ /* 0x000fe200078e0a1b */
[----:B------:R-:W-:Y:S02]  /*6890*/  ISETP.GE.AND P5, PT, R23, RZ, PT ;  /* 0x000000ff1700720c */ /* 0x000fe40003fa6270 */
[----:B------:R-:W3:Y:S01]  /*68a0*/  LDL R23, [R1+0x1318] ;  /* 0x0013180001177983 */ /* 0x000ee20000100800 */
[----:B------:R-:W-:Y:S01]  /*68b0*/  @!P3 IMAD.MOV R29, RZ, RZ, -R29 ;  /* 0x000000ffff1db224 */ /* 0x000fe200078e0a1d */
[C---:B------:R-:W-:Y:S02]  /*68c0*/  ISETP.GT.U32.AND P3, PT, R27.reuse, R35, PT ;  /* 0x000000231b00720c */ /* 0x040fe40003f64070 */
[C---:B------:R-:W-:Y:S02]  /*68d0*/  ISETP.GT.U32.AND P0, PT, R27.reuse, R31, PT ;  /* 0x0000001f1b00720c */ /* 0x040fe40003f04070 */
[----:B------:R-:W-:Y:S01]  /*68e0*/  ISETP.GT.U32.AND P6, PT, R27, R36, PT ;  /* 0x000000241b00720c */ /* 0x000fe20003fc4070 */
[----:B------:R-:W-:-:S08]  /*68f0*/  @!P4 IMAD.MOV R28, RZ, RZ, -R28 ;  /* 0x000000ffff1cc224 */ /* 0x000fd000078e0a1c */
[--C-:B------:R-:W-:Y:S01]  /*6900*/  @!P3 IMAD.IADD R35, R35, 0x1, -R27.reuse ;  /* 0x000000012323b824 */ /* 0x100fe200078e0a1b */
[----:B------:R-:W-:Y:S01]  /*6910*/  ISETP.GT.U32.AND P3, PT, R27, R42, PT ;  /* 0x0000002a1b00720c */ /* 0x000fe20003f64070 */
[----:B------:R-:W-:Y:S02]  /*6920*/  @!P0 IMAD.IADD R31, R31, 0x1, -R27 ;  /* 0x000000011f1f8824 */ /* 0x000fe400078e0a1b */
[----:B------:R-:W-:Y:S01]  /*6930*/  @!P5 IMAD.MOV R30, RZ, RZ, -R30 ;  /* 0x000000ffff1ed224 */ /* 0x000fe200078e0a1e */
[----:B-1----:R-:W-:Y:S01]  /*6940*/  IADD3 R7, R252, 0xf3, RZ ;  /* 0x000000f3fc077810 */ /* 0x002fe20007ffe0ff */
[----:B------:R-:W-:Y:S01]  /*6950*/  @!P2 IMAD.MOV R31, RZ, RZ, -R31 ;  /* 0x000000ffff1fa224 */ /* 0x000fe200078e0a1f */
[----:B------:R-:W-:Y:S01]  /*6960*/  STL [R1+0x17b8], R28 ;  /* 0x0017b81c01007387 */ /* 0x000fe20000100800 */
[----:B------:R-:W-:-:S03]  /*6970*/  @!P6 IMAD.IADD R36, R36, 0x1, -R27 ;  /* 0x000000012424e824 */ /* 0x000fc600078e0a1b */
[----:B------:R-:W-:Y:S01]  /*6980*/  STL [R1+0x17bc], R29 ;  /* 0x0017bc1d01007387 */ /* 0x000fe20000100800 */
[----:B------:R-:W-:Y:S02]  /*6990*/  ISETP.GT.U32.AND P6, PT, R27, R43, PT ;  /* 0x0000002b1b00720c */ /* 0x000fe40003fc4070 */
[--C-:B------:R-:W-:Y:S01]  /*69a0*/  @!P3 IMAD.IADD R42, R42, 0x1, -R27.reuse ;  /* 0x000000012a2ab824 */ /* 0x100fe200078e0a1b */
[----:B------:R-:W-:Y:S04]  /*69b0*/  STL [R1+0x17c0], R30 ;  /* 0x0017c01e01007387 */ /* 0x000fe80000100800 */
[----:B------:R-:W-:Y:S04]  /*69c0*/  STL [R1+0x17c4], R31 ;  /* 0x0017c41f01007387 */ /* 0x000fe80000100800 */
[----:B------:R1:W-:Y:S02]  /*69d0*/  STL [R1+0x12ac], R7 ;  /* 0x0012ac0701007387 */ /* 0x0003e40000100800 */
[----:B------:R-:W-:Y:S01]  /*69e0*/  @!P6 IMAD.IADD R43, R43, 0x1, -R27 ;  /* 0x000000012b2be824 */ /* 0x000fe200078e0a1b */
[----:B------:R-:W-:-:S02]  /*69f0*/  ISETP.GT.U32.AND P0, PT, R27, R38, PT ;  /* 0x000000261b00720c */ /* 0x000fc40003f04070 */
[----:B--2---:R-:W-:Y:S02]  /*6a00*/  ISETP.GE.AND P3, PT, R249, RZ, PT ;  /* 0x000000fff900720c */ /* 0x004fe40003f66270 */
[----:B------:R-:W2:Y:S01]  /*6a10*/  LDL R249, [R1+0x1348] ;  /* 0x0013480001f97983 */ /* 0x000ea20000100800 */
[----:B----4-:R-:W-:-:S03]  /*6a20*/  ISETP.GE.AND P6, PT, R231, RZ, PT ;  /* 0x000000ffe700720c */ /* 0x010fc60003fc6270 */
[----:B------:R-:W4:Y:S05]  /*6a30*/  LDL R231, [R1+0x1354] ;  /* 0x0013540001e77983 */ /* 0x000f2a0000100800 */
[----:B------:R-:W-:Y:S01]  /*6a40*/  @!P0 IMAD.IADD R38, R38, 0x1, -R27 ;  /* 0x0000000126268824 */ /* 0x000fe200078e0a1b */
[C---:B------:R-:W-:Y:S02]  /*6a50*/  ISETP.GT.U32.AND P0, PT, R27.reuse, R33, PT ;  /* 0x000000211b00720c */ /* 0x040fe40003f04070 */
[C---:B------:R-:W-:Y:S01]  /*6a60*/  ISETP.GT.U32.AND P4, PT, R27.reuse, R34, PT ;  /* 0x000000221b00720c */ /* 0x040fe20003f84070 */
[----:B------:R-:W-:Y:S01]  /*6a70*/  @!P1 IMAD.MOV R32, RZ, RZ, -R32 ;  /* 0x000000ffff209224 */ /* 0x000fe200078e0a20 */
[----:B------:R-:W-:-:S09]  /*6a80*/  ISETP.GT.U32.AND P1, PT, R27, R39, PT ;  /* 0x000000271b00720c */ /* 0x000fd20003f24070 */
[--C-:B------:R-:W-:Y:S01]  /*6a90*/  @!P0 IMAD.IADD R33, R33, 0x1, -R27.reuse ;  /* 0x0000000121218824 */ /* 0x100fe200078e0a1b */
[C---:B------:R-:W-:Y:S01]  /*6aa0*/  ISETP.GT.U32.AND P0, PT, R27.reuse, R40, PT ;  /* 0x000000281b00720c */ /* 0x040fe20003f04070 */
[--C-:B------:R-:W-:Y:S01]  /*6ab0*/  @!P4 IMAD.IADD R34, R34, 0x1, -R27.reuse ;  /* 0x000000012222c824 */ /* 0x100fe200078e0a1b */
[----:B------:R-:W-:Y:S02]  /*6ac0*/  ISETP.GT.U32.AND P4, PT, R27, R41, PT ;  /* 0x000000291b00720c */ /* 0x000fe40003f84070 */
[----:B------:R-:W-:Y:S02]  /*6ad0*/  @!P1 IADD3 R39, R39, -R27, RZ ;  /* 0x8000001b27279210 */ /* 0x000fe40007ffe0ff */
[----:B---3--:R-:W-:Y:S02]  /*6ae0*/  ISETP.GE.AND P1, PT, R22, RZ, PT ;  /* 0x000000ff1600720c */ /* 0x008fe40003f26270 */
[----:B------:R-:W3:Y:S05]  /*6af0*/  LDL R22, [R1+0x1338] ;  /* 0x0013380001167983 */ /* 0x000eea0000100800 */
[--C-:B------:R-:W-:Y:S01]  /*6b00*/  @!P0 IMAD.IADD R40, R40, 0x1, -R27.reuse ;  /* 0x0000000128288824 */ /* 0x100fe200078e0a1b */
[----:B------:R-:W-:Y:S01]  /*6b10*/  ISETP.GE.AND P0, PT, R21, RZ, PT ;  /* 0x000000ff1500720c */ /* 0x000fe20003f06270 */
[----:B------:R-:W-:Y:S01]  /*6b20*/  @!P4 IMAD.IADD R41, R41, 0x1, -R27 ;  /* 0x000000012929c824 */ /* 0x000fe200078e0a1b */
[----:B------:R-:W-:Y:S01]  /*6b30*/  ISETP.GE.AND P4, PT, R23, RZ, PT ;  /* 0x000000ff1700720c */ /* 0x000fe20003f86270 */
[----:B------:R-:W3:Y:S04]  /*6b40*/  LDL R21, [R1+0x133c] ;  /* 0x00133c0001157983 */ /* 0x000ee80000100800 */
[----:B------:R-:W3:Y:S01]  /*6b50*/  LDL R23, [R1+0x1340] ;  /* 0x0013400001177983 */ /* 0x000ee20000100800 */
[----:B------:R-:W-:-:S07]  /*6b60*/  ISETP.GT.U32.AND P2, PT, R27, R37, PT ;  /* 0x000000251b00720c */ /* 0x000fce0003f44070 */
[----:B------:R-:W-:Y:S01]  /*6b70*/  @!P4 IMAD.MOV R36, RZ, RZ, -R36 ;  /* 0x000000ffff24c224 */ /* 0x000fe200078e0a24 */
[----:B------:R-:W-:-:S05]  /*6b80*/  ISETP.GT.U32.AND P4, PT, R27, R42, PT ;  /* 0x0000002a1b00720c */ /* 0x000fca0003f84070 */
[----:B------:R-:W-:-:S04]  /*6b90*/  @!P2 IMAD.IADD R37, R37, 0x1, -R27 ;  /* 0x000000012525a824 */ /* 0x000fc800078e0a1b */
[----:B------:R-:W-:Y:S01]  /*6ba0*/  @!P3 IMAD.MOV R37, RZ, RZ, -R37 ;  /* 0x000000ffff25b224 */ /* 0x000fe200078e0a25 */
[----:B------:R-:W-:-:S03]  /*6bb0*/  ISETP.GT.U32.AND P3, PT, R27, R43, PT ;  /* 0x0000002b1b00720c */ /* 0x000fc60003f64070 */
[----:B------:R-:W-:Y:S02]  /*6bc0*/  @!P4 IADD3 R42, R42, -R27, RZ ;  /* 0x8000001b2a2ac210 */ /* 0x000fe40007ffe0ff */
[----:B------:R-:W-:-:S08]  /*6bd0*/  ISETP.GT.U32.AND P4, PT, R27, R48, PT ;  /* 0x000000301b00720c */ /* 0x000fd00003f84070 */
[----:B------:R-:W-:Y:S01]  /*6be0*/  @!P3 IMAD.IADD R43, R43, 0x1, -R27 ;  /* 0x000000012b2bb824 */ /* 0x000fe200078e0a1b */
[----:B------:R-:W-:-:S04]  /*6bf0*/  ISETP.GT.U32.AND P3, PT, R27, R49, PT ;  /* 0x000000311b00720c */ /* 0x000fc80003f64070 */
[----:B------:R-:W-:-:S09]  /*6c00*/  @!P4 IMAD.IADD R48, R48, 0x1, -R27 ;  /* 0x000000013030c824 */ /* 0x000fd200078e0a1b */
[----:B------:R-:W-:Y:S01]  /*6c10*/  @!P3 IMAD.IADD R49, R49, 0x1, -R27 ;  /* 0x000000013131b824 */ /* 0x000fe200078e0a1b */
[----:B------:R-:W-:Y:S02]  /*6c20*/  ISETP.GT.U32.AND P5, PT, R27, R38, PT ;  /* 0x000000261b00720c */ /* 0x000fe40003fa4070 */
[----:B--2---:R-:W-:Y:S02]  /*6c30*/  ISETP.GE.AND P4, PT, R249, RZ, PT ;  /* 0x000000fff900720c */ /* 0x004fe40003f86270 */
[----:B------:R-:W2:Y:S01]  /*6c40*/  LDL R249, [R1+0x1374] ;  /* 0x0013740001f97983 */ /* 0x000ea20000100800 */
[----:B----4-:R-:W-:-:S03]  /*6c50*/  ISETP.GE.AND P3, PT, R231, RZ, PT ;  /* 0x000000ffe700720c */ /* 0x010fc60003f66270 */
[----:B------:R-:W4:Y:S05]  /*6c60*/  LDL R231, [R1+0x1378] ;  /* 0x0013780001e77983 */ /* 0x000f2a0000100800 */
[----:B------:R-:W-:Y:S01]  /*6c70*/  @!P5 IMAD.IADD R38, R38, 0x1, -R27 ;  /* 0x000000012626d824 */ /* 0x000fe200078e0a1b */
[----:B------:R-:W-:Y:S02]  /*6c80*/  ISETP.GE.AND P5, PT, R20, RZ, PT ;  /* 0x000000ff1400720c */ /* 0x000fe40003fa6270 */
[----:B------:R-:W4:Y:S01]  /*6c90*/  LDL R20, [R1+0x1328] ;  /* 0x0013280001147983 */ /* 0x000f220000100800 */
[C---:B------:R-:W-:Y:S01]  /*6ca0*/  ISETP.GT.U32.AND P2, PT, R27.reuse, R44, PT ;  /* 0x0000002c1b00720c */ /* 0x040fe20003f44070 */
[----:B------:R-:W-:Y:S01]  /*6cb0*/  @!P1 IMAD.MOV R34, RZ, RZ, -R34 ;  /* 0x000000ffff229224 */ /* 0x000fe200078e0a22 */
[C---:B------:R-:W-:Y:S01]  /*6cc0*/  ISETP.GT.U32.AND P1, PT, R27.reuse, R40, PT ;  /* 0x000000281b00720c */ /* 0x040fe20003f24070 */
[----:B------:R-:W-:Y:S01]  /*6cd0*/  @!P0 IMAD.MOV R35, RZ, RZ, -R35 ;  /* 0x000000ffff238224 */ /* 0x000fe200078e0a23 */
[----:B------:R-:W-:-:S09]  /*6ce0*/  ISETP.GT.U32.AND P0, PT, R27, R41, PT ;  /* 0x000000291b00720c */ /* 0x000fd20003f04070 */
[----:B------:R-:W-:Y:S02]  /*6cf0*/  @!P2 IMAD.IADD R44, R44, 0x1, -R27 ;  /* 0x000000012c2ca824 */ /* 0x000fe400078e0a1b */
[----:B------:R-:W-:Y:S02]  /*6d00*/  @!P5 IMAD.MOV R33, RZ, RZ, -R33 ;  /* 0x000000ffff21d224 */ /* 0x000fe400078e0a21 */
[--C-:B------:R-:W-:Y:S01]  /*6d10*/  @!P1 IMAD.IADD R40, R40, 0x1, -R27.reuse ;  /* 0x0000000128289824 */ /* 0x100fe200078e0a1b */
[----:B------:R-:W-:Y:S01]  /*6d20*/  ISETP.GT.U32.AND P5, PT, R27, R44, PT ;  /* 0x0000002c1b00720c */ /* 0x000fe20003fa4070 */
[----:B------:R-:W-:Y:S01]  /*6d30*/  @!P0 IMAD.IADD R41, R41, 0x1, -R27 ;  /* 0x0000000129298824 */ /* 0x000fe200078e0a1b */
[C---:B------:R-:W-:Y:S02]  /*6d40*/  ISETP.GT.U32.AND P1, PT, R27.reuse, R46, PT ;  /* 0x0000002e1b00720c */ /* 0x040fe40003f24070 */
[----:B------:R-:W-:-:S09]  /*6d50*/  ISETP.GT.U32.AND P0, PT, R27, R47, PT ;  /* 0x0000002f1b00720c */ /* 0x000fd20003f04070 */
[--C-:B------:R-:W-:Y:S01]  /*6d60*/  @!P5 IMAD.IADD R44, R44, 0x1, -R27.reuse ;  /* 0x000000012c2cd824 */ /* 0x100fe200078e0a1b */
[----:B---3--:R-:W-:Y:S01]  /*6d70*/  ISETP.GE.AND P5, PT, R22, RZ, PT ;  /* 0x000000ff1600720c */ /* 0x008fe20003fa6270 */
[--C-:B------:R-:W-:Y:S01]  /*6d80*/  @!P1 IMAD.IADD R46, R46, 0x1, -R27.reuse ;  /* 0x000000012e2e9824 */ /* 0x100fe200078e0a1b */
[----:B------:R-:W-:Y:S01]  /*6d90*/  ISETP.GE.AND P1, PT, R21, RZ, PT ;  /* 0x000000ff1500720c */ /* 0x000fe20003f26270 */
[----:B------:R-:W-:Y:S01]  /*6da0*/  @!P0 IMAD.IADD R47, R47, 0x1, -R27 ;  /* 0x000000012f2f8824 */ /* 0x000fe200078e0a1b */
[----:B------:R-:W-:Y:S01]  /*6db0*/  ISETP.GE.AND P0, PT, R23, RZ, PT ;  /* 0x000000ff1700720c */ /* 0x000fe20003f06270 */
[----:B------:R-:W3:Y:S04]  /*6dc0*/  LDL R22, [R1+0x1360] ;  /* 0x0013600001167983 */ /* 0x000ee80000100800 */
[----:B------:R-:W3:Y:S04]  /*6dd0*/  LDL R21, [R1+0x1368] ;  /* 0x0013680001157983 */ /* 0x000ee80000100800 */
[----:B------:R-:W3:Y:S01]  /*6de0*/  LDL R23, [R1+0x136c] ;  /* 0x00136c0001177983 */ /* 0x000ee20000100800 */
[----:B------:R-:W-:Y:S01]  /*6df0*/  IABS R14, R7 ;  /* 0x00000007000e7213 */ /* 0x000fe20000000000 */
[----:B------:R-:W-:Y:S01]  /*6e00*/  @!P1 IMAD.MOV R41, RZ, RZ, -R41 ;  /* 0x000000ffff299224 */ /* 0x000fe200078e0a29 */
[C---:B------:R-:W-:Y:S01]  /*6e10*/  ISETP.GT.U32.AND P1, PT, R27.reuse, R47, PT ;  /* 0x0000002f1b00720c */ /* 0x040fe20003f24070 */
[----:B-1----:R-:W3:Y:S01]  /*6e20*/  LDL R7, [R1+0x135c] ;  /* 0x00135c0001077983 */ /* 0x002ee20000100800 */
[----:B------:R-:W-:Y:S01]  /*6e30*/  @!P0 IMAD.MOV R42, RZ, RZ, -R42 ;  /* 0x000000ffff2a8224 */ /* 0x000fe200078e0a2a */
[----:B------:R-:W-:-:S10]  /*6e40*/  ISETP.GT.U32.AND P0, PT, R27, R48, PT ;  /* 0x000000301b00720c */ /* 0x000fd40003f04070 */
[--C-:B------:R-:W-:Y:S01]  /*6e50*/  @!P1 IMAD.IADD R47, R47, 0x1, -R27.reuse ;  /* 0x000000012f2f9824 */ /* 0x100fe200078e0a1b */
[C---:B------:R-:W-:Y:S02]  /*6e60*/  ISETP.GT.U32.AND P1, PT, R27.reuse, R54, PT ;  /* 0x000000361b00720c */ /* 0x040fe40003f24070 */
[----:B------:R-:W-:Y:S01]  /*6e70*/  @!P0 IMAD.IADD R48, R48, 0x1, -R27 ;  /* 0x0000000130308824 */ /* 0x000fe200078e0a1b */
[----:B------:R-:W-:-:S10]  /*6e80*/  ISETP.GT.U32.AND P0, PT, R27, R55, PT ;  /* 0x000000371b00720c */ /* 0x000fd40003f04070 */
[----:B------:R-:W-:-:S03]  /*6e90*/  @!P1 IMAD.IADD R54, R54, 0x1, -R27 ;  /* 0x0000000136369824 */ /* 0x000fc600078e0a1b */
[----:B------:R-:W-:Y:S01]  /*6ea0*/  @!P0 IMAD.IADD R55, R55, 0x1, -R27 ;  /* 0x0000000137378824 */ /* 0x000fe200078e0a1b */
[----:B------:R-:W-:Y:S02]  /*6eb0*/  ISETP.GT.U32.AND P2, PT, R27, R39, PT ;  /* 0x000000271b00720c */ /* 0x000fe40003f44070 */
[----:B--2---:R-:W-:Y:S02]  /*6ec0*/  ISETP.GE.AND P1, PT, R249, RZ, PT ;  /* 0x000000fff900720c */ /* 0x004fe40003f26270 */
[----:B------:R-:W2:Y:S01]  /*6ed0*/  LDL R249, [R1+0x13a0] ;  /* 0x0013a00001f97983 */ /* 0x000ea20000100800 */
[----:B----4-:R-:W-:-:S03]  /*6ee0*/  ISETP.GE.AND P0, PT, R231, RZ, PT ;  /* 0x000000ffe700720c */ /* 0x010fc60003f06270 */
[----:B------:R-:W4:Y:S01]  /*6ef0*/  LDL R231, [R1+0x13a4] ;  /* 0x0013a40001e77983 */ /* 0x000f220000100800 */
[----:B------:R-:W-:Y:S01]  /*6f00*/  @!P6 IMAD.MOV R38, RZ, RZ, -R38 ;  /* 0x000000ffff26e224 */ /* 0x000fe200078e0a26 */
[----:B------:R-:W-:-:S03]  /*6f10*/  ISETP.GT.U32.AND P6, PT, R27, R45, PT ;  /* 0x0000002d1b00720c */ /* 0x000fc60003fc4070 */
[--C-:B------:R-:W-:Y:S01]  /*6f20*/  @!P2 IMAD.IADD R39, R39, 0x1, -R27.reuse ;  /* 0x000000012727a824 */ /* 0x100fe200078e0a1b */
[----:B------:R-:W-:Y:S01]  /*6f30*/  ISETP.GE.AND P2, PT, R20, RZ, PT ;  /* 0x000000ff1400720c */ /* 0x000fe20003f46270 */
[----:B------:R-:W-:Y:S01]  /*6f40*/  @!P5 IMAD.MOV R40, RZ, RZ, -R40 ;  /* 0x000000ffff28d224 */ /* 0x000fe200078e0a28 */
[----:B------:R-:W-:Y:S01]  /*6f50*/  ISETP.GT.U32.AND P5, PT, R27, R46, PT ;  /* 0x0000002e1b00720c */ /* 0x000fe20003fa4070 */
[----:B------:R-:W4:Y:S06]  /*6f60*/  LDL R20, [R1+0x1380] ;  /* 0x0013800001147983 */ /* 0x000f2c0000100800 */
[----:B------:R-:W-:-:S04]  /*6f70*/  @!P6 IMAD.IADD R45, R45, 0x1, -R27 ;  /* 0x000000012d2de824 */ /* 0x000fc800078e0a1b */
[----:B------:R-:W-:Y:S01]  /*6f80*/  @!P2 IMAD.MOV R39, RZ, RZ, -R39 ;  /* 0x000000ffff27a224 */ /* 0x000fe200078e0a27 */
[C---:B------:R-:W-:Y:S02]  /*6f90*/  ISETP.GT.U32.AND P2, PT, R27.reuse, R45, PT ;  /* 0x0000002d1b00720c */ /* 0x040fe40003f44070 */
[C---:B------:R-:W-:Y:S01]  /*6fa0*/  ISETP.GT.U32.AND P6, PT, R27.reuse, R50, PT ;  /* 0x000000321b00720c */ /* 0x040fe20003fc4070 */
[----:B------:R-:W-:Y:S01]  /*6fb0*/  @!P5 IMAD.IADD R46, R46, 0x1, -R27 ;  /* 0x000000012e2ed824 */ /* 0x000fe200078e0a1b */
[----:B------:R-:W-:Y:S02]  /*6fc0*/  @!P3 IADD3 R44, -R44, RZ, RZ ;  /* 0x000000ff2c2cb210 */ /* 0x000fe40007ffe1ff */
[C---:B------:R-:W-:Y:S02]  /*6fd0*/  ISETP.GT.U32.AND P3, PT, R27.reuse, R51, PT ;  /* 0x000000331b00720c */ /* 0x040fe40003f64070 */
[----:B------:R-:W-:-:S05]  /*6fe0*/  ISETP.GT.U32.AND P5, PT, R27, R53, PT ;  /* 0x000000351b00720c */ /* 0x000fca0003fa4070 */
[--C-:B------:R-:W-:Y:S01]  /*6ff0*/  @!P2 IMAD.IADD R45, R45, 0x1, -R27.reuse ;  /* 0x000000012d2da824 */ /* 0x100fe200078e0a1b */
[----:B------:R-:W-:Y:S01]  /*7000*/  ISETP.GT.U32.AND P2, PT, R27, R52, PT ;  /* 0x000000341b00720c */ /* 0x000fe20003f44070 */
[----:B------:R-:W-:-:S04]  /*7010*/  @!P6 IMAD.IADD R50, R50, 0x1, -R27 ;  /* 0x000000013232e824 */ /* 0x000fc800078e0a1b */
[--C-:B------:R-:W-:Y:S01]  /*7020*/  @!P3 IMAD.IADD R51, R51, 0x1, -R27.reuse ;  /* 0x000000013333b824 */ /* 0x100fe200078e0a1b */
[----:B------:R-:W-:Y:S01]  /*7030*/  ISETP.GT.U32.AND P6, PT, R27, R50, PT ;  /* 0x000000321b00720c */ /* 0x000fe20003fc4070 */
[--C-:B------:R-:W-:Y:S01]  /*7040*/  @!P5 IMAD.IADD R53, R53, 0x1, -R27.reuse ;  /* 0x000000013535d824 */ /* 0x100fe200078e0a1b */
[----:B---3--:R-:W-:Y:S02]  /*7050*/  ISETP.GE.AND P3, PT, R22, RZ, PT ;  /* 0x000000ff1600720c */ /* 0x008fe40003f66270 */
[----:B------:R-:W3:Y:S03]  /*7060*/  LDL R22, [R1+0x1384] ;  /* 0x0013840001167983 */ /* 0x000ee60000100800 */
[--C-:B------:R-:W-:Y:S01]  /*7070*/  @!P2 IMAD.IADD R52, R52, 0x1, -R27.reuse ;  /* 0x000000013434a824 */ /* 0x100fe200078e0a1b */
[----:B------:R-:W-:Y:S02]  /*7080*/  ISETP.GE.AND P2, PT, R21, RZ, PT ;  /* 0x000000ff1500720c */ /* 0x000fe40003f46270 */
[----:B------:R-:W-:Y:S01]  /*7090*/  ISETP.GE.AND P5, PT, R23, RZ, PT ;  /* 0x000000ff1700720c */ /* 0x000fe20003fa6270 */
[----:B------:R-:W3:Y:S04]  /*70a0*/  LDL R21, [R1+0x138c] ;  /* 0x00138c0001157983 */ /* 0x000ee80000100800 */
[----:B------:R-:W3:Y:S01]  /*70b0*/  LDL R23, [R1+0x139c] ;  /* 0x00139c0001177983 */ /* 0x000ee20000100800 */
[----:B------:R-:W-:Y:S01]  /*70c0*/  @!P6 IMAD.IADD R50, R50, 0x1, -R27 ;  /* 0x000000013232e824 */ /* 0x000fe200078e0a1b */
[----:B------:R-:W-:-:S04]  /*70d0*/  ISETP.GE.AND P6, PT, R7, RZ, PT ;  /* 0x000000ff0700720c */ /* 0x000fc80003fc6270 */
[----:B------:R-:W-:Y:S02]  /*70e0*/  @!P2 IADD3 R47, -R47, RZ, RZ ;  /* 0x000000ff2f2fa210 */ /* 0x000fe40007ffe1ff */
[----:B------:R-:W-:-:S07]  /*70f0*/  ISETP.GT.U32.AND P2, PT, R27, R53, PT ;  /* 0x000000351b00720c */ /* 0x000fce0003f44070 */
[----:B------:R-:W-:Y:S01]  /*7100*/  @!P6 IMAD.MOV R45, RZ, RZ, -R45 ;  /* 0x000000ffff2de224 */ /* 0x000fe200078e0a2d */
[----:B------:R-:W-:-:S05]  /*7110*/  ISETP.GT.U32.AND P6, PT, R27, R54, PT ;  /* 0x000000361b00720c */ /* 0x000fca0003fc4070 */
[----:B------:R-:W-:Y:S01]  /*7120*/  @!P2 IMAD.IADD R53, R53, 0x1, -R27 ;  /* 0x000000013535a824 */ /* 0x000fe200078e0a1b */
[----:B------:R-:W-:Y:S02]  /*7130*/  ISETP.GT.U32.AND P2, PT, R27, R60, PT ;  /* 0x0000003c1b00720c */ /* 0x000fe40003f44070 */
[----:B------:R-:W-:-:S05]  /*7140*/  IADD3 R7, R252, 0xf4, RZ ;  /* 0x000000f4fc077810 */ /* 0x000fca0007ffe0ff */
[----:B------:R-:W-:Y:S01]  /*7150*/  @!P6 IMAD.IADD R54, R54, 0x1, -R27 ;  /* 0x000000013636e824 */ /* 0x000fe200078e0a1b */
[----:B------:R1:W-:Y:S01]  /*7160*/  STL [R1+0x12a8], R7 ;  /* 0x0012a80701007387 */ /* 0x0003e20000100800 */
[----:B------:R-:W-:-:S04]  /*7170*/  ISETP.GT.U32.AND P6, PT, R27, R61, PT ;  /* 0x0000003d1b00720c */ /* 0x000fc80003fc4070 */
[----:B------:R-:W-:-:S09]  /*7180*/  @!P2 IMAD.IADD R60, R60, 0x1, -R27 ;  /* 0x000000013c3ca824 */ /* 0x000fd200078e0a1b */
[----:B------:R-:W-:Y:S01]  /*7190*/  @!P6 IMAD.IADD R61, R61, 0x1, -R27 ;  /* 0x000000013d3de824 */ /* 0x000fe200078e0a1b */
[----:B--2---:R-:W-:Y:S02]  /*71a0*/  ISETP.GE.AND P2, PT, R249, RZ, PT ;  /* 0x000000fff900720c */ /* 0x004fe40003f46270 */
[----:B------:R-:W2:Y:S01]  /*71b0*/  LDL R249, [R1+0x13cc] ;  /* 0x0013cc0001f97983 */ /* 0x000ea20000100800 */
[----:B----4-:R-:W-:-:S03]  /*71c0*/  ISETP.GE.AND P6, PT, R231, RZ, PT ;  /* 0x000000ffe700720c */ /* 0x010fc60003fc6270 */
[----:B------:R-:W4:Y:S01]  /*71d0*/  LDL R231, [R1+0x13d0] ;  /* 0x0013d00001e77983 */ /* 0x000f220000100800 */
[----:B------:R-:W-:Y:S01]  /*71e0*/  @!P4 IMAD.MOV R43, RZ, RZ, -R43 ;  /* 0x000000ffff2bc224 */ /* 0x000fe200078e0a2b */
[----:B------:R-:W-:-:S13]  /*71f0*/  ISETP.GT.U32.AND P4, PT, R27, R49, PT ;  /* 0x000000311b00720c */ /* 0x000fda0003f84070 */
[----:B------:R-:W-:Y:S01]  /*7200*/  @!P4 IMAD.IADD R49, R49, 0x1, -R27 ;  /* 0x000000013131c824 */ /* 0x000fe200078e0a1b */
[C---:B------:R-:W-:Y:S01]  /*7210*/  ISETP.GT.U32.AND P4, PT, R27.reuse, R56, PT ;  /* 0x000000381b00720c */ /* 0x040fe20003f84070 */
[----:B------:R-:W-:Y:S01]  /*7220*/  @!P3 IMAD.MOV R46, RZ, RZ, -R46 ;  /* 0x000000ffff2eb224 */ /* 0x000fe200078e0a2e */
[----:B------:R-:W-:-:S11]  /*7230*/  ISETP.GT.U32.AND P3, PT, R27, R52, PT ;  /* 0x000000341b00720c */ /* 0x000fd60003f64070 */
[--C-:B------:R-:W-:Y:S01]  /*7240*/  @!P4 IMAD.IADD R56, R56, 0x1, -R27.reuse ;  /* 0x000000013838c824 */ /* 0x100fe200078e0a1b */
[C---:B------:R-:W-:Y:S01]  /*7250*/  ISETP.GT.U32.AND P4, PT, R27.reuse, R51, PT ;  /* 0x000000331b00720c */ /* 0x040fe20003f84070 */
[----:B------:R-:W-:Y:S01]  /*7260*/  @!P0 IMAD.MOV R50, RZ, RZ, -R50 ;  /* 0x000000ffff328224 */ /* 0x000fe200078e0a32 */
[C---:B------:R-:W-:Y:S01]  /*7270*/  ISETP.GT.U32.AND P0, PT, R27.reuse, R57, PT ;  /* 0x000000391b00720c */ /* 0x040fe20003f04070 */
[----:B------:R-:W-:Y:S01]  /*7280*/  @!P3 IMAD.IADD R52, R52, 0x1, -R27 ;  /* 0x000000013434b824 */ /* 0x000fe200078e0a1b */
[----:B------:R-:W-:-:S09]  /*7290*/  ISETP.GT.U32.AND P3, PT, R27, R59, PT ;  /* 0x0000003b1b00720c */ /* 0x000fd20003f64070 */
[--C-:B------:R-:W-:Y:S01]  /*72a0*/  @!P4 IMAD.IADD R51, R51, 0x1, -R27.reuse ;  /* 0x000000013333c824 */ /* 0x100fe200078e0a1b */
[----:B------:R-:W-:Y:S01]  /*72b0*/  ISETP.GT.U32.AND P4, PT, R27, R58, PT ;  /* 0x0000003a1b00720c */ /* 0x000fe20003f84070 */
[--C-:B------:R-:W-:Y:S01]  /*72c0*/  @!P0 IMAD.IADD R57, R57, 0x1, -R27.reuse ;  /* 0x0000000139398824 */ /* 0x100fe200078e0a1b */
[----:B---3--:R-:W-:Y:S01]  /*72d0*/  ISETP.GE.AND P0, PT, R22, RZ, PT ;  /* 0x000000ff1600720c */ /* 0x008fe20003f06270 */
[----:B------:R-:W-:Y:S01]  /*72e0*/  @!P3 IMAD.IADD R59, R59, 0x1, -R27 ;  /* 0x000000013b3bb824 */ /* 0x000fe200078e0a1b */
[----:B------:R-:W3:Y:S01]  /*72f0*/  LDL R22, [R1+0x13ac] ;  /* 0x0013ac0001167983 */ /* 0x000ee20000100800 */
[----:B------:R-:W-:-:S03]  /*7300*/  ISETP.GE.AND P3, PT, R23, RZ, PT ;  /* 0x000000ff1700720c */ /* 0x000fc60003f66270 */
[----:B------:R-:W3:Y:S05]  /*7310*/  LDL R23, [R1+0x13c8] ;  /* 0x0013c80001177983 */ /* 0x000eea0000100800 */
[----:B------:R-:W-:Y:S01]  /*7320*/  @!P4 IMAD.IADD R58, R58, 0x1, -R27 ;  /* 0x000000013a3ac824 */ /* 0x000fe200078e0a1b */
[----:B------:R-:W-:Y:S02]  /*7330*/  ISETP.GE.AND P4, PT, R21, RZ, PT ;  /* 0x000000ff1500720c */ /* 0x000fe40003f86270 */
[----:B------:R-:W3:Y:S01]  /*7340*/  LDL R21, [R1+0x13c4] ;  /* 0x0013c40001157983 */ /* 0x000ee20000100800 */
[----:B------:R-:W-:Y:S01]  /*7350*/  @!P1 IMAD.MOV R49, RZ, RZ, -R49 ;  /* 0x000000ffff319224 */ /* 0x000fe200078e0a31 */
[C---:B------:R-:W-:Y:S01]  /*7360*/  ISETP.GT.U32.AND P1, PT, R27.reuse, R55, PT ;  /* 0x000000371b00720c */ /* 0x040fe20003f24070 */
[----:B------:R-:W-:Y:S01]  /*7370*/  @!P3 IMAD.MOV R54, RZ, RZ, -R54 ;  /* 0x000000ffff36b224 */ /* 0x000fe200078e0a36 */
[----:B------:R-:W-:-:S11]  /*7380*/  ISETP.GT.U32.AND P3, PT, R27, R60, PT ;  /* 0x0000003c1b00720c */ /* 0x000fd60003f64070 */
[----:B------:R-:W-:-:S04]  /*7390*/  @!P1 IMAD.IADD R55, R55, 0x1, -R27 ;  /* 0x0000000137379824 */ /* 0x000fc800078e0a1b */
[----:B------:R-:W-:Y:S01]  /*73a0*/  @!P2 IMAD.MOV R55, RZ, RZ, -R55 ;  /* 0x000000ffff37a224 */ /* 0x000fe200078e0a37 */
[C---:B------:R-:W-:Y:S01]  /*73b0*/  ISETP.GT.U32.AND P2, PT, R27.reuse, R61, PT ;  /* 0x0000003d1b00720c */ /* 0x040fe20003f44070 */
[----:B------:R-:W-:Y:S01]  /*73c0*/  @!P3 IMAD.IADD R60, R60, 0x1, -R27 ;  /* 0x000000013c3cb824 */ /* 0x000fe200078e0a1b */
[----:B------:R-:W-:-:S11]  /*73d0*/  ISETP.GT.U32.AND P3, PT, R27, R66, PT ;  /* 0x000000421b00720c */ /* 0x000fd60003f64070 */
[--C-:B------:R-:W-:Y:S01]  /*73e0*/  @!P2 IMAD.IADD R61, R61, 0x1, -R27.reuse ;  /* 0x000000013d3da824 */ /* 0x100fe200078e0a1b */
[----:B------:R-:W-:Y:S01]  /*73f0*/  ISETP.GT.U32.AND P2, PT, R27, R67, PT ;  /* 0x000000431b00720c */ /* 0x000fe20003f44070 */
[----:B------:R-:W-:-:S12]  /*7400*/  @!P3 IMAD.IADD R66, R66, 0x1, -R27 ;  /* 0x000000014242b824 */ /* 0x000fd800078e0a1b */
        /* <DEDUP_REMOVED lines=8> */
[----:B------:R-:W-:Y:S02]  /*7490*/  ISETP.GE.AND P5, PT, R20, RZ, PT ;  /* 0x000000ff1400720c */ /* 0x000fe40003fa6270 */
[----:B------:R-:W4:Y:S01]  /*74a0*/  LDL R20, [R1+0x13a8] ;  /* 0x0013a80001147983 */ /* 0x000f220000100800 */
[C---:B------:R-:W-:Y:S01]  /*74b0*/  ISETP.GT.U32.AND P1, PT, R27.reuse, R62, PT ;  /* 0x0000003e1b00720c */ /* 0x040fe20003f24070 */
[----:B------:R-:W-:Y:S01]  /*74c0*/  @!P0 IMAD.MOV R52, RZ, RZ, -R52 ;  /* 0x000000ffff348224 */ /* 0x000fe200078e0a34 */
[C---:B------:R-:W-:Y:S01]  /*74d0*/  ISETP.GT.U32.AND P0, PT, R27.reuse, R58, PT ;  /* 0x0000003a1b00720c */ /* 0x040fe20003f04070 */
[----:B------:R-:W-:Y:S01]  /*74e0*/  @!P4 IMAD.MOV R53, RZ, RZ, -R53 ;  /* 0x000000ffff35c224 */ /* 0x000fe200078e0a35 */
[----:B------:R-:W-:-:S06]  /*74f0*/  ISETP.GT.U32.AND P4, PT, R27, R59, PT ;  /* 0x0000003b1b00720c */ /* 0x000fcc0003f84070 */
[----:B------:R-:W-:-:S03]  /*7500*/  @!P5 IMAD.MOV R51, RZ, RZ, -R51 ;  /* 0x000000ffff33d224 */ /* 0x000fc600078e0a33 */
[----:B------:R-:W-:Y:S02]  /*7510*/  @!P1 IADD3 R62, R62, -R27, RZ ;  /* 0x8000001b3e3e9210 */ /* 0x000fe40007ffe0ff */
[--C-:B------:R-:W-:Y:S01]  /*7520*/  @!P0 IMAD.IADD R58, R58, 0x1, -R27.reuse ;  /* 0x000000013a3a8824 */ /* 0x100fe200078e0a1b */
[----:B------:R-:W-:Y:S01]  /*7530*/  ISETP.GT.U32.AND P0, PT, R27, R64, PT ;  /* 0x000000401b00720c */ /* 0x000fe20003f04070 */
[----:B------:R-:W-:Y:S01]  /*7540*/  @!P4 IMAD.IADD R59, R59, 0x1, -R27 ;  /* 0x000000013b3bc824 */ /* 0x000fe200078e0a1b */
[C---:B------:R-:W-:Y:S02]  /*7550*/  ISETP.GT.U32.AND P5, PT, R27.reuse, R62, PT ;  /* 0x0000003e1b00720c */ /* 0x040fe40003fa4070 */
[----:B------:R-:W-:Y:S01]  /*7560*/  ISETP.GT.U32.AND P4, PT, R27, R65, PT ;  /* 0x000000411b00720c */ /* 0x000fe20003f84070 */
[----:B------:R-:W-:-:S04]  /*7570*/  IMAD.HI.U32 R15, R25, R13, RZ ;  /* 0x0000000d190f7227 */ /* 0x000fc800078e00ff */
[----:B------:R-:W-:-:S04]  /*7580*/  IMAD.MOV R15, RZ, RZ, -R15 ;  /* 0x000000ffff0f7224 */ /* 0x000fc800078e0a0f */
[--C-:B------:R-:W-:Y:S02]  /*7590*/  @!P0 IMAD.IADD R64, R64, 0x1, -R27.reuse ;  /* 0x0000000140408824 */ /* 0x100fe400078e0a1b */
[----:B------:R-:W-:Y:S01]  /*75a0*/  @!P5 IMAD.IADD R62, R62, 0x1, -R27 ;  /* 0x000000013e3ed824 */ /* 0x000fe200078e0a1b */
[----:B---3--:R-:W-:Y:S02]  /*75b0*/  ISETP.GE.AND P5, PT, R22, RZ, PT ;  /* 0x000000ff1600720c */ /* 0x008fe40003fa6270 */
[----:B------:R-:W-:Y:S01]  /*75c0*/  @!P4 IADD3 R65, R65, -R27, RZ ;  /* 0x8000001b4141c210 */ /* 0x000fe20007ffe0ff */
[----:B------:R-:W3:Y:S01]  /*75d0*/  LDL R22, [R1+0x13e0] ;  /* 0x0013e00001167983 */ /* 0x000ee20000100800 */
[----:B------:R-:W-:Y:S02]  /*75e0*/  ISETP.GE.AND P4, PT, R23, RZ, PT ;  /* 0x000000ff1700720c */ /* 0x000fe40003f86270 */
[----:B------:R-:W-:Y:S01]  /*75f0*/  ISETP.GE.AND P0, PT, R21, RZ, PT ;  /* 0x000000ff1500720c */ /* 0x000fe20003f06270 */
[----:B------:R-:W3:Y:S01]  /*7600*/  LDL R23, [R1+0x13e8] ;  /* 0x0013e80001177983 */ /* 0x000ee20000100800 */
[----:B------:R-:W-:-:S03]  /*7610*/  IMAD R13, R27, R15, R13 ;  /* 0x0000000f1b0d7224 */ /* 0x000fc600078e020d */
[----:B------:R-:W3:Y:S01]  /*7620*/  LDL R21, [R1+0x13e4] ;  /* 0x0013e40001157983 */ /* 0x000ee20000100800 */
[----:B------:R-:W-:-:S04]  /*7630*/  IMAD.HI.U32 R15, R25, R14, RZ ;  /* 0x0000000e190f7227 */ /* 0x000fc800078e00ff */
[----:B------:R-:W-:-:S03]  /*7640*/  IMAD.MOV R15, RZ, RZ, -R15 ;  /* 0x000000ffff0f7224 */ /* 0x000fc600078e0a0f */
[----:B------:R-:W-:Y:S01]  /*7650*/  @!P0 IMAD.MOV R59, RZ, RZ, -R59 ;  /* 0x000000ffff3b8224 */ /* 0x000fe200078e0a3b */
[C---:B------:R-:W-:Y:S01]  /*7660*/  ISETP.GT.U32.AND P0, PT, R27.reuse, R65, PT ;  /* 0x000000411b00720c */ /* 0x040fe20003f04070 */
[C---:B------:R-:W-:Y:S01]  /*7670*/  IMAD R14, R27.reuse, R15, R14 ;  /* 0x0000000f1b0e7224 */ /* 0x040fe200078e020e */
[----:B------:R-:W-:Y:S02]  /*7680*/  IABS R15, R7 ;  /* 0x00000007000f7213 */ /* 0x000fe40000000000 */
[----:B-1----:R-:W3:Y:S01]  /*7690*/  LDL R7, [R1+0x13d4] ;  /* 0x0013d40001077983 */ /* 0x002ee20000100800 */
[----:B------:R-:W-:Y:S01]  /*76a0*/  @!P4 IMAD.MOV R60, RZ, RZ, -R60 ;  /* 0x000000ffff3cc224 */ /* 0x000fe200078e0a3c */
[----:B------:R-:W-:-:S07]  /*76b0*/  ISETP.GT.U32.AND P4, PT, R27, R66, PT ;  /* 0x000000421b00720c */ /* 0x000fce0003f84070 */
[----:B------:R-:W-:Y:S01]  /*76c0*/  @!P0 IMAD.IADD R65, R65, 0x1, -R27 ;  /* 0x0000000141418824 */ /* 0x000fe200078e0a1b */
[----:B------:R-:W-:-:S05]  /*76d0*/  ISETP.GT.U32.AND P0, PT, R27, R72, PT ;  /* 0x000000481b00720c */ /* 0x000fca0003f04070 */
[----:B------:R-:W-:Y:S01]  /*76e0*/  @!P4 IMAD.IADD R66, R66, 0x1, -R27 ;  /* 0x000000014242c824 */ /* 0x000fe200078e0a1b */
[----:B------:R-:W-:-:S07]  /*76f0*/  ISETP.GT.U32.AND P4, PT, R27, R73, PT ;  /* 0x000000491b00720c */ /* 0x000fce0003f84070 */
[----:B------:R-:W-:-:S06]  /*7700*/  @!P0 IMAD.IADD R72, R72, 0x1, -R27 ;  /* 0x0000000148488824 */ /* 0x000fcc00078e0a1b */
[----:B------:R-:W-:Y:S01]  /*7710*/  @!P4 IMAD.IADD R73, R73, 0x1, -R27 ;  /* 0x000000014949c824 */ /* 0x000fe200078e0a1b */
[----:B--2---:R-:W-:Y:S02]  /*7720*/  ISETP.GE.AND P0, PT, R249, RZ, PT ;  /* 0x000000fff900720c */ /* 0x004fe40003f06270 */
[----:B------:R-:W2:Y:S01]  /*7730*/  LDL R249, [R1+0x140c] ;  /* 0x00140c0001f97983 */ /* 0x000ea20000100800 */
[----:B----4-:R-:W-:-:S03]  /*7740*/  ISETP.GE.AND P4, PT, R231, RZ, PT ;  /* 0x000000ffe700720c */ /* 0x010fc60003f86270 */
[----:B------:R-:W4:Y:S01]  /*7750*/  LDL R231, [R1+0x141c] ;  /* 0x00141c0001e77983 */ /* 0x000f220000100800 */
[C---:B------:R-:W-:Y:S01]  /*7760*/  ISETP.GT.U32.AND P1, PT, R27.reuse, R57, PT ;  /* 0x000000391b00720c */ /* 0x040fe20003f24070 */
[----:B------:R-:W-:Y:S01]  /*7770*/  @!P6 IMAD.MOV R56, RZ, RZ, -R56 ;  /* 0x000000ffff38e224 */ /* 0x000fe200078e0a38 */
[----:B------:R-:W-:-:S11]  /*7780*/  ISETP.GT.U32.AND P6, PT, R27, R63, PT ;  /* 0x0000003f1b00720c */ /* 0x000fd60003fc4070 */
[--C-:B------:R-:W-:Y:S01]  /*7790*/  @!P1 IMAD.IADD R57, R57, 0x1, -R27.reuse ;  /* 0x0000000139399824 */ /* 0x100fe200078e0a1b */
[----:B------:R-:W-:Y:S01]  /*77a0*/  ISETP.GE.AND P1, PT, R20, RZ, PT ;  /* 0x000000ff1400720c */ /* 0x000fe20003f26270 */
[----:B------:R-:W-:Y:S02]  /*77b0*/  @!P6 IMAD.IADD R63, R63, 0x1, -R27 ;  /* 0x000000013f3fe824 */ /* 0x000fe400078e0a1b */
[----:B------:R-:W-:Y:S01]  /*77c0*/  @!P5 IMAD.MOV R58, RZ, RZ, -R58 ;  /* 0x000000ffff3ad224 */ /* 0x000fe200078e0a3a */
[C---:B------:R-:W-:Y:S01]  /*77d0*/  ISETP.GT.U32.AND P5, PT, R27.reuse, R64, PT ;  /* 0x000000401b00720c */ /* 0x040fe20003fa4070 */
[----:B------:R-:W-:Y:S01]  /*77e0*/  @!P2 IMAD.MOV R62, RZ, RZ, -R62 ;  /* 0x000000ffff3ea224 */ /* 0x000fe200078e0a3e */
[----:B------:R-:W4:Y:S07]  /*77f0*/  LDL R20, [R1+0x13f8] ;  /* 0x0013f80001147983 */ /* 0x000f2e0000100800 */
[----:B------:R-:W-:Y:S01]  /*7800*/  @!P1 IMAD.MOV R57, RZ, RZ, -R57 ;  /* 0x000000ffff399224 */ /* 0x000fe200078e0a39 */
[----:B------:R-:W-:-:S02]  /*7810*/  ISETP.GT.U32.AND P1, PT, R27, R63, PT ;  /* 0x0000003f1b00720c */ /* 0x000fc40003f24070 */
[C---:B------:R-:W-:Y:S01]  /*7820*/  ISETP.GT.U32.AND P6, PT, R27.reuse, R68, PT ;  /* 0x000000441b00720c */ /* 0x040fe20003fc4070 */
[----:B------:R-:W-:Y:S01]  /*7830*/  @!P5 IMAD.IADD R64, R64, 0x1, -R27 ;  /* 0x000000014040d824 */ /* 0x000fe200078e0a1b */
[C---:B------:R-:W-:Y:S02]  /*7840*/  ISETP.GT.U32.AND P2, PT, R27.reuse, R69, PT ;  /* 0x000000451b00720c */ /* 0x040fe40003f44070 */
[----:B------:R-:W-:-:S07]  /*7850*/  ISETP.GT.U32.AND P5, PT, R27, R71, PT ;  /* 0x000000471b00720c */ /* 0x000fce0003fa4070 */
[--C-:B------:R-:W-:Y:S01]  /*7860*/  @!P1 IMAD.IADD R63, R63, 0x1, -R27.reuse ;  /* 0x000000013f3f9824 */ /* 0x100fe200078e0a1b */
[----:B------:R-:W-:Y:S01]  /*7870*/  ISETP.GT.U32.AND P1, PT, R27, R70, PT ;  /* 0x000000461b00720c */ /* 0x000fe20003f24070 */
[--C-:B------:R-:W-:Y:S02]  /*7880*/  @!P6 IMAD.IADD R68, R68, 0x1, -R27.reuse ;  /* 0x000000014444e824 */ /* 0x100fe400078e0a1b */
[--C-:B------:R-:W-:Y:S02]  /*7890*/  @!P2 IMAD.IADD R69, R69, 0x1, -R27.reuse ;  /* 0x000000014545a824 */ /* 0x100fe400078e0a1b */
[--C-:B------:R-:W-:Y:S01]  /*78a0*/  @!P5 IMAD.IADD R71, R71, 0x1, -R27.reuse ;  /* 0x000000014747d824 */ /* 0x100fe200078e0a1b */
[----:B------:R-:W-:Y:S02]  /*78b0*/  ISETP.GT.U32.AND P6, PT, R27, R68, PT ;  /* 0x000000441b00720c */ /* 0x000fe40003fc4070 */
[----:B---3--:R-:W-:Y:S02]  /*78c0*/  ISETP.GE.AND P2, PT, R22, RZ, PT ;  /* 0x000000ff1600720c */ /* 0x008fe40003f46270 */
[----:B------:R-:W3:Y:S03]  /*78d0*/  LDL R22, [R1+0x13fc] ;  /* 0x0013fc0001167983 */ /* 0x000ee60000100800 */
[----:B------:R-:W-:Y:S01]  /*78e0*/  @!P1 IMAD.IADD R70, R70, 0x1, -R27 ;  /* 0x0000000146469824 */ /* 0x000fe200078e0a1b */
[----:B------:R-:W-:-:S02]  /*78f0*/  ISETP.GE.AND P5, PT, R23, RZ, PT ;  /* 0x000000ff1700720c */ /* 0x000fc40003fa6270 */
[----:B------:R-:W3:Y:S01]  /*7900*/  LDL R23, [R1+0x1404] ;  /* 0x0014040001177983 */ /* 0x000ee20000100800 */
[----:B------:R-:W-:-:S03]  /*7910*/  ISETP.GE.AND P1, PT, R21, RZ, PT ;  /* 0x000000ff1500720c */ /* 0x000fc60003f26270 */
[----:B------:R-:W3:Y:S01]  /*7920*/  LDL R21, [R1+0x1400] ;  /* 0x0014000001157983 */ /* 0x000ee20000100800 */
[----:B------:R-:W-:-:S09]  /*7930*/  @!P6 IMAD.IADD R68, R68, 0x1, -R27 ;  /* 0x000000014444e824 */ /* 0x000fd200078e0a1b */
[----:B------:R-:W-:Y:S01]  /*7940*/  @!P1 IMAD.MOV R65, RZ, RZ, -R65 ;  /* 0x000000ffff419224 */ /* 0x000fe200078e0a41 */
[----:B------:R-:W-:Y:S02]  /*7950*/  ISETP.GE.AND P6, PT, R7, RZ, PT ;  /* 0x000000ff0700720c */ /* 0x000fe40003fc6270 */
[----:B------:R-:W-:-:S11]  /*7960*/  ISETP.GT.U32.AND P1, PT, R27, R71, PT ;  /* 0x000000471b00720c */ /* 0x000fd60003f24070 */
[----:B------:R-:W-:Y:S01]  /*7970*/  @!P6 IMAD.MOV R63, RZ, RZ, -R63 ;  /* 0x000000ffff3fe224 */ /* 0x000fe200078e0a3f */
[----:B------:R-:W-:Y:S01]  /*7980*/  ISETP.GT.U32.AND P6, PT, R27, R72, PT ;  /* 0x000000481b00720c */ /* 0x000fe20003fc4070 */
[----:B------:R-:W-:Y:S01]  /*7990*/  @!P1 IMAD.IADD R71, R71, 0x1, -R27 ;  /* 0x0000000147479824 */ /* 0x000fe200078e0a1b */
[----:B------:R-:W-:Y:S02]  /*79a0*/  ISETP.GT.U32.AND P1, PT, R27, R78, PT ;  /* 0x0000004e1b00720c */ /* 0x000fe40003f24070 */
[----:B------:R-:W-:-:S05]  /*79b0*/  IADD3 R7, R252, 0xf5, RZ ;  /* 0x000000f5fc077810 */ /* 0x000fca0007ffe0ff */
[----:B------:R1:W-:Y:S04]  /*79c0*/  STL [R1+0x12a4], R7 ;  /* 0x0012a40701007387 */ /* 0x0003e80000100800 */
        /* <DEDUP_REMOVED lines=10> */
[----:B------:R-:W-:Y:S02]  /*7a70*/  @!P3 IADD3 R67, R67, -R27, RZ ;  /* 0x8000001b4343b210 */ /* 0x000fe40007ffe0ff */
[C---:B------:R-:W-:Y:S01]  /*7a80*/  ISETP.GT.U32.AND P3, PT, R27.reuse, R74, PT ;  /* 0x0000004a1b00720c */ /* 0x040fe20003f64070 */
[----:B------:R-:W-:Y:S01]  /*7a90*/  @!P2 IMAD.MOV R64, RZ, RZ, -R64 ;  /* 0x000000ffff40a224 */ /* 0x000fe200078e0a40 */
[----:B------:R-:W-:-:S11]  /*7aa0*/  ISETP.GT.U32.AND P2, PT, R27, R70, PT ;  /* 0x000000461b00720c */ /* 0x000fd60003f44070 */
[----:B------:R-:W-:Y:S01]  /*7ab0*/  @!P3 IMAD.IADD R74, R74, 0x1, -R27 ;  /* 0x000000014a4ab824 */ /* 0x000fe200078e0a1b */
[C---:B------:R-:W-:Y:S01]  /*7ac0*/  ISETP.GT.U32.AND P3, PT, R27.reuse, R69, PT ;  /* 0x000000451b00720c */ /* 0x040fe20003f64070 */
[----:B------:R-:W-:Y:S01]  /*7ad0*/  @!P4 IMAD.MOV R68, RZ, RZ, -R68 ;  /* 0x000000ffff44c224 */ /* 0x000fe200078e0a44 */
[----:B------:R-:W-:Y:S02]  /*7ae0*/  @!P2 IADD3 R70, R70, -R27, RZ ;  /* 0x8000001b4646a210 */ /* 0x000fe40007ffe0ff */
[C---:B------:R-:W-:Y:S02]  /*7af0*/  ISETP.GT.U32.AND P4, PT, R27.reuse, R75, PT ;  /* 0x0000004b1b00720c */ /* 0x040fe40003f84070 */
[----:B------:R-:W-:-:S07]  /*7b00*/  ISETP.GT.U32.AND P2, PT, R27, R77, PT ;  /* 0x0000004d1b00720c */ /* 0x000fce0003f44070 */
[----:B------:R-:W-:Y:S01]  /*7b10*/  @!P3 IMAD.IADD R69, R69, 0x1, -R27 ;  /* 0x000000014545b824 */ /* 0x000fe200078e0a1b */
[----:B------:R-:W-:-:S03]  /*7b20*/  ISETP.GT.U32.AND P3, PT, R27, R76, PT ;  /* 0x0000004c1b00720c */ /* 0x000fc60003f64070 */
[--C-:B------:R-:W-:Y:S02]  /*7b30*/  @!P4 IMAD.IADD R75, R75, 0x1, -R27.reuse ;  /* 0x000000014b4bc824 */ /* 0x100fe400078e0a1b */
[--C-:B------:R-:W-:Y:S01]  /*7b40*/  @!P2 IMAD.IADD R77, R77, 0x1, -R27.reuse ;  /* 0x000000014d4da824 */ /* 0x100fe200078e0a1b */
[----:B---3--:R-:W-:Y:S02]  /*7b50*/  ISETP.GE.AND P4, PT, R22, RZ, PT ;  /* 0x000000ff1600720c */ /* 0x008fe40003f86270 */
[----:B------:R-:W3:Y:S05]  /*7b60*/  LDL R22, [R1+0x1428] ;  /* 0x0014280001167983 */ /* 0x000eea0000100800 */
[----:B------:R-:W-:Y:S01]  /*7b70*/  @!P3 IMAD.IADD R76, R76, 0x1, -R27 ;  /* 0x000000014c4cb824 */ /* 0x000fe200078e0a1b */
[----:B------:R-:W-:-:S02]  /*7b80*/  ISETP.GE.AND P2, PT, R23, RZ, PT ;  /* 0x000000ff1700720c */ /* 0x000fc40003f46270 */
[----:B------:R-:W3:Y:S01]  /*7b90*/  LDL R23, [R1+0x1430] ;  /* 0x0014300001177983 */ /* 0x000ee20000100800 */
[----:B------:R-:W-:-:S03]  /*7ba0*/  ISETP.GE.AND P3, PT, R21, RZ, PT ;  /* 0x000000ff1500720c */ /* 0x000fc60003f66270 */
[----:B------:R-:W3:Y:S01]  /*7bb0*/  LDL R21, [R1+0x142c] ;  /* 0x00142c0001157983 */ /* 0x000ee20000100800 */
[----:B------:R-:W-:Y:S01]  /*7bc0*/  @!P0 IMAD.MOV R67, RZ, RZ, -R67 ;  /* 0x000000ffff438224 */ /* 0x000fe200078e0a43 */
[----:B------:R-:W-:-:S05]  /*7bd0*/  ISETP.GT.U32.AND P0, PT, R27, R73, PT ;  /* 0x000000491b00720c */ /* 0x000fca0003f04070 */
[----:B------:R-:W-:Y:S01]  /*7be0*/  @!P2 IMAD.MOV R72, RZ, RZ, -R72 ;  /* 0x000000ffff48a224 */ /* 0x000fe200078e0a48 */
[----:B------:R-:W-:-:S07]  /*7bf0*/  ISETP.GT.U32.AND P2, PT, R27, R78, PT ;  /* 0x0000004e1b00720c */ /* 0x000fce0003f44070 */
[----:B------:R-:W-:-:S05]  /*7c00*/  @!P0 IMAD.IADD R73, R73, 0x1, -R27 ;  /* 0x0000000149498824 */ /* 0x000fca00078e0a1b */
[----:B------:R-:W-:Y:S01]  /*7c10*/  @!P1 IADD3 R73, -R73, RZ, RZ ;  /* 0x000000ff49499210 */ /* 0x000fe20007ffe1ff */
[----:B------:R-:W-:Y:S01]  /*7c20*/  @!P2 IMAD.IADD R78, R78, 0x1, -R27 ;  /* 0x000000014e4ea824 */ /* 0x000fe200078e0a1b */
[C---:B------:R-:W-:Y:S02]  /*7c30*/  ISETP.GT.U32.AND P1, PT, R27.reuse, R79, PT ;  /* 0x0000004f1b00720c */ /* 0x040fe40003f24070 */
        /* <DEDUP_REMOVED lines=10> */
[C---:B------:R-:W-:Y:S02]  /*7ce0*/  ISETP.GT.U32.AND P5, PT, R27.reuse, R74, PT ;  /* 0x0000004a1b00720c */ /* 0x040fe40003fa4070 */
[----:B------:R-:W-:-:S11]  /*7cf0*/  ISETP.GT.U32.AND P0, PT, R27, R80, PT ;  /* 0x000000501b00720c */ /* 0x000fd60003f04070 */
[----:B------:R-:W-:Y:S01]  /*7d00*/  @!P5 IMAD.IADD R74, R74, 0x1, -R27 ;  /* 0x000000014a4ad824 */ /* 0x000fe200078e0a1b */
[----:B------:R-:W-:Y:S02]  /*7d10*/  ISETP.GE.AND P5, PT, R20, RZ, PT ;  /* 0x000000ff1400720c */ /* 0x000fe40003fa6270 */
[----:B------:R-:W4:Y:S01]  /*7d20*/  LDL R20, [R1+0x1424] ;  /* 0x0014240001147983 */ /* 0x000f220000100800 */
[----:B------:R-:W-:Y:S01]  /*7d30*/  @!P4 IMAD.MOV R70, RZ, RZ, -R70 ;  /* 0x000000ffff46c224 */ /* 0x000fe200078e0a46 */
[C---:B------:R-:W-:Y:S01]  /*7d40*/  ISETP.GT.U32.AND P4, PT, R27.reuse, R76, PT ;  /* 0x0000004c1b00720c */ /* 0x040fe20003f84070 */
[----:B------:R-:W-:Y:S01]  /*7d50*/  @!P3 IMAD.MOV R71, RZ, RZ, -R71 ;  /* 0x000000ffff47b224 */ /* 0x000fe200078e0a47 */
[----:B------:R-:W-:Y:S01]  /*7d60*/  ISETP.GT.U32.AND P3, PT, R27, R77, PT ;  /* 0x0000004d1b00720c */ /* 0x000fe20003f64070 */
[----:B------:R-:W-:-:S06]  /*7d70*/  @!P0 IMAD.IADD R80, R80, 0x1, -R27 ;  /* 0x0000000150508824 */ /* 0x000fcc00078e0a1b */
[----:B------:R-:W-:Y:S01]  /*7d80*/  @!P5 IMAD.MOV R69, RZ, RZ, -R69 ;  /* 0x000000ffff45d224 */ /* 0x000fe200078e0a45 */
[----:B------:R-:W-:-:S03]  /*7d90*/  ISETP.GT.U32.AND P5, PT, R27, R80, PT ;  /* 0x000000501b00720c */ /* 0x000fc60003fa4070 */
[--C-:B------:R-:W-:Y:S01]  /*7da0*/  @!P4 IMAD.IADD R76, R76, 0x1, -R27.reuse ;  /* 0x000000014c4cc824 */ /* 0x100fe200078e0a1b */
[----:B------:R-:W-:Y:S01]  /*7db0*/  ISETP.GT.U32.AND P4, PT, R27, R82, PT ;  /* 0x000000521b00720c */ /* 0x000fe20003f84070 */
[----:B------:R-:W-:Y:S01]  /*7dc0*/  @!P3 IMAD.IADD R77, R77, 0x1, -R27 ;  /* 0x000000014d4db824 */ /* 0x000fe200078e0a1b */
[----:B------:R-:W-:Y:S01]  /*7dd0*/  ISETP.GT.U32.AND P3, PT, R27, R83, PT ;  /* 0x000000531b00720c */ /* 0x000fe20003f64070 */
[----:B------:R-:W-:-:S06]  /*7de0*/  IMAD.HI.U32 R16, R25, R15, RZ ;  /* 0x0000000f19107227 */ /* 0x000fcc00078e00ff */
[----:B------:R-:W-:-:S04]  /*7df0*/  @!P5 IMAD.IADD R80, R80, 0x1, -R27 ;  /* 0x000000015050d824 */ /* 0x000fc800078e0a1b */
[--C-:B------:R-:W-:Y:S02]  /*7e00*/  @!P4 IMAD.IADD R82, R82, 0x1, -R27.reuse ;  /* 0x000000015252c824 */ /* 0x100fe400078e0a1b */
[----:B------:R-:W-:Y:S01]  /*7e10*/  @!P3 IMAD.IADD R83, R83, 0x1, -R27 ;  /* 0x000000015353b824 */ /* 0x000fe200078e0a1b */
[----:B---3--:R-:W-:Y:S02]  /*7e20*/  ISETP.GE.AND P5, PT, R22, RZ, PT ;  /* 0x000000ff1600720c */ /* 0x008fe40003fa6270 */
[----:B------:R-:W3:Y:S01]  /*7e30*/  LDL R22, [R1+0x1454] ;  /* 0x0014540001167983 */ /* 0x000ee20000100800 */
[----:B------:R-:W-:-:S03]  /*7e40*/  ISETP.GE.AND P3, PT, R23, RZ, PT ;  /* 0x000000ff1700720c */ /* 0x000fc60003f66270 */
[----:B------:R-:W3:Y:S01]  /*7e50*/  LDL R23, [R1+0x146c] ;  /* 0x00146c0001177983 */ /* 0x000ee20000100800 */
[----:B------:R-:W-:-:S03]  /*7e60*/  ISETP.GE.AND P4, PT, R21, RZ, PT ;  /* 0x000000ff1500720c */ /* 0x000fc60003f86270 */
[----:B------:R-:W3:Y:S01]  /*7e70*/  LDL R21, [R1+0x145c] ;  /* 0x00145c0001157983 */ /* 0x000ee20000100800 */
[----:B------:R-:W-:-:S04]  /*7e80*/  IMAD.MOV R16, RZ, RZ, -R16 ;  /* 0x000000ffff107224 */ /* 0x000fc800078e0a10 */
[C---:B------:R-:W-:Y:S01]  /*7e90*/  IMAD R15, R27.reuse, R16, R15 ;  /* 0x000000101b0f7224 */ /* 0x040fe200078e020f */
[----:B------:R-:W-:Y:S02]  /*7ea0*/  IABS R16, R7 ;  /* 0x0000000700107213 */ /* 0x000fe40000000000 */
[----:B-1----:R-:W3:Y:S02]  /*7eb0*/  LDL R7, [R1+0x1450] ;  /* 0x0014500001077983 */ /* 0x002ee40000100800 */
[----:B------:R-:W-:Y:S01]  /*7ec0*/  @!P4 IMAD.MOV R77, RZ, RZ, -R77 ;  /* 0x000000ffff4dc224 */ /* 0x000fe200078e0a4d */
[C---:B------:R-:W-:Y:S01]  /*7ed0*/  ISETP.GT.U32.AND P4, PT, R27.reuse, R83, PT ;  /* 0x000000531b00720c */ /* 0x040fe20003f84070 */
[----:B------:R-:W-:Y:S01]  /*7ee0*/  @!P3 IMAD.MOV R78, RZ, RZ, -R78 ;  /* 0x000000ffff4eb224 */ /* 0x000fe200078e0a4e */
[----:B------:R-:W-:-:S11]  /*7ef0*/  ISETP.GT.U32.AND P3, PT, R27, R84, PT ;  /* 0x000000541b00720c */ /* 0x000fd60003f64070 */
[--C-:B------:R-:W-:Y:S01]  /*7f00*/  @!P4 IMAD.IADD R83, R83, 0x1, -R27.reuse ;  /* 0x000000015353c824 */ /* 0x100fe200078e0a1b */
[C---:B------:R-:W-:Y:S01]  /*7f10*/  ISETP.GT.U32.AND P4, PT, R27.reuse, R90, PT ;  /* 0x0000005a1b00720c */ /* 0x040fe20003f84070 */
[----:B------:R-:W-:Y:S01]  /*7f20*/  @!P3 IMAD.IADD R84, R84, 0x1, -R27 ;  /* 0x000000015454b824 */ /* 0x000fe200078e0a1b */
[----:B------:R-:W-:-:S11]  /*7f30*/  ISETP.GT.U32.AND P3, PT, R27, R91, PT ;  /* 0x0000005b1b00720c */ /* 0x000fd60003f64070 */
[----:B------:R-:W-:Y:S02]  /*7f40*/  @!P4 IADD3 R90, R90, -R27, RZ ;  /* 0x8000001b5a5ac210 */ /* 0x000fe40007ffe0ff */
        /* <DEDUP_REMOVED lines=12> */
[----:B------:R-:W-:Y:S01]  /*8010*/  ISETP.GT.U32.AND P5, PT, R27, R82, PT ;  /* 0x000000521b00720c */ /* 0x000fe20003fa4070 */
[----:B------:R-:W-:Y:S01]  /*8020*/  @!P1 IMAD.MOV R80, RZ, RZ, -R80 ;  /* 0x000000ffff509224 */ /* 0x000fe200078e0a50 */
[----:B------:R-:W4:Y:S07]  /*8030*/  LDL R20, [R1+0x147c] ;  /* 0x00147c0001147983 */ /* 0x000f2e0000100800 */
[----:B------:R-:W-:-:S02]  /*8040*/  @!P0 IADD3 R75, -R75, RZ, RZ ;  /* 0x000000ff4b4b8210 */ /* 0x000fc40007ffe1ff */
[C---:B------:R-:W-:Y:S02]  /*8050*/  ISETP.GT.U32.AND P0, PT, R27.reuse, R81, PT ;  /* 0x000000511b00720c */ /* 0x040fe40003f04070 */
        /* <DEDUP_REMOVED lines=17> */
[----:B------:R-:W-:Y:S01]  /*8170*/  @!P6 IMAD.IADD R86, R86, 0x1, -R27 ;  /* 0x000000015656e824 */ /* 0x000fe200078e0a1b */
[----:B------:R-:W-:-:S08]  /*8180*/  ISETP.GE.AND P6, PT, R7, RZ, PT ;  /* 0x000000ff0700720c */ /* 0x000fd00003fc6270 */
[----:B------:R-:W-:Y:S01]  /*8190*/  @!P0 IMAD.MOV R83, RZ, RZ, -R83 ;  /* 0x000000ffff538224 */ /* 0x000fe200078e0a53 */
[----:B------:R-:W-:-:S04]  /*81a0*/  ISETP.GT.U32.AND P0, PT, R27, R89, PT ;  /* 0x000000591b00720c */ /* 0x000fc80003f04070 */
[----:B------:R-:W-:Y:S01]  /*81b0*/  @!P6 IMAD.MOV R81, RZ, RZ, -R81 ;  /* 0x000000ffff51e224 */ /* 0x000fe200078e0a51 */
[----:B------:R-:W-:-:S08]  /*81c0*/  ISETP.GT.U32.AND P6, PT, R27, R90, PT ;  /* 0x0000005a1b00720c */ /* 0x000fd00003fc4070 */
[--C-:B------:R-:W-:Y:S01]  /*81d0*/  @!P0 IMAD.IADD R89, R89, 0x1, -R27.reuse ;  /* 0x0000000159598824 */ /* 0x100fe200078e0a1b */
[----:B------:R-:W-:Y:S02]  /*81e0*/  ISETP.GT.U32.AND P0, PT, R27, R96, PT ;  /* 0x000000601b00720c */ /* 0x000fe40003f04070 */
[----:B------:R-:W-:Y:S02]  /*81f0*/  IADD3 R7, R252, 0xf6, RZ ;  /* 0x000000f6fc077810 */ /* 0x000fe40007ffe0ff */
[----:B------:R-:W-:-:S03]  /*8200*/  @!P6 IMAD.IADD R90, R90, 0x1, -R27 ;  /* 0x000000015a5ae824 */ /* 0x000fc600078e0a1b */
[----:B------:R1:W-:Y:S01]  /*8210*/  STL [R1+0x12a0], R7 ;  /* 0x0012a00701007387 */ /* 0x0003e20000100800 */
[----:B------:R-:W-:-:S05]  /*8220*/  ISETP.GT.U32.AND P6, PT, R27, R97, PT ;  /* 0x000000611b00720c */ /* 0x000fca0003fc4070 */
[----:B------:R-:W-:-:S08]  /*8230*/  @!P0 IMAD.IADD R96, R96, 0x1, -R27 ;  /* 0x0000000160608824 */ /* 0x000fd000078e0a1b */
        /* <DEDUP_REMOVED lines=18> */
[----:B------:R-:W-:Y:S02]  /*8360*/  ISETP.GT.U32.AND P2, PT, R27, R94, PT ;  /* 0x0000005e1b00720c */ /* 0x000fe40003f44070 */
[----:B------:R-:W-:Y:S01]  /*8370*/  @!P3 IADD3 R93, R93, -R27, RZ ;  /* 0x8000001b5d5db210 */ /* 0x000fe20007ffe0ff */
[--C-:B------:R-:W-:Y:S01]  /*8380*/  @!P1 IMAD.IADD R95, R95, 0x1, -R27.reuse ;  /* 0x000000015f5f9824 */ /* 0x100fe200078e0a1b */
[----:B---3--:R-:W-:Y:S02]  /*8390*/  ISETP.GE.AND P3, PT, R22, RZ, PT ;  /* 0x000000ff1600720c */ /* 0x008fe40003f66270 */
[----:B------:R-:W3:Y:S07]  /*83a0*/  LDL R22, [R1+0x14b4] ;  /* 0x0014b40001167983 */ /* 0x000eee0000100800 */
        /* <DEDUP_REMOVED lines=9> */
[----:B------:R-:W-:-:S04]  /*8440*/  @!P4 IMAD.IADD R91, R91, 0x1, -R27 ;  /* 0x000000015b5bc824 */ /* 0x000fc800078e0a1b */
[----:B------:R-:W-:Y:S01]  /*8450*/  @!P0 IMAD.MOV R91, RZ, RZ, -R91 ;  /* 0x000000ffff5b8224 */ /* 0x000fe200078e0a5b */
[C---:B------:R-:W-:Y:S02]  /*8460*/  ISETP.GT.U32.AND P0, PT, R27.reuse, R97, PT ;  /* 0x000000611b00720c */ /* 0x040fe40003f04070 */
[----:B------:R-:W-:Y:S02]  /*8470*/  @!P1 IADD3 R96, R96, -R27, RZ ;  /* 0x8000001b60609210 */ /* 0x000fe40007ffe0ff */
[----:B------:R-:W-:-:S09]  /*8480*/  ISETP.GT.U32.AND P1, PT, R27, R102, PT ;  /* 0x000000661b00720c */ /* 0x000fd20003f24070 */
[----:B------:R-:W-:Y:S01]  /*8490*/  @!P0 IMAD.IADD R97, R97, 0x1, -R27 ;  /* 0x0000000161618824 */ /* 0x000fe200078e0a1b */
[----:B------:R-:W-:-:S03]  /*84a0*/  ISETP.GT.U32.AND P0, PT, R27, R103, PT ;  /* 0x000000671b00720c */ /* 0x000fc60003f04070 */
[----:B------:R-:W-:-:S10]  /*84b0*/  @!P1 IMAD.IADD R102, R102, 0x1, -R27 ;  /* 0x0000000166669824 */ /* 0x000fd400078e0a1b */
        /* <DEDUP_REMOVED lines=44> */
[--C-:B------:R-:W-:Y:S02]  /*8780*/  @!P3 IMAD.IADD R108, R108, 0x1, -R27.reuse ;  /* 0x000000016c6cb824 */ /* 0x100fe400078e0a1b */
        /* <DEDUP_REMOVED lines=13> */
[----:B------:R-:W4:Y:S08]  /*8860*/  LDL R20, [R1+0x1500] ;  /* 0x0015000001147983 */ /* 0x000f300000100800 */
[----:B------:R-:W-:Y:S01]  /*8870*/  @!P4 IMAD.MOV R93, RZ, RZ, -R93 ;  /* 0x000000ffff5dc224 */ /* 0x000fe200078e0a5d */
[----:B------:R-:W-:-:S02]  /*8880*/  ISETP.GT.U32.AND P4, PT, R27, R99, PT ;  /* 0x000000631b00720c */ /* 0x000fc40003f84070 */
        /* <DEDUP_REMOVED lines=13> */
[----:B------:R-:W-:Y:S01]  /*8960*/  @!P4 IMAD.IADD R106, R106, 0x1, -R27 ;  /* 0x000000016a6ac824 */ /* 0x000fe200078e0a1b */
[----:B------:R-:W-:Y:S02]  /*8970*/  ISETP.GE.AND P5, PT, R23, RZ, PT ;  /* 0x000000ff1700720c */ /* 0x000fe40003fa6270 */
[----:B------:R-:W3:Y:S01]  /*8980*/  LDL R23, [R1+0x1510] ;  /* 0x0015100001177983 */ /* 0x000ee20000100800 */
[----:B------:R-:W-:-:S03]  /*8990*/  ISETP.GE.AND P4, PT, R21, RZ, PT ;  /* 0x000000ff1500720c */ /* 0x000fc60003f86270 */
[----:B------:R-:W3:Y:S01]  /*89a0*/  LDL R21, [R1+0x150c] ;  /* 0x00150c0001157983 */ /* 0x000ee20000100800 */
[----:B------:R-:W-:Y:S01]  /*89b0*/  @!P6 IMAD.IADD R104, R104, 0x1, -R27 ;  /* 0x000000016868e824 */ /* 0x000fe200078e0a1b */
[----:B------:R-:W-:-:S08]  /*89c0*/  ISETP.GE.AND P6, PT, R7, RZ, PT ;  /* 0x000000ff0700720c */ /* 0x000fd00003fc6270 */
[----:B------:R-:W-:Y:S02]  /*89d0*/  @!P4 IADD3 R101, -R101, RZ, RZ ;  /* 0x000000ff6565c210 */ /* 0x000fe40007ffe1ff */
[----:B------:R-:W-:-:S03]  /*89e0*/  ISETP.GT.U32.AND P4, PT, R27, R107, PT ;  /* 0x0000006b1b00720c */ /* 0x000fc60003f84070 */
[----:B------:R-:W-:Y:S01]  /*89f0*/  @!P6 IMAD.MOV R99, RZ, RZ, -R99 ;  /* 0x000000ffff63e224 */ /* 0x000fe200078e0a63 */
[----:B------:R-:W-:-:S09]  /*8a00*/  ISETP.GT.U32.AND P6, PT, R27, R108, PT ;  /* 0x0000006c1b00720c */ /* 0x000fd20003fc4070 */
[--C-:B------:R-:W-:Y:S01]  /*8a10*/  @!P4 IMAD.IADD R107, R107, 0x1, -R27.reuse ;  /* 0x000000016b6bc824 */ /* 0x100fe200078e0a1b */
[----:B------:R-:W-:Y:S02]  /*8a20*/  ISETP.GT.U32.AND P4, PT, R27, R114, PT ;  /* 0x000000721b00720c */ /* 0x000fe40003f84070 */
[----:B------:R-:W-:Y:S01]  /*8a30*/  IADD3 R7, R252, 0xf7, RZ ;  /* 0x000000f7fc077810 */ /* 0x000fe20007ffe0ff */
[----:B------:R-:W-:-:S04]  /*8a40*/  @!P6 IMAD.IADD R108, R108, 0x1, -R27 ;  /* 0x000000016c6ce824 */ /* 0x000fc800078e0a1b */
        /* <DEDUP_REMOVED lines=22> */
[--C-:B------:R-:W-:Y:S02]  /*8bb0*/  @!P2 IMAD.IADD R111, R111, 0x1, -R27.reuse ;  /* 0x000000016f6fa824 */ /* 0x100fe400078e0a1b */
        /* <DEDUP_REMOVED lines=42> */
[----:B------:R-:W-:-:S08]  /*8e60*/  IMAD.HI.U32 R18, R25, R17, RZ ;  /* 0x0000001119127227 */ /* 0x000fd000078e00ff */
[--C-:B------:R-:W-:Y:S02]  /*8e70*/  @!P2 IMAD.IADD R118, R118, 0x1, -R27.reuse ;  /* 0x000000017676a824 */ /* 0x100fe400078e0a1b */
[----:B------:R-:W-:Y:S02]  /*8e80*/  @!P5 IMAD.IADD R116, R116, 0x1, -R27 ;  /* 0x000000017474d824 */ /* 0x000fe400078e0a1b */
[----:B------:R-:W-:Y:S02]  /*8e90*/  @!P1 IADD3 R119, R119, -R27, RZ ;  /* 0x8000001b77779210 */ /* 0x000fe40007ffe0ff */
        /* <DEDUP_REMOVED lines=64> */
[----:B------:R-:W-:Y:S01]  /*92a0*/  ISETP.GT.U32.AND P6, PT, R27, R133, PT ;  /* 0x000000851b00720c */ /* 0x000fe20003fc4070 */
[----:B------:R-:W-:Y:S02]  /*92b0*/  @!P0 IMAD.MOV R115, RZ, RZ, -R115 ;  /* 0x000000ffff738224 */ /* 0x000fe400078e0a73 */
[----:B------:R-:W-:Y:S01]  /*92c0*/  @!P4 IMAD.MOV R118, RZ, RZ, -R118 ;  /* 0x000000ffff76c224 */ /* 0x000fe200078e0a76 */
[----:B------:R-:W3:Y:S01]  /*92d0*/  LDL R28, [R1+0x1660] ;  /* 0x00166000011c7983 */ /* 0x000ee20000100800 */
[----:B------:R-:W-:-:S08]  /*92e0*/  @!P3 IMAD.IADD R132, R132, 0x1, -R27 ;  /* 0x000000018484b824 */ /* 0x000fd000078e0a1b */
[----:B------:R-:W-:Y:S01]  /*92f0*/  @!P6 IMAD.IADD R133, R133, 0x1, -R27 ;  /* 0x000000018585e824 */ /* 0x000fe200078e0a1b */
[----:B--2---:R-:W-:Y:S02]  /*9300*/  ISETP.GE.AND P3, PT, R249, RZ, PT ;  /* 0x000000fff900720c */ /* 0x004fe40003f66270 */
[----:B------:R-:W2:Y:S01]  /*9310*/  LDL R249, [R1+0x15d0] ;  /* 0x0015d00001f97983 */ /* 0x000ea20000100800 */
[----:B----4-:R-:W-:-:S03]  /*9320*/  ISETP.GE.AND P6, PT, R231, RZ, PT ;  /* 0x000000ffe700720c */ /* 0x010fc60003fc6270 */
[----:B------:R-:W4:Y:S01]  /*9330*/  LDL R231, [R1+0x1600] ;  /* 0x0016000001e77983 */ /* 0x000f220000100800 */
[----:B------:R-:W-:-:S13]  /*9340*/  ISETP.GT.U32.AND P0, PT, R27, R121, PT ;  /* 0x000000791b00720c */ /* 0x000fda0003f04070 */
[----:B------:R-:W-:Y:S02]  /*9350*/  @!P0 IADD3 R121, R121, -R27, RZ ;  /* 0x8000001b79798210 */ /* 0x000fe40007ffe0ff */
[C---:B------:R-:W-:Y:S02]  /*9360*/  ISETP.GT.U32.AND P0, PT, R27.reuse, R128, PT ;  /* 0x000000801b00720c */ /* 0x040fe40003f04070 */
        /* <DEDUP_REMOVED lines=87> */
[----:B------:R-:W-:-:S09]  /*98e0*/  ISETP.GT.U32.AND P5, PT, R27, R136, PT ;  /* 0x000000881b00720c */ /* 0x000fd20003fa4070 */
[----:B------:R-:W-:Y:S02]  /*98f0*/  @!P2 IADD3 R129, -R129, RZ, RZ ;  /* 0x000000ff8181a210 */ /* 0x000fe40007ffe1ff */
[C---:B------:R-:W-:Y:S02]  /*9900*/  ISETP.GT.U32.AND P2, PT, R27.reuse, R135, PT ;  /* 0x000000871b00720c */ /* 0x040fe40003f44070 */
[C---:B------:R-:W-:Y:S01]  /*9910*/  ISETP.GT.U32.AND P6, PT, R27.reuse, R140, PT ;  /* 0x0000008c1b00720c */ /* 0x040fe20003fc4070 */
[----:B------:R-:W-:Y:S01]  /*9920*/  @!P3 IMAD.MOV R134, RZ, RZ, -R134 ;  /* 0x000000ffff86b224 */ /* 0x000fe200078e0a86 */
[C---:B------:R-:W-:Y:S01]  /*9930*/  ISETP.GT.U32.AND P3, PT, R27.reuse, R141, PT ;  /* 0x0000008d1b00720c */ /* 0x040fe20003f64070 */
[----:B------:R-:W-:Y:S01]  /*9940*/  @!P5 IMAD.IADD R136, R136, 0x1, -R27 ;  /* 0x000000018888d824 */ /* 0x000fe200078e0a1b */
        /* <DEDUP_REMOVED lines=40> */
[----:B------:R-:W-:Y:S02]  /*9bd0*/  @!P5 IMAD.MOV R138, RZ, RZ, -R138 ;  /* 0x000000ffff8ad224 */ /* 0x000fe400078e0a8a */
[----:B------:R-:W-:Y:S01]  /*9be0*/  @!P0 IMAD.MOV R140, RZ, RZ, -R140 ;  /* 0x000000ffff8c8224 */ /* 0x000fe200078e0a8c */
[C---:B------:R-:W-:Y:S01]  /*9bf0*/  ISETP.GT.U32.AND P5, PT, R27.reuse, R146, PT ;  /* 0x000000921b00720c */ /* 0x040fe20003fa4070 */
[----:B------:R-:W-:Y:S01]  /*9c00*/  @!P3 IMAD.IADD R142, R142, 0x1, -R27 ;  /* 0x000000018e8eb824 */ /* 0x000fe200078e0a1b */
[C---:B------:R-:W-:Y:S02]  /*9c10*/  ISETP.GT.U32.AND P0, PT, R27.reuse, R147, PT ;  /* 0x000000931b00720c */ /* 0x040fe40003f04070 */
[----:B------:R-:W-:-:S05]  /*9c20*/  ISETP.GT.U32.AND P3, PT, R27, R149, PT ;  /* 0x000000951b00720c */ /* 0x000fca0003f64070 */
[----:B------:R-:W-:Y:S01]  /*9c30*/  @!P4 IMAD.IADD R141, R141, 0x1, -R27 ;  /* 0x000000018d8dc824 */ /* 0x000fe200078e0a1b */
[----:B------:R-:W-:-:S03]  /*9c40*/  ISETP.GT.U32.AND P4, PT, R27, R148, PT ;  /* 0x000000941b00720c */ /* 0x000fc60003f84070 */
[--C-:B------:R-:W-:Y:S01]  /*9c50*/  @!P5 IMAD.IADD R146, R146, 0x1, -R27.reuse ;  /* 0x000000019292d824 */ /* 0x100fe200078e0a1b */
[----:B------:R-:W-:Y:S02]  /*9c60*/  ISETP.GE.AND P5, PT, R28, RZ, PT ;  /* 0x000000ff1c00720c */ /* 0x000fe40003fa6270 */
[----:B------:R-:W-:Y:S01]  /*9c70*/  @!P0 IADD3 R147, R147, -R27, RZ ;  /* 0x8000001b93938210 */ /* 0x000fe20007ffe0ff */
[----:B------:R-:W-:Y:S01]  /*9c80*/  @!P3 IMAD.IADD R149, R149, 0x1, -R27 ;  /* 0x000000019595b824 */ /* 0x000fe200078e0a1b */
[----:B------:R-:W4:Y:S01]  /*9c90*/  LDL R28, [R1+0x1654] ;  /* 0x00165400011c7983 */ /* 0x000f220000100800 */
[----:B---3--:R-:W-:-:S03]  /*9ca0*/  ISETP.GE.AND P0, PT, R22, RZ, PT ;  /* 0x000000ff1600720c */ /* 0x008fc60003f06270 */
[----:B------:R-:W3:Y:S01]  /*9cb0*/  LDL R22, [R1+0x165c] ;  /* 0x00165c0001167983 */ /* 0x000ee20000100800 */
[----:B------:R-:W-:Y:S01]  /*9cc0*/  @!P4 IMAD.IADD R148, R148, 0x1, -R27 ;  /* 0x000000019494c824 */ /* 0x000fe200078e0a1b */
[----:B------:R-:W-:Y:S02]  /*9cd0*/  ISETP.GE.AND P3, PT, R23, RZ, PT ;  /* 0x000000ff1700720c */ /* 0x000fe40003f66270 */
        /* <DEDUP_REMOVED lines=11> */
[----:B------:R-:W-:Y:S01]  /*9d90*/  ISETP.GT.U32.AND P3, PT, R27, R156, PT ;  /* 0x0000009c1b00720c */ /* 0x000fe20003f64070 */
[----:B------:R-:W-:-:S04]  /*9da0*/  IMAD.HI.U32 R20, R25, R19, RZ ;  /* 0x0000001319147227 */ /* 0x000fc800078e00ff */
[----:B------:R-:W-:-:S04]  /*9db0*/  IMAD.MOV R20, RZ, RZ, -R20 ;  /* 0x000000ffff147224 */ /* 0x000fc800078e0a14 */
[----:B------:R-:W-:Y:S01]  /*9dc0*/  IMAD R19, R27, R20, R19 ;  /* 0x000000141b137224 */ /* 0x000fe200078e0213 */
[----:B------:R-:W-:Y:S01]  /*9dd0*/  IABS R20, R7 ;  /* 0x0000000700147213 */ /* 0x000fe20000000000 */
[--C-:B------:R-:W-:Y:S01]  /*9de0*/  @!P2 IMAD.IADD R151, R151, 0x1, -R27.reuse ;  /* 0x000000019797a824 */ /* 0x100fe200078e0a1b */
[----:B------:R-:W-:Y:S01]  /*9df0*/  ISETP.GT.U32.AND P2, PT, R27, R157, PT ;  /* 0x0000009d1b00720c */ /* 0x000fe20003f44070 */
[--C-:B------:R-:W-:Y:S01]  /*9e00*/  @!P3 IMAD.IADD R156, R156, 0x1, -R27.reuse ;  /* 0x000000019c9cb824 */ /* 0x100fe200078e0a1b */
[----:B-1----:R-:W3:Y:S11]  /*9e10*/  LDL R7, [R1+0x1614] ;  /* 0x0016140001077983 */ /* 0x002ef60000100800 */
[----:B------:R-:W-:Y:S01]  /*9e20*/  @!P2 IMAD.IADD R157, R157, 0x1, -R27 ;  /* 0x000000019d9da824 */ /* 0x000fe200078e0a1b */
[----:B--2---:R-:W-:-:S02]  /*9e30*/  ISETP.GE.AND P3, PT, R249, RZ, PT ;  /* 0x000000fff900720c */ /* 0x004fc40003f66270 */
[----:B------:R-:W2:Y:S01]  /*9e40*/  LDL R249, [R1+0x1628] ;  /* 0x0016280001f97983 */ /* 0x000ea20000100800 */
[----:B----4-:R-:W-:-:S03]  /*9e50*/  ISETP.GE.AND P2, PT, R231, RZ, PT ;  /* 0x000000ffe700720c */ /* 0x010fc60003f46270 */
[----:B------:R-:W4:Y:S01]  /*9e60*/  LDL R231, [R1+0x162c] ;  /* 0x00162c0001e77983 */ /* 0x000f220000100800 */
[C---:B------:R-:W-:Y:S01]  /*9e70*/  ISETP.GT.U32.AND P1, PT, R27.reuse, R152, PT ;  /* 0x000000981b00720c */ /* 0x040fe20003f24070 */
[----:B------:R-:W-:Y:S01]  /*9e80*/  @!P0 IMAD.MOV R142, RZ, RZ, -R142 ;  /* 0x000000ffff8e8224 */ /* 0x000fe200078e0a8e */
[C---:B------:R-:W-:Y:S01]  /*9e90*/  ISETP.GT.U32.AND P0, PT, R27.reuse, R148, PT ;  /* 0x000000941b00720c */ /* 0x040fe20003f04070 */
[----:B------:R-:W-:Y:S01]  /*9ea0*/  @!P4 IMAD.MOV R143, RZ, RZ, -R143 ;  /* 0x000000ffff8fc224 */ /* 0x000fe200078e0a8f */
[----:B------:R-:W-:Y:S01]  /*9eb0*/  ISETP.GT.U32.AND P4, PT, R27, R149, PT ;  /* 0x000000951b00720c */ /* 0x000fe20003f84070 */
[----:B------:R-:W-:-:S08]  /*9ec0*/  @!P5 IMAD.MOV R141, RZ, RZ, -R141 ;  /* 0x000000ffff8dd224 */ /* 0x000fd000078e0a8d */
[--C-:B------:R-:W-:Y:S01]  /*9ed0*/  @!P1 IMAD.IADD R152, R152, 0x1, -R27.reuse ;  /* 0x0000000198989824 */ /* 0x100fe200078e0a1b */
[C---:B------:R-:W-:Y:S01]  /*9ee0*/  ISETP.GT.U32.AND P1, PT, R27.reuse, R147, PT ;  /* 0x000000931b00720c */ /* 0x040fe20003f24070 */
[--C-:B------:R-:W-:Y:S01]  /*9ef0*/  @!P0 IMAD.IADD R148, R148, 0x1, -R27.reuse ;  /* 0x0000000194948824 */ /* 0x100fe200078e0a1b */
[----:B------:R-:W-:Y:S01]  /*9f00*/  ISETP.GT.U32.AND P0, PT, R27, R154, PT ;  /* 0x0000009a1b00720c */ /* 0x000fe20003f04070 */
[----:B------:R-:W-:Y:S01]  /*9f10*/  @!P4 IMAD.IADD R149, R149, 0x1, -R27 ;  /* 0x000000019595c824 */ /* 0x000fe200078e0a1b */
[C---:B------:R-:W-:Y:S02]  /*9f20*/  ISETP.GT.U32.AND P5, PT, R27.reuse, R152, PT ;  /* 0x000000981b00720c */ /* 0x040fe40003fa4070 */
[----:B------:R-:W-:-:S07]  /*9f30*/  ISETP.GT.U32.AND P4, PT, R27, R155, PT ;  /* 0x0000009b1b00720c */ /* 0x000fce0003f84070 */
[--C-:B------:R-:W-:Y:S02]  /*9f40*/  @!P1 IMAD.IADD R147, R147, 0x1, -R27.reuse ;  /* 0x0000000193939824 */ /* 0x100fe400078e0a1b */
[--C-:B------:R-:W-:Y:S02]  /*9f50*/  @!P0 IMAD.IADD R154, R154, 0x1, -R27.reuse ;  /* 0x000000019a9a8824 */ /* 0x100fe400078e0a1b */
[--C-:B------:R-:W-:Y:S02]  /*9f60*/  @!P5 IMAD.IADD R152, R152, 0x1, -R27.reuse ;  /* 0x000000019898d824 */ /* 0x100fe400078e0a1b */
[----:B------:R-:W-:Y:S01]  /*9f70*/  @!P4 IMAD.IADD R155, R155, 0x1, -R27 ;  /* 0x000000019b9bc824 */ /* 0x000fe200078e0a1b */
[----:B------:R-:W-:Y:S02]  /*9f80*/  ISETP.GE.AND P1, PT, R28, RZ, PT ;  /* 0x000000ff1c00720c */ /* 0x000fe40003f26270 */
[----:B------:R-:W4:Y:S01]  /*9f90*/  LDL R28, [R1+0x1640] ;  /* 0x00164000011c7983 */ /* 0x000f220000100800 */
[----:B---3--:R-:W-:-:S03]  /*9fa0*/  ISETP.GE.AND P5, PT, R22, RZ, PT ;  /* 0x000000ff1600720c */ /* 0x008fc60003fa6270 */
[----:B------:R-:W3:Y:S01]  /*9fb0*/  LDL R22, [R1+0x161c] ;  /* 0x00161c0001167983 */ /* 0x000ee20000100800 */
[----:B------:R-:W-:-:S03]  /*9fc0*/  ISETP.GE.AND P4, PT, R23, RZ, PT ;  /* 0x000000ff1700720c */ /* 0x000fc60003f86270 */
[----:B------:R-:W3:Y:S01]  /*9fd0*/  LDL R23, [R1+0x1624] ;  /* 0x0016240001177983 */ /* 0x000ee20000100800 */
[----:B------:R-:W-:-:S13]  /*9fe0*/  ISETP.GE.AND P0, PT, R21, RZ, PT ;  /* 0x000000ff1500720c */ /* 0x000fda0003f06270 */
[----:B------:R-:W-:Y:S01]  /*9ff0*/  @!P0 IMAD.MOV R149, RZ, RZ, -R149 ;  /* 0x000000ffff958224 */ /* 0x000fe200078e0a95 */
[C---:B------:R-:W-:Y:S01]  /*a000*/  ISETP.GT.U32.AND P0, PT, R27.reuse, R155, PT ;  /* 0x0000009b1b00720c */ /* 0x040fe20003f04070 */
[----:B------:R-:W-:Y:S01]  /*a010*/  @!P4 IMAD.MOV R150, RZ, RZ, -R150 ;  /* 0x000000ffff96c224 */ /* 0x000fe200078e0a96 */
[----:B------:R-:W-:Y:S02]  /*a020*/  @!P2 IADD3 R152, -R152, RZ, RZ ;  /* 0x000000ff9898a210 */ /* 0x000fe40007ffe1ff */
[C---:B------:R-:W-:Y:S02]  /*a030*/  ISETP.GT.U32.AND P4, PT, R27.reuse, R156, PT ;  /* 0x0000009c1b00720c */ /* 0x040fe40003f84070 */
[----:B------:R-:W-:-:S07]  /*a040*/  ISETP.GT.U32.AND P2, PT, R27, R159, PT ;  /* 0x0000009f1b00720c */ /* 0x000fce0003f44070 */
[----:B------:R-:W-:Y:S01]  /*a050*/  @!P0 IMAD.IADD R155, R155, 0x1, -R27 ;  /* 0x000000019b9b8824 */ /* 0x000fe200078e0a1b */
[----:B------:R-:W-:-:S03]  /*a060*/  ISETP.GT.U32.AND P0, PT, R27, R162, PT ;  /* 0x000000a21b00720c */ /* 0x000fc60003f04070 */
[--C-:B------:R-:W-:Y:S01]  /*a070*/  @!P4 IMAD.IADD R156, R156, 0x1, -R27.reuse ;  /* 0x000000019c9cc824 */ /* 0x100fe200078e0a1b */
[----:B------:R-:W-:Y:S01]  /*a080*/  ISETP.GT.U32.AND P4, PT, R27, R163, PT ;  /* 0x000000a31b00720c */ /* 0x000fe20003f84070 */
[--C-:B------:R-:W-:Y:S01]  /*a090*/  @!P2 IMAD.IADD R159, R159, 0x1, -R27.reuse ;  /* 0x000000019f9fa824 */ /* 0x100fe200078e0a1b */
[----:B------:R-:W-:Y:S02]  /*a0a0*/  ISETP.GE.AND P2, PT, R7, RZ, PT ;  /* 0x000000ff0700720c */ /* 0x000fe40003f46270 */
[----:B------:R-:W3:Y:S05]  /*a0b0*/  LDL R7, [R1+0x15f8] ;  /* 0x0015f80001077983 */ /* 0x000eea0000100800 */
[----:B------:R-:W-:-:S04]  /*a0c0*/  @!P0 IMAD.IADD R162, R162, 0x1, -R27 ;  /* 0x00000001a2a28824 */ /* 0x000fc800078e0a1b */
[----:B------:R-:W-:Y:S01]  /*a0d0*/  @!P4 IMAD.IADD R163, R163, 0x1, -R27 ;  /* 0x00000001a3a3c824 */ /* 0x000fe200078e0a1b */
[----:B--2---:R-:W-:Y:S02]  /*a0e0*/  ISETP.GE.AND P0, PT, R249, RZ, PT ;  /* 0x000000fff900720c */ /* 0x004fe40003f06270 */
[----:B------:R-:W2:Y:S01]  /*a0f0*/  LDL R249, [R1+0x160c] ;  /* 0x00160c0001f97983 */ /* 0x000ea20000100800 */
[----:B----4-:R-:W-:-:S03]  /*a100*/  ISETP.GE.AND P4, PT, R231, RZ, PT ;  /* 0x000000ffe700720c */ /* 0x010fc60003f86270 */
[----:B------:R-:W4:Y:S01]  /*a110*/  LDL R231, [R1+0x15e0] ;  /* 0x0015e00001e77983 */ /* 0x000f220000100800 */
[----:B------:R-:W-:Y:S01]  /*a120*/  @!P6 IMAD.MOV R146, RZ, RZ, -R146 ;  /* 0x000000ffff92e224 */ /* 0x000fe200078e0a92 */
[C---:B------:R-:W-:Y:S01]  /*a130*/  ISETP.GT.U32.AND P6, PT, R27.reuse, R153, PT ;  /* 0x000000991b00720c */ /* 0x040fe20003fc4070 */
[----:B------:R-:W-:Y:S02]  /*a140*/  @!P1 IMAD.MOV R147, RZ, RZ, -R147 ;  /* 0x000000ffff939224 */ /* 0x000fe400078e0a93 */
[----:B------:R-:W-:Y:S01]  /*a150*/  @!P5 IMAD.MOV R148, RZ, RZ, -R148 ;  /* 0x000000ffff94d224 */ /* 0x000fe200078e0a94 */
[----:B------:R-:W-:-:S09]  /*a160*/  ISETP.GT.U32.AND P5, PT, R27, R154, PT ;  /* 0x0000009a1b00720c */ /* 0x000fd20003fa4070 */
[----:B------:R-:W-:Y:S01]  /*a170*/  @!P6 IMAD.IADD R153, R153, 0x1, -R27 ;  /* 0x000000019999e824 */ /* 0x000fe200078e0a1b */
[----:B------:R-:W-:-:S04]  /*a180*/  ISETP.GT.U32.AND P6, PT, R27, R158, PT ;  /* 0x0000009e1b00720c */ /* 0x000fc80003fc4070 */
[C---:B------:R-:W-:Y:S01]  /*a190*/  ISETP.GT.U32.AND P1, PT, R27.reuse, R153, PT ;  /* 0x000000991b00720c */ /* 0x040fe20003f24070 */
[----:B------:R-:W-:Y:S01]  /*a1a0*/  @!P5 IMAD.IADD R154, R154, 0x1, -R27 ;  /* 0x000000019a9ad824 */ /* 0x000fe200078e0a1b */
[----:B------:R-:W-:-:S07]  /*a1b0*/  ISETP.GT.U32.AND P5, PT, R27, R161, PT ;  /* 0x000000a11b00720c */ /* 0x000fce0003fa4070 */
[----:B------:R-:W-:-:S04]  /*a1c0*/  @!P6 IMAD.IADD R158, R158, 0x1, -R27 ;  /* 0x000000019e9ee824 */ /* 0x000fc800078e0a1b */
[--C-:B------:R-:W-:Y:S01]  /*a1d0*/  @!P1 IMAD.IADD R153, R153, 0x1, -R27.reuse ;  /* 0x0000000199999824 */ /* 0x100fe200078e0a1b */
[C---:B------:R-:W-:Y:S02]  /*a1e0*/  ISETP.GT.U32.AND P6, PT, R27.reuse, R158, PT ;  /* 0x0000009e1b00720c */ /* 0x040fe40003fc4070 */
[----:B------:R-:W-:Y:S01]  /*a1f0*/  ISETP.GT.U32.AND P1, PT, R27, R160, PT ;  /* 0x000000a01b00720c */ /* 0x000fe20003f24070 */
[----:B------:R-:W-:-:S10]  /*a200*/  @!P5 IMAD.IADD R161, R161, 0x1, -R27 ;  /* 0x00000001a1a1d824 */ /* 0x000fd400078e0a1b */
[--C-:B------:R-:W-:Y:S02]  /*a210*/  @!P6 IMAD.IADD R158, R158, 0x1, -R27.reuse ;  /* 0x000000019e9ee824 */ /* 0x100fe400078e0a1b */
[----:B------:R-:W-:Y:S01]  /*a220*/  @!P1 IMAD.IADD R160, R160, 0x1, -R27 ;  /* 0x00000001a0a09824 */ /* 0x000fe200078e0a1b */
[----:B------:R-:W-:Y:S02]  /*a230*/  ISETP.GE.AND P6, PT, R28, RZ, PT ;  /* 0x000000ff1c00720c */ /* 0x000fe40003fc6270 */
[----:B------:R-:W4:Y:S01]  /*a240*/  LDL R28, [R1+0x15f4] ;  /* 0x0015f400011c7983 */ /* 0x000f220000100800 */
[----:B---3--:R-:W-:-:S03]  /*a250*/  ISETP.GE.AND P1, PT, R22, RZ, PT ;  /* 0x000000ff1600720c */ /* 0x008fc60003f26270 */
[----:B------:R-:W3:Y:S01]  /*a260*/  LDL R22, [R1+0x15fc] ;  /* 0x0015fc0001167983 */ /* 0x000ee20000100800 */
[----:B------:R-:W-:-:S03]  /*a270*/  ISETP.GE.AND P5, PT, R23, RZ, PT ;  /* 0x000000ff1700720c */ /* 0x000fc60003fa6270 */
[----:B------:R-:W3:Y:S06]  /*a280*/  LDL R23, [R1+0x1604] ;  /* 0x0016040001177983 */ /* 0x000eec0000100800 */
[----:B------:R-:W-:Y:S02]  /*a290*/  @!P1 IADD3 R155, -R155, RZ, RZ ;  /* 0x000000ff9b9b9210 */ /* 0x000fe40007ffe1ff */
[C---:B------:R-:W-:Y:S01]  /*a2a0*/  ISETP.GT.U32.AND P1, PT, R27.reuse, R161, PT ;  /* 0x000000a11b00720c */ /* 0x040fe20003f24070 */
[----:B------:R-:W-:Y:S01]  /*a2b0*/  @!P6 IMAD.MOV R153, RZ, RZ, -R153 ;  /* 0x000000ffff99e224 */ /* 0x000fe200078e0a99 */
[C---:B------:R-:W-:Y:S01]  /*a2c0*/  ISETP.GT.U32.AND P6, PT, R27.reuse, R162, PT ;  /* 0x000000a21b00720c */ /* 0x040fe20003fc4070 */
[----:B------:R-:W-:Y:S01]  /*a2d0*/  @!P4 IMAD.MOV R158, RZ, RZ, -R158 ;  /* 0x000000ffff9ec224 */ /* 0x000fe200078e0a9e */
[----:B------:R-:W-:Y:S01]  /*a2e0*/  ISETP.GT.U32.AND P4, PT, R27, R165, PT ;  /* 0x000000a51b00720c */ /* 0x000fe20003f84070 */
[----:B------:R-:W-:-:S08]  /*a2f0*/  IMAD.HI.U32 R21, R25, R20, RZ ;  /* 0x0000001419157227 */ /* 0x000fd000078e00ff */
[----:B------:R-:W-:Y:S01]  /*a300*/  @!P1 IMAD.IADD R161, R161, 0x1, -R27 ;  /* 0x00000001a1a19824 */ /* 0x000fe200078e0a1b */
[----:B------:R-:W-:Y:S01]  /*a310*/  ISETP.GT.U32.AND P1, PT, R27, R168, PT ;  /* 0x000000a81b00720c */ /* 0x000fe20003f24070 */
[----:B------:R-:W-:-:S04]  /*a320*/  IMAD.MOV R21, RZ, RZ, -R21 ;  /* 0x000000ffff157224 */ /* 0x000fc800078e0a15 */
[C---:B------:R-:W-:Y:S01]  /*a330*/  IMAD R20, R27.reuse, R21, R20 ;  /* 0x000000151b147224 */ /* 0x040fe200078e0214 */
[----:B------:R-:W-:Y:S01]  /*a340*/  IADD3 R21, R252, 0xfa, RZ ;  /* 0x000000fafc157810 */ /* 0x000fe20007ffe0ff */
[--C-:B------:R-:W-:Y:S01]  /*a350*/  @!P6 IMAD.IADD R162, R162, 0x1, -R27.reuse ;  /* 0x00000001a2a2e824 */ /* 0x100fe200078e0a1b */
[----:B------:R-:W-:Y:S01]  /*a360*/  ISETP.GT.U32.AND P6, PT, R27, R169, PT ;  /* 0x000000a91b00720c */ /* 0x000fe20003fc4070 */
[--C-:B------:R-:W-:Y:S02]  /*a370*/  @!P4 IMAD.IADD R165, R165, 0x1, -R27.reuse ;  /* 0x00000001a5a5c824 */ /* 0x100fe400078e0a1b */
[----:B------:R1:W-:Y:S02]  /*a380*/  STL [R1+0x1290], R21 ;  /* 0x0012901501007387 */ /* 0x0003e40000100800 */
[----:B------:R-:W-:Y:S02]  /*a390*/  @!P1 IMAD.IADD R168, R168, 0x1, -R27 ;  /* 0x00000001a8a89824 */ /* 0x000fe400078e0a1b */
[----:B------:R-:W-:Y:S01]  /*a3a0*/  @!P3 IMAD.MOV R151, RZ, RZ, -R151 ;  /* 0x000000ffff97b224 */ /* 0x000fe200078e0a97 */
[----:B------:R-:W3:Y:S01]  /*a3b0*/  LDL R29, [R1+0x15d4] ;  /* 0x0015d400011d7983 */ /* 0x000ee20000100800 */
[----:B------:R-:W-:-:S03]  /*a3c0*/  ISETP.GE.AND P4, PT, R7, RZ, PT ;  /* 0x000000ff0700720c */ /* 0x000fc60003f86270 */
[----:B------:R-:W3:Y:S01]  /*a3d0*/  LDL R7, [R1+0x15e8] ;  /* 0x0015e80001077983 */ /* 0x000ee20000100800 */
[----:B------:R-:W-:Y:S01]  /*a3e0*/  @!P6 IMAD.IADD R169, R169, 0x1, -R27 ;  /* 0x00000001a9a9e824 */ /* 0x000fe200078e0a1b */
[----:B--2---:R-:W-:Y:S02]  /*a3f0*/  ISETP.GE.AND P1, PT, R249, RZ, PT ;  /* 0x000000fff900720c */ /* 0x004fe40003f26270 */
[----:B------:R-:W2:Y:S01]  /*a400*/  LDL R249, [R1+0x15c4] ;  /* 0x0015c40001f97983 */ /* 0x000ea20000100800 */
[----:B----4-:R-:W-:-:S03]  /*a410*/  ISETP.GE.AND P6, PT, R231, RZ, PT ;  /* 0x000000ffe700720c */ /* 0x010fc60003fc6270 */
[----:B------:R-:W4:Y:S01]  /*a420*/  LDL R231, [R1+0x15cc] ;  /* 0x0015cc0001e77983 */ /* 0x000f220000100800 */
        /* <DEDUP_REMOVED lines=8> */
[----:B------:R-:W-:Y:S01]  /*a4b0*/  @!P2 IMAD.IADD R160, R160, 0x1, -R27 ;  /* 0x00000001a0a0a824 */ /* 0x000fe200078e0a1b */
[C---:B------:R-:W-:Y:S02]  /*a4c0*/  ISETP.GT.U32.AND P5, PT, R27.reuse, R164, PT ;  /* 0x000000a41b00720c */ /* 0x040fe40003fa4070 */
[----:B------:R-:W-:-:S07]  /*a4d0*/  ISETP.GT.U32.AND P2, PT, R27, R167, PT ;  /* 0x000000a71b00720c */ /* 0x000fce0003f44070 */
[----:B------:R-:W-:Y:S01]  /*a4e0*/  @!P3 IMAD.IADD R159, R159, 0x1, -R27 ;  /* 0x000000019f9fb824 */ /* 0x000fe200078e0a1b */
[C---:B------:R-:W-:Y:S01]  /*a4f0*/  ISETP.GT.U32.AND P3, PT, R27.reuse, R166, PT ;  /* 0x000000a61b00720c */ /* 0x040fe20003f64070 */
[----:B------:R-:W-:Y:S01]  /*a500*/  @!P0 IMAD.MOV R157, RZ, RZ, -R157 ;  /* 0x000000ffff9d8224 */ /* 0x000fe200078e0a9d */
[----:B------:R-:W-:Y:S01]  /*a510*/  ISETP.GT.U32.AND P0, PT, R27, R163, PT ;  /* 0x000000a31b00720c */ /* 0x000fe20003f04070 */
[--C-:B------:R-:W-:Y:S02]  /*a520*/  @!P5 IMAD.IADD R164, R164, 0x1, -R27.reuse ;  /* 0x00000001a4a4d824 */ /* 0x100fe400078e0a1b */
[--C-:B------:R-:W-:Y:S01]  /*a530*/  @!P2 IMAD.IADD R167, R167, 0x1, -R27.reuse ;  /* 0x00000001a7a7a824 */ /* 0x100fe200078e0a1b */
[----:B------:R-:W-:Y:S02]  /*a540*/  ISETP.GE.AND P5, PT, R28, RZ, PT ;  /* 0x000000ff1c00720c */ /* 0x000fe40003fa6270 */
[----:B------:R-:W4:Y:S05]  /*a550*/  LDL R28, [R1+0x15e4] ;  /* 0x0015e400011c7983 */ /* 0x000f2a0000100800 */
[----:B------:R-:W-:Y:S01]  /*a560*/  @!P3 IMAD.IADD R166, R166, 0x1, -R27 ;  /* 0x00000001a6a6b824 */ /* 0x000fe200078e0a1b */
[----:B---3--:R-:W-:-:S02]  /*a570*/  ISETP.GE.AND P3, PT, R22, RZ, PT ;  /* 0x000000ff1600720c */ /* 0x008fc40003f66270 */
[----:B------:R-:W-:Y:S01]  /*a580*/  ISETP.GE.AND P2, PT, R23, RZ, PT ;  /* 0x000000ff1700720c */ /* 0x000fe20003f46270 */
[----:B------:R-:W3:Y:S01]  /*a590*/  LDL R22, [R1+0x15ec] ;  /* 0x0015ec0001167983 */ /* 0x000ee20000100800 */
[----:B------:R-:W-:Y:S01]  /*a5a0*/  @!P0 IMAD.IADD R163, R163, 0x1, -R27 ;  /* 0x00000001a3a38824 */ /* 0x000fe200078e0a1b */
[C---:B------:R-:W-:Y:S02]  /*a5b0*/  ISETP.GT.U32.AND P0, PT, R27.reuse, R170, PT ;  /* 0x000000aa1b00720c */ /* 0x040fe40003f04070 */
[----:B------:R-:W3:Y:S08]  /*a5c0*/  LDL R23, [R1+0x15f0] ;  /* 0x0015f00001177983 */ /* 0x000ef00000100800 */
[----:B------:R-:W-:Y:S01]  /*a5d0*/  @!P2 IMAD.MOV R162, RZ, RZ, -R162 ;  /* 0x000000ffffa2a224 */ /* 0x000fe200078e0aa2 */
[----:B------:R-:W-:-:S02]  /*a5e0*/  ISETP.GT.U32.AND P2, PT, R27, R168, PT ;  /* 0x000000a81b00720c */ /* 0x000fc40003f44070 */
[----:B------:R-:W-:Y:S01]  /*a5f0*/  @!P0 IADD3 R170, R170, -R27, RZ ;  /* 0x8000001baaaa8210 */ /* 0x000fe20007ffe0ff */
[----:B------:R-:W-:Y:S02]  /*a600*/  @!P5 IMAD.MOV R159, RZ, RZ, -R159 ;  /* 0x000000ffff9fd224 */ /* 0x000fe400078e0a9f */
[----:B------:R-:W-:Y:S01]  /*a610*/  @!P1 IMAD.MOV R163, RZ, RZ, -R163 ;  /* 0x000000ffffa39224 */ /* 0x000fe200078e0aa3 */
[C---:B------:R-:W-:Y:S02]  /*a620*/  ISETP.GT.U32.AND P1, PT, R27.reuse, R169, PT ;  /* 0x000000a91b00720c */ /* 0x040fe40003f24070 */
[----:B------:R-:W-:-:S05]  /*a630*/  ISETP.GT.U32.AND P5, PT, R27, R170, PT ;  /* 0x000000aa1b00720c */ /* 0x000fca0003fa4070 */
[----:B------:R-:W-:Y:S01]  /*a640*/  @!P2 IMAD.IADD R168, R168, 0x1, -R27 ;  /* 0x00000001a8a8a824 */ /* 0x000fe200078e0a1b */
[----:B------:R-:W-:-:S05]  /*a650*/  ISETP.GT.U32.AND P2, PT, R27, R174, PT ;  /* 0x000000ae1b00720c */ /* 0x000fca0003f44070 */
[--C-:B------:R-:W-:Y:S01]  /*a660*/  @!P1 IMAD.IADD R169, R169, 0x1, -R27.reuse ;  /* 0x00000001a9a99824 */ /* 0x100fe200078e0a1b */
[----:B------:R-:W-:Y:S01]  /*a670*/  ISETP.GT.U32.AND P1, PT, R27, R175, PT ;  /* 0x000000af1b00720c */ /* 0x000fe20003f24070 */
[----:B------:R-:W-:-:S06]  /*a680*/  @!P5 IMAD.IADD R170, R170, 0x1, -R27 ;  /* 0x00000001aaaad824 */ /* 0x000fcc00078e0a1b */
[--C-:B------:R-:W-:Y:S01]  /*a690*/  @!P2 IMAD.IADD R174, R174, 0x1, -R27.reuse ;  /* 0x00000001aeaea824 */ /* 0x100fe200078e0a1b */
[----:B------:R-:W-:Y:S02]  /*a6a0*/  ISETP.GE.AND P5, PT, R7, RZ, PT ;  /* 0x000000ff0700720c */ /* 0x000fe40003fa6270 */
[----:B------:R-:W3:Y:S03]  /*a6b0*/  LDL R7, [R1+0x15dc] ;  /* 0x0015dc0001077983 */ /* 0x000ee60000100800 */
[----:B------:R-:W-:Y:S01]  /*a6c0*/  @!P1 IMAD.IADD R175, R175, 0x1, -R27 ;  /* 0x00000001afaf9824 */ /* 0x000fe200078e0a1b */
[----:B--2---:R-:W-:Y:S02]  /*a6d0*/  ISETP.GE.AND P2, PT, R249, RZ, PT ;  /* 0x000000fff900720c */ /* 0x004fe40003f46270 */
[----:B------:R-:W2:Y:S01]  /*a6e0*/  LDL R249, [R1+0x15a8] ;  /* 0x0015a80001f97983 */ /* 0x000ea20000100800 */
[----:B----4-:R-:W-:-:S03]  /*a6f0*/  ISETP.GE.AND P1, PT, R231, RZ, PT ;  /* 0x000000ffe700720c */ /* 0x010fc60003f26270 */
[----:B------:R-:W4:Y:S01]  /*a700*/  LDL R231, [R1+0x15ac] ;  /* 0x0015ac0001e77983 */ /* 0x000f220000100800 */
[----:B------:R-:W-:Y:S01]  /*a710*/  @!P4 IMAD.MOV R160, RZ, RZ, -R160 ;  /* 0x000000ffffa0c224 */ /* 0x000fe200078e0aa0 */
[C---:B------:R-:W-:Y:S01]  /*a720*/  ISETP.GT.U32.AND P4, PT, R27.reuse, R166, PT ;  /* 0x000000a61b00720c */ /* 0x040fe20003f84070 */
[----:B------:R-:W-:Y:S01]  /*a730*/  @!P3 IMAD.MOV R161, RZ, RZ, -R161 ;  /* 0x000000ffffa1b224 */ /* 0x000fe200078e0aa1 */
[C---:B------:R-:W-:Y:S02]  /*a740*/  ISETP.GT.U32.AND P3, PT, R27.reuse, R167, PT ;  /* 0x000000a71b00720c */ /* 0x040fe40003f64070 */
[----:B------:R-:W-:-:S09]  /*a750*/  ISETP.GT.U32.AND P0, PT, R27, R165, PT ;  /* 0x000000a51b00720c */ /* 0x000fd20003f04070 */
[--C-:B------:R-:W-:Y:S01]  /*a760*/  @!P4 IMAD.IADD R166, R166, 0x1, -R27.reuse ;  /* 0x00000001a6a6c824 */ /* 0x100fe200078e0a1b */
[C---:B------:R-:W-:Y:S01]  /*a770*/  ISETP.GT.U32.AND P4, PT, R27.reuse, R172, PT ;  /* 0x000000ac1b00720c */ /* 0x040fe20003f84070 */
[----:B------:R-:W-:Y:S01]  /*a780*/  @!P6 IMAD.MOV R164, RZ, RZ, -R164 ;  /* 0x000000ffffa4e224 */ /* 0x000fe200078e0aa4 */
[----:B------:R-:W-:Y:S01]  /*a790*/  ISETP.GT.U32.AND P6, PT, R27, R171, PT ;  /* 0x000000ab1b00720c */ /* 0x000fe20003fc4070 */
[--C-:B------:R-:W-:Y:S01]  /*a7a0*/  @!P3 IMAD.IADD R167, R167, 0x1, -R27.reuse ;  /* 0x00000001a7a7b824 */ /* 0x100fe200078e0a1b */
[----:B------:R-:W-:Y:S01]  /*a7b0*/  ISETP.GT.U32.AND P3, PT, R27, R173, PT ;  /* 0x000000ad1b00720c */ /* 0x000fe20003f64070 */
[----:B------:R-:W-:-:S08]  /*a7c0*/  @!P0 IMAD.IADD R165, R165, 0x1, -R27 ;  /* 0x00000001a5a58824 */ /* 0x000fd000078e0a1b */
[--C-:B------:R-:W-:Y:S02]  /*a7d0*/  @!P4 IMAD.IADD R172, R172, 0x1, -R27.reuse ;  /* 0x00000001acacc824 */ /* 0x100fe400078e0a1b */
[----:B------:R-:W-:Y:S01]  /*a7e0*/  @!P6 IMAD.IADD R171, R171, 0x1, -R27 ;  /* 0x00000001ababe824 */ /* 0x000fe200078e0a1b */
[----:B------:R-:W-:Y:S02]  /*a7f0*/  ISETP.GT.U32.AND P6, PT, R27, R176, PT ;  /* 0x000000b01b00720c */ /* 0x000fe40003fc4070 */
[----:B------:R-:W-:Y:S02]  /*a800*/  @!P3 IADD3 R173, R173, -R27, RZ ;  /* 0x8000001badadb210 */ /* 0x000fe40007ffe0ff */
[----:B------:R-:W-:Y:S02]  /*a810*/  ISETP.GE.AND P0, PT, R28, RZ, PT ;  /* 0x000000ff1c00720c */ /* 0x000fe40003f06270 */
[----:B------:R-:W4:Y:S01]  /*a820*/  LDL R28, [R1+0x15d8] ;  /* 0x0015d800011c7983 */ /* 0x000f220000100800 */
[----:B---3--:R-:W-:-:S02]  /*a830*/  ISETP.GE.AND P4, PT, R22, RZ, PT ;  /* 0x000000ff1600720c */ /* 0x008fc40003f86270 */
[----:B------:R-:W-:-:S08]  /*a840*/  ISETP.GE.AND P3, PT, R23, RZ, PT ;  /* 0x000000ff1700720c */ /* 0x000fd00003f66270 */
[----:B------:R-:W-:Y:S01]  /*a850*/  @!P0 IMAD.MOV R165, RZ, RZ, -R165 ;  /* 0x000000ffffa58224 */ /* 0x000fe200078e0aa5 */
[C---:B------:R-:W-:Y:S01]  /*a860*/  ISETP.GT.U32.AND P0, PT, R27.reuse, R171, PT ;  /* 0x000000ab1b00720c */ /* 0x040fe20003f04070 */
[----:B------:R-:W3:Y:S01]  /*a870*/  LDL R23, [R1+0x15a4] ;  /* 0x0015a40001177983 */ /* 0x000ee20000100800 */
[----:B------:R-:W-:Y:S01]  /*a880*/  @!P4 IMAD.MOV R167, RZ, RZ, -R167 ;  /* 0x000000ffffa7c224 */ /* 0x000fe200078e0aa7 */
[C---:B------:R-:W-:Y:S01]  /*a890*/  ISETP.GT.U32.AND P4, PT, R27.reuse, R173, PT ;  /* 0x000000ad1b00720c */ /* 0x040fe20003f84070 */
[----:B------:R-:W-:Y:S02]  /*a8a0*/  @!P6 IMAD.IADD R176, R176, 0x1, -R27 ;  /* 0x00000001b0b0e824 */ /* 0x000fe400078e0a1b */
[----:B------:R-:W-:Y:S01]  /*a8b0*/  @!P3 IMAD.MOV R168, RZ, RZ, -R168 ;  /* 0x000000ffffa8b224 */ /* 0x000fe200078e0aa8 */
[----:B------:R-:W-:-:S06]  /*a8c0*/  ISETP.GT.U32.AND P3, PT, R27, R174, PT ;  /* 0x000000ae1b00720c */ /* 0x000fcc0003f64070 */
[--C-:B------:R-:W-:Y:S01]  /*a8d0*/  @!P0 IMAD.IADD R171, R171, 0x1, -R27.reuse ;  /* 0x00000001abab8824 */ /* 0x100fe200078e0a1b */
[C---:B------:R-:W-:Y:S02]  /*a8e0*/  ISETP.GT.U32.AND P6, PT, R27.reuse, R176, PT ;  /* 0x000000b01b00720c */ /* 0x040fe40003fc4070 */
[----:B------:R-:W-:Y:S01]  /*a8f0*/  ISETP.GT.U32.AND P0, PT, R27, R178, PT ;  /* 0x000000b21b00720c */ /* 0x000fe20003f04070 */
[--C-:B------:R-:W-:Y:S01]  /*a900*/  @!P4 IMAD.IADD R173, R173, 0x1, -R27.reuse ;  /* 0x00000001adadc824 */ /* 0x100fe200078e0a1b */
[C---:B------:R-:W-:Y:S02]  /*a910*/  ISETP.GT.U32.AND P4, PT, R27.reuse, R180, PT ;  /* 0x000000b41b00720c */ /* 0x040fe40003f84070 */
[----:B------:R-:W-:Y:S01]  /*a920*/  @!P3 IMAD.IADD R174, R174, 0x1, -R27 ;  /* 0x00000001aeaeb824 */ /* 0x000fe200078e0a1b */
[----:B------:R-:W-:-:S06]  /*a930*/  ISETP.GT.U32.AND P3, PT, R27, R181, PT ;  /* 0x000000b51b00720c */ /* 0x000fcc0003f64070 */
[--C-:B------:R-:W-:Y:S01]  /*a940*/  @!P6 IMAD.IADD R176, R176, 0x1, -R27.reuse ;  /* 0x00000001b0b0e824 */ /* 0x100fe200078e0a1b */
[----:B------:R-:W-:Y:S01]  /*a950*/  ISETP.GE.AND P6, PT, R29, RZ, PT ;  /* 0x000000ff1d00720c */ /* 0x000fe20003fc6270 */
[--C-:B------:R-:W-:Y:S01]  /*a960*/  @!P0 IMAD.IADD R178, R178, 0x1, -R27.reuse ;  /* 0x00000001b2b28824 */ /* 0x100fe200078e0a1b */
[----:B------:R-:W3:Y:S01]  /*a970*/  LDL R29, [R1+0x15b4] ;  /* 0x0015b400011d7983 */ /* 0x000ee20000100800 */
[--C-:B------:R-:W-:Y:S01]  /*a980*/  @!P4 IMAD.IADD R180, R180, 0x1, -R27.reuse ;  /* 0x00000001b4b4c824 */ /* 0x100fe200078e0a1b */
[----:B------:R-:W-:Y:S02]  /*a990*/  ISETP.GE.AND P0, PT, R7, RZ, PT ;  /* 0x000000ff0700720c */ /* 0x000fe40003f06270 */
[----:B------:R-:W3:Y:S01]  /*a9a0*/  LDL R7, [R1+0x15a0] ;  /* 0x0015a00001077983 */ /* 0x000ee20000100800 */
        /* <DEDUP_REMOVED lines=8> */
[C---:B------:R-:W-:Y:S01]  /*aa30*/  ISETP.GT.U32.AND P2, PT, R27.reuse, R175, PT ;  /* 0x000000af1b00720c */ /* 0x040fe20003f44070 */
[----:B------:R-:W-:Y:S01]  /*aa40*/  @!P1 IMAD.MOV R170, RZ, RZ, -R170 ;  /* 0x000000ffffaa9224 */ /* 0x000fe200078e0aaa */
[----:B------:R-:W-:-:S09]  /*aa50*/  ISETP.GT.U32.AND P1, PT, R27, R177, PT ;  /* 0x000000b11b00720c */ /* 0x000fd20003f24070 */
[--C-:B------:R-:W-:Y:S01]  /*aa60*/  @!P5 IMAD.IADD R172, R172, 0x1, -R27.reuse ;  /* 0x00000001acacd824 */ /* 0x100fe200078e0a1b */
[----:B------:R-:W-:Y:S02]  /*aa70*/  ISETP.GT.U32.AND P5, PT, R27, R179, PT ;  /* 0x000000b31b00720c */ /* 0x000fe40003fa4070 */
[----:B------:R-:W-:Y:S01]  /*aa80*/  @!P2 IADD3 R175, R175, -R27, RZ ;  /* 0x8000001bafafa210 */ /* 0x000fe20007ffe0ff */
[----:B------:R-:W-:Y:S01]  /*aa90*/  @!P1 IMAD.IADD R177, R177, 0x1, -R27 ;  /* 0x00000001b1b19824 */ /* 0x000fe200078e0a1b */
[----:B------:R-:W-:Y:S01]  /*aaa0*/  ISETP.GT.U32.AND P2, PT, R27, R182, PT ;  /* 0x000000b61b00720c */ /* 0x000fe20003f44070 */
[----:B------:R-:W-:-:S08]  /*aab0*/  @!P0 IMAD.MOV R173, RZ, RZ, -R173 ;  /* 0x000000ffffad8224 */ /* 0x000fd000078e0aad */
[----:B------:R-:W-:-:S04]  /*aac0*/  @!P5 IMAD.IADD R179, R179, 0x1, -R27 ;  /* 0x00000001b3b3d824 */ /* 0x000fc800078e0a1b */
[----:B------:R-:W-:Y:S01]  /*aad0*/  @!P2 IMAD.IADD R182, R182, 0x1, -R27 ;  /* 0x00000001b6b6a824 */ /* 0x000fe200078e0a1b */
[C---:B------:R-:W-:Y:S02]  /*aae0*/  ISETP.GT.U32.AND P2, PT, R27.reuse, R177, PT ;  /* 0x000000b11b00720c */ /* 0x040fe40003f44070 */
[----:B------:R-:W-:Y:S02]  /*aaf0*/  ISETP.GT.U32.AND P0, PT, R27, R179, PT ;  /* 0x000000b31b00720c */ /* 0x000fe40003f04070 */
[----:B------:R-:W-:Y:S02]  /*ab00*/  ISETP.GE.AND P1, PT, R28, RZ, PT ;  /* 0x000000ff1c00720c */ /* 0x000fe40003f26270 */
[----:B------:R-:W4:Y:S01]  /*ab10*/  LDL R28, [R1+0x15bc] ;  /* 0x0015bc00011c7983 */ /* 0x000f220000100800 */
[----:B---3--:R-:W-:-:S03]  /*ab20*/  ISETP.GE.AND P5, PT, R23, RZ, PT ;  /* 0x000000ff1700720c */ /* 0x008fc60003fa6270 */
[----:B------:R-:W3:Y:S01]  /*ab30*/  LDL R23, [R1+0x1594] ;  /* 0x0015940001177983 */ /* 0x000ee20000100800 */
[----:B------:R-:W-:Y:S01]  /*ab40*/  @!P6 IMAD.MOV R171, RZ, RZ, -R171 ;  /* 0x000000ffffabe224 */ /* 0x000fe200078e0aab */
[----:B------:R-:W-:Y:S01]  /*ab50*/  ISETP.GT.U32.AND P6, PT, R27, R180, PT ;  /* 0x000000b41b00720c */ /* 0x000fe20003fc4070 */
[--C-:B------:R-:W-:Y:S01]  /*ab60*/  @!P2 IMAD.IADD R177, R177, 0x1, -R27.reuse ;  /* 0x00000001b1b1a824 */ /* 0x100fe200078e0a1b */
[----:B------:R-:W-:Y:S01]  /*ab70*/  ISETP.GT.U32.AND P2, PT, R27, R184, PT ;  /* 0x000000b81b00720c */ /* 0x000fe20003f44070 */
[----:B------:R-:W-:Y:S01]  /*ab80*/  @!P0 IMAD.IADD R179, R179, 0x1, -R27 ;  /* 0x00000001b3b38824 */ /* 0x000fe200078e0a1b */
[----:B------:R-:W-:-:S04]  /*ab90*/  ISETP.GT.U32.AND P0, PT, R27, R186, PT ;  /* 0x000000ba1b00720c */ /* 0x000fc80003f04070 */
[----:B------:R-:W-:Y:S01]  /*aba0*/  @!P5 IMAD.MOV R174, RZ, RZ, -R174 ;  /* 0x000000ffffaed224 */ /* 0x000fe200078e0aae */
[C---:B------:R-:W-:Y:S02]  /*abb0*/  ISETP.GT.U32.AND P5, PT, R27.reuse, R182, PT ;  /* 0x000000b61b00720c */ /* 0x040fe40003fa4070 */
[----:B------:R-:W-:Y:S02]  /*abc0*/  IADD3 R31, R252, 0xfb, RZ ;  /* 0x000000fbfc1f7810 */ /* 0x000fe40007ffe0ff */
[--C-:B------:R-:W-:Y:S01]  /*abd0*/  @!P6 IMAD.IADD R180, R180, 0x1, -R27.reuse ;  /* 0x00000001b4b4e824 */ /* 0x100fe200078e0a1b */
[----:B------:R-:W-:Y:S01]  /*abe0*/  ISETP.GT.U32.AND P6, PT, R27, R187, PT ;  /* 0x000000bb1b00720c */ /* 0x000fe20003fc4070 */
[--C-:B------:R-:W-:Y:S02]  /*abf0*/  @!P2 IMAD.IADD R184, R184, 0x1, -R27.reuse ;  /* 0x00000001b8b8a824 */ /* 0x100fe400078e0a1b */
[----:B------:R-:W-:Y:S01]  /*ac00*/  @!P0 IMAD.IADD R186, R186, 0x1, -R27 ;  /* 0x00000001baba8824 */ /* 0x000fe200078e0a1b */
[----:B------:R-:W-:Y:S01]  /*ac10*/  STL [R1+0x128c], R31 ;  /* 0x00128c1f01007387 */ /* 0x000fe20000100800 */
[----:B------:R-:W-:-:S03]  /*ac20*/  @!P1 IMAD.MOV R172, RZ, RZ, -R172 ;  /* 0x000000ffffac9224 */ /* 0x000fc600078e0aac */
[----:B------:R-:W-:Y:S01]  /*ac30*/  @!P5 IMAD.IADD R182, R182, 0x1, -R27 ;  /* 0x00000001b6b6d824 */ /* 0x000fe200078e0a1b */
[----:B------:R-:W3:Y:S01]  /*ac40*/  LDL R30, [R1+0x153c] ;  /* 0x00153c00011e7983 */ /* 0x000ee20000100800 */
[----:B------:R-:W-:-:S03]  /*ac50*/  ISETP.GE.AND P5, PT, R29, RZ, PT ;  /* 0x000000ff1d00720c */ /* 0x000fc60003fa6270 */
        /* <DEDUP_REMOVED lines=13> */
[----:B------:R-:W-:Y:S02]  /*ad30*/  @!P1 IADD3 R178, R178, -R27, RZ ;  /* 0x8000001bb2b29210 */ /* 0x000fe40007ffe0ff */
[--C-:B------:R-:W-:Y:S01]  /*ad40*/  @!P4 IMAD.IADD R181, R181, 0x1, -R27.reuse ;  /* 0x00000001b5b5c824 */ /* 0x100fe200078e0a1b */
[----:B------:R-:W-:Y:S01]  /*ad50*/  ISETP.GT.U32.AND P1, PT, R27, R185, PT ;  /* 0x000000b91b00720c */ /* 0x000fe20003f24070 */
[----:B------:R-:W-:Y:S01]  /*ad60*/  @!P3 IMAD.IADD R183, R183, 0x1, -R27 ;  /* 0x00000001b7b7b824 */ /* 0x000fe200078e0a1b */
[C---:B------:R-:W-:Y:S01]  /*ad70*/  ISETP.GT.U32.AND P4, PT, R27.reuse, R188, PT ;  /* 0x000000bc1b00720c */ /* 0x040fe20003f84070 */
[----:B------:R-:W-:Y:S01]  /*ad80*/  @!P2 IMAD.MOV R179, RZ, RZ, -R179 ;  /* 0x000000ffffb3a224 */ /* 0x000fe200078e0ab3 */
[----:B------:R-:W-:-:S09]  /*ad90*/  ISETP.GT.U32.AND P2, PT, R27, R186, PT ;  /* 0x000000ba1b00720c */ /* 0x000fd20003f44070 */
[--C-:B------:R-:W-:Y:S02]  /*ada0*/  @!P1 IMAD.IADD R185, R185, 0x1, -R27.reuse ;  /* 0x00000001b9b99824 */ /* 0x100fe400078e0a1b */
[----:B------:R-:W-:Y:S01]  /*adb0*/  @!P4 IMAD.IADD R188, R188, 0x1, -R27 ;  /* 0x00000001bcbcc824 */ /* 0x000fe200078e0a1b */
[----:B------:R-:W-:Y:S02]  /*adc0*/  ISETP.GT.U32.AND P4, PT, R27, R184, PT ;  /* 0x000000b81b00720c */ /* 0x000fe40003f84070 */
[----:B------:R-:W-:Y:S02]  /*add0*/  ISETP.GE.AND P3, PT, R28, RZ, PT ;  /* 0x000000ff1c00720c */ /* 0x000fe40003f66270 */
[----:B------:R-:W4:Y:S01]  /*ade0*/  LDL R28, [R1+0x1564] ;  /* 0x00156400011c7983 */ /* 0x000f220000100800 */
[----:B---3--:R-:W-:-:S03]  /*adf0*/  ISETP.GE.AND P1, PT, R23, RZ, PT ;  /* 0x000000ff1700720c */ /* 0x008fc60003f26270 */
[----:B------:R-:W3:Y:S01]  /*ae00*/  LDL R23, [R1+0x155c] ;  /* 0x00155c0001177983 */ /* 0x000ee20000100800 */
[----:B------:R-:W-:Y:S01]  /*ae10*/  @!P5 IMAD.MOV R177, RZ, RZ, -R177 ;  /* 0x000000ffffb1d224 */ /* 0x000fe200078e0ab1 */
[----:B------:R-:W-:-:S03]  /*ae20*/  ISETP.GT.U32.AND P5, PT, R27, R183, PT ;  /* 0x000000b71b00720c */ /* 0x000fc60003fa4070 */
[--C-:B------:R-:W-:Y:S01]  /*ae30*/  @!P4 IMAD.IADD R184, R184, 0x1, -R27.reuse ;  /* 0x00000001b8b8c824 */ /* 0x100fe200078e0a1b */
[C---:B------:R-:W-:Y:S01]  /*ae40*/  ISETP.GT.U32.AND P4, PT, R27.reuse, R190, PT ;  /* 0x000000be1b00720c */ /* 0x040fe20003f84070 */
[----:B------:R-:W-:Y:S01]  /*ae50*/  @!P2 IMAD.IADD R186, R186, 0x1, -R27 ;  /* 0x00000001babaa824 */ /* 0x000fe200078e0a1b */
[C---:B------:R-:W-:Y:S02]  /*ae60*/  ISETP.GT.U32.AND P2, PT, R27.reuse, R192, PT ;  /* 0x000000c01b00720c */ /* 0x040fe40003f44070 */
[----:B------:R-:W-:Y:S01]  /*ae70*/  @!P1 IMAD.MOV R180, RZ, RZ, -R180 ;  /* 0x000000ffffb49224 */ /* 0x000fe200078e0ab4 */
[----:B------:R-:W-:-:S04]  /*ae80*/  ISETP.GT.U32.AND P1, PT, R27, R187, PT ;  /* 0x000000bb1b00720c */ /* 0x000fc80003f24070 */
[----:B------:R-:W-:-:S04]  /*ae90*/  @!P5 IMAD.IADD R183, R183, 0x1, -R27 ;  /* 0x00000001b7b7d824 */ /* 0x000fc800078e0a1b */
[--C-:B------:R-:W-:Y:S02]  /*aea0*/  @!P4 IMAD.IADD R190, R190, 0x1, -R27.reuse ;  /* 0x00000001bebec824 */ /* 0x100fe400078e0a1b */
[----:B------:R-:W-:-:S03]  /*aeb0*/  @!P2 IMAD.IADD R192, R192, 0x1, -R27 ;  /* 0x00000001c0c0a824 */ /* 0x000fc600078e0a1b */
[----:B------:R-:W-:Y:S01]  /*aec0*/  @!P1 IMAD.IADD R187, R187, 0x1, -R27 ;  /* 0x00000001bbbb9824 */ /* 0x000fe200078e0a1b */
[----:B------:R-:W-:Y:S02]  /*aed0*/  ISETP.GT.U32.AND P1, PT, R27, R193, PT ;  /* 0x000000c11b00720c */ /* 0x000fe40003f24070 */
[----:B------:R-:W-:Y:S02]  /*aee0*/  ISETP.GE.AND P5, PT, R29, RZ, PT ;  /* 0x000000ff1d00720c */ /* 0x000fe40003fa6270 */
[----:B------:R-:W3:Y:S01]  /*aef0*/  LDL R29, [R1+0x1538] ;  /* 0x00153800011d7983 */ /* 0x000ee20000100800 */
[----:B------:R-:W-:-:S03]  /*af00*/  ISETP.GE.AND P4, PT, R7, RZ, PT ;  /* 0x000000ff0700720c */ /* 0x000fc60003f86270 */
[----:B------:R-:W3:Y:S05]  /*af10*/  LDL R7, [R1+0x152c] ;  /* 0x00152c0001077983 */ /* 0x000eea0000100800 */
[----:B------:R-:W-:Y:S01]  /*af20*/  @!P1 IMAD.IADD R193, R193, 0x1, -R27 ;  /* 0x00000001c1c19824 */ /* 0x000fe200078e0a1b */
[----:B--2---:R-:W-:Y:S02]  /*af30*/  ISETP.GE.AND P2, PT, R249, RZ, PT ;  /* 0x000000fff900720c */ /* 0x004fe40003f46270 */
[----:B------:R-:W2:Y:S01]  /*af40*/  LDL R249, [R1+0x1520] ;  /* 0x0015200001f97983 */ /* 0x000ea20000100800 */
[----:B----4-:R-:W-:-:S03]  /*af50*/  ISETP.GE.AND P1, PT, R231, RZ, PT ;  /* 0x000000ffe700720c */ /* 0x010fc60003f26270 */
[----:B------:R-:W4:Y:S01]  /*af60*/  LDL R231, [R1+0x1514] ;  /* 0x0015140001e77983 */ /* 0x000f220000100800 */
[----:B------:R-:W-:Y:S01]  /*af70*/  @!P3 IMAD.MOV R178, RZ, RZ, -R178 ;  /* 0x000000ffffb2b224 */ /* 0x000fe200078e0ab2 */
[----:B------:R-:W-:Y:S02]  /*af80*/  ISETP.GT.U32.AND P3, PT, R27, R185, PT ;  /* 0x000000b91b00720c */ /* 0x000fe40003f64070 */
[----:B------:R-:W-:Y:S02]  /*af90*/  @!P0 IADD3 R181, -R181, RZ, RZ ;  /* 0x000000ffb5b58210 */ /* 0x000fe40007ffe1ff */
[C---:B------:R-:W-:Y:S01]  /*afa0*/  ISETP.GT.U32.AND P0, PT, R27.reuse, R188, PT ;  /* 0x000000bc1b00720c */ /* 0x040fe20003f04070 */
[----:B------:R-:W-:Y:S01]  /*afb0*/  @!P6 IMAD.MOV R182, RZ, RZ, -R182 ;  /* 0x000000ffffb6e224 */ /* 0x000fe200078e0ab6 */
[----:B------:R-:W-:-:S07]  /*afc0*/  ISETP.GT.U32.AND P6, PT, R27, R189, PT ;  /* 0x000000bd1b00720c */ /* 0x000fce0003fc4070 */
[----:B------:R-:W-:Y:S01]  /*afd0*/  @!P3 IMAD.IADD R185, R185, 0x1, -R27 ;  /* 0x00000001b9b9b824 */ /* 0x000fe200078e0a1b */
[----:B------:R-:W-:-:S03]  /*afe0*/  ISETP.GT.U32.AND P3, PT, R27, R191, PT ;  /* 0x000000bf1b00720c */ /* 0x000fc60003f64070 */
[--C-:B------:R-:W-:Y:S02]  /*aff0*/  @!P0 IMAD.IADD R188, R188, 0x1, -R27.reuse ;  /* 0x00000001bcbc8824 */ /* 0x100fe400078e0a1b */
[----:B------:R-:W-:Y:S01]  /*b000*/  @!P6 IMAD.IADD R189, R189, 0x1, -R27 ;  /* 0x00000001bdbde824 */ /* 0x000fe200078e0a1b */
[----:B------:R-:W-:Y:S01]  /*b010*/  ISETP.GT.U32.AND P6, PT, R27, R194, PT ;  /* 0x000000c21b00720c */ /* 0x000fe20003fc4070 */
[----:B------:R-:W-:-:S06]  /*b020*/  @!P4 IMAD.MOV R185, RZ, RZ, -R185 ;  /* 0x000000ffffb9c224 */ /* 0x000fcc00078e0ab9 */
[----:B------:R-:W-:-:S05]  /*b030*/  @!P3 IMAD.IADD R191, R191, 0x1, -R27 ;  /* 0x00000001bfbfb824 */ /* 0x000fca00078e0a1b */
[----:B------:R-:W-:Y:S02]  /*b040*/  ISETP.GT.U32.AND P4, PT, R27, R191, PT ;  /* 0x000000bf1b00720c */ /* 0x000fe40003f84070 */
[----:B------:R-:W-:Y:S02]  /*b050*/  ISETP.GE.AND P0, PT, R28, RZ, PT ;  /* 0x000000ff1c00720c */ /* 0x000fe40003f06270 */
[----:B------:R-:W4:Y:S11]  /*b060*/  LDL R28, [R1+0x1534] ;  /* 0x00153400011c7983 */ /* 0x000f360000100800 */
[----:B------:R-:W-:Y:S01]  /*b070*/  @!P0 IMAD.MOV R184, RZ, RZ, -R184 ;  /* 0x000000ffffb88224 */ /* 0x000fe200078e0ab8 */
[----:B---3--:R-:W-:-:S02]  /*b080*/  ISETP.GE.AND P3, PT, R23, RZ, PT ;  /* 0x000000ff1700720c */ /* 0x008fc40003f66270 */
[C---:B------:R-:W-:Y:S01]  /*b090*/  ISETP.GT.U32.AND P0, PT, R27.reuse, R190, PT ;  /* 0x000000be1b00720c */ /* 0x040fe20003f04070 */
[--C-:B------:R-:W-:Y:S02]  /*b0a0*/  @!P6 IMAD.IADD R194, R194, 0x1, -R27.reuse ;  /* 0x00000001c2c2e824 */ /* 0x100fe400078e0a1b */
[----:B------:R-:W-:Y:S01]  /*b0b0*/  @!P1 IMAD.MOV R188, RZ, RZ, -R188 ;  /* 0x000000ffffbc9224 */ /* 0x000fe200078e0abc */
[----:B------:R-:W-:Y:S01]  /*b0c0*/  ISETP.GT.U32.AND P1, PT, R27, R195, PT ;  /* 0x000000c31b00720c */ /* 0x000fe20003f24070 */
[----:B------:R-:W-:Y:S01]  /*b0d0*/  @!P4 IMAD.IADD R191, R191, 0x1, -R27 ;  /* 0x00000001bfbfc824 */ /* 0x000fe200078e0a1b */
[C---:B------:R-:W-:Y:S02]  /*b0e0*/  ISETP.GT.U32.AND P4, PT, R27.reuse, R198, PT ;  /* 0x000000c61b00720c */ /* 0x040fe40003f84070 */
[----:B------:R-:W-:-:S03]  /*b0f0*/  ISETP.GT.U32.AND P6, PT, R27, R194, PT ;  /* 0x000000c21b00720c */ /* 0x000fc60003fc4070 */
[----:B------:R-:W-:Y:S01]  /*b100*/  @!P3 IMAD.MOV R186, RZ, RZ, -R186 ;  /* 0x000000ffffbab224 */ /* 0x000fe200078e0aba */
[C---:B------:R-:W-:Y:S01]  /*b110*/  ISETP.GT.U32.AND P3, PT, R27.reuse, R192, PT ;  /* 0x000000c01b00720c */ /* 0x040fe20003f64070 */
[----:B------:R-:W-:Y:S01]  /*b120*/  @!P0 IMAD.IADD R190, R190, 0x1, -R27 ;  /* 0x00000001bebe8824 */ /* 0x000fe200078e0a1b */
[----:B------:R-:W-:-:S03]  /*b130*/  ISETP.GT.U32.AND P0, PT, R27, R197, PT ;  /* 0x000000c51b00720c */ /* 0x000fc60003f04070 */
[--C-:B------:R-:W-:Y:S02]  /*b140*/  @!P1 IMAD.IADD R195, R195, 0x1, -R27.reuse ;  /* 0x00000001c3c39824 */ /* 0x100fe400078e0a1b */
[----:B------:R-:W-:Y:S02]  /*b150*/  @!P4 IADD3 R198, R198, -R27, RZ ;  /* 0x8000001bc6c6c210 */ /* 0x000fe40007ffe0ff */
[--C-:B------:R-:W-:Y:S01]  /*b160*/  @!P6 IMAD.IADD R194, R194, 0x1, -R27.reuse ;  /* 0x00000001c2c2e824 */ /* 0x100fe200078e0a1b */
[----:B------:R-:W-:Y:S02]  /*b170*/  ISETP.GE.AND P6, PT, R30, RZ, PT ;  /* 0x000000ff1e00720c */ /* 0x000fe40003fc6270 */
[----:B------:R-:W3:Y:S01]  /*b180*/  LDL R30, [R1+0x14fc] ;  /* 0x0014fc00011e7983 */ /* 0x000ee20000100800 */
[--C-:B------:R-:W-:Y:S01]  /*b190*/  @!P3 IMAD.IADD R192, R192, 0x1, -R27.reuse ;  /* 0x00000001c0c0b824 */ /* 0x100fe200078e0a1b */
[----:B------:R-:W-:Y:S01]  /*b1a0*/  ISETP.GT.U32.AND P3, PT, R27, R199, PT ;  /* 0x000000c71b00720c */ /* 0x000fe20003f64070 */
[----:B------:R-:W-:Y:S01]  /*b1b0*/  @!P0 IMAD.IADD R197, R197, 0x1, -R27 ;  /* 0x00000001c5c58824 */ /* 0x000fe200078e0a1b */
[----:B------:R-:W-:-:S02]  /*b1c0*/  ISETP.GE.AND P1, PT, R29, RZ, PT ;  /* 0x000000ff1d00720c */ /* 0x000fc40003f26270 */
        /* <DEDUP_REMOVED lines=8> */
[----:B------:R-:W-:Y:S02]  /*b250*/  @!P5 IADD3 R183, -R183, RZ, RZ ;  /* 0x000000ffb7b7d210 */ /* 0x000fe40007ffe1ff */
[C---:B------:R-:W-:Y:S01]  /*b260*/  ISETP.GT.U32.AND P5, PT, R27.reuse, R189, PT ;  /* 0x000000bd1b00720c */ /* 0x040fe20003fa4070 */
[----:B------:R-:W-:Y:S01]  /*b270*/  @!P2 IMAD.MOV R187, RZ, RZ, -R187 ;  /* 0x000000ffffbba224 */ /* 0x000fe200078e0abb */
[----:B-1----:R-:W-:Y:S02]  /*b280*/  IABS R21, R21 ;  /* 0x0000001500157213 */ /* 0x002fe40000000000 */
[----:B------:R-:W-:-:S03]  /*b290*/  ISETP.GT.U32.AND P2, PT, R27, R193, PT ;  /* 0x000000c11b00720c */ /* 0x000fc60003f44070 */
[----:B------:R-:W-:-:S06]  /*b2a0*/  IMAD.HI.U32 R22, R25, R21, RZ ;  /* 0x0000001519167227 */ /* 0x000fcc00078e00ff */
[--C-:B------:R-:W-:Y:S01]  /*b2b0*/  @!P5 IMAD.IADD R189, R189, 0x1, -R27.reuse ;  /* 0x00000001bdbdd824 */ /* 0x100fe200078e0a1b */
[----:B------:R-:W-:Y:S01]  /*b2c0*/  ISETP.GT.U32.AND P5, PT, R27, R196, PT ;  /* 0x000000c41b00720c */ /* 0x000fe20003fa4070 */
[----:B------:R-:W-:Y:S02]  /*b2d0*/  IMAD.MOV R22, RZ, RZ, -R22 ;  /* 0x000000ffff167224 */ /* 0x000fe400078e0a16 */
[----:B------:R-:W-:Y:S01]  /*b2e0*/  @!P2 IMAD.IADD R193, R193, 0x1, -R27 ;  /* 0x00000001c1c1a824 */ /* 0x000fe200078e0a1b */
[C---:B------:R-:W-:Y:S01]  /*b2f0*/  ISETP.GT.U32.AND P2, PT, R27.reuse, R200, PT ;  /* 0x000000c81b00720c */ /* 0x040fe20003f44070 */
[----:B------:R-:W-:Y:S01]  /*b300*/  IMAD R21, R27, R22, R21 ;  /* 0x000000161b157224 */ /* 0x000fe200078e0215 */
[----:B------:R-:W-:-:S07]  /*b310*/  IABS R22, R31 ;  /* 0x0000001f00167213 */ /* 0x000fce0000000000 */
[----:B------:R-:W-:Y:S02]  /*b320*/  @!P5 IMAD.IADD R196, R196, 0x1, -R27 ;  /* 0x00000001c4c4d824 */ /* 0x000fe400078e0a1b */
[----:B------:R-:W-:-:S04]  /*b330*/  IMAD.HI.U32 R23, R25, R22, RZ ;  /* 0x0000001619177227 */ /* 0x000fc800078e00ff */
[----:B------:R-:W-:Y:S01]  /*b340*/  IMAD.MOV R23, RZ, RZ, -R23 ;  /* 0x000000ffff177224 */ /* 0x000fe200078e0a17 */
[----:B------:R-:W-:Y:S01]  /*b350*/  ISETP.GE.AND P5, PT, R28, RZ, PT ;  /* 0x000000ff1c00720c */ /* 0x000fe20003fa6270 */
[----:B------:R-:W-:Y:S01]  /*b360*/  @!P2 IMAD.IADD R200, R200, 0x1, -R27 ;  /* 0x00000001c8c8a824 */ /* 0x000fe200078e0a1b */
[C---:B------:R-:W-:Y:S01]  /*b370*/  ISETP.GT.U32.AND P2, PT, R27.reuse, R195, PT ;  /* 0x000000c31b00720c */ /* 0x040fe20003f44070 */
[----:B------:R-:W-:Y:S01]  /*b380*/  @!P1 IMAD.MOV R190, RZ, RZ, -R190 ;  /* 0x000000ffffbe9224 */ /* 0x000fe200078e0abe */
[C---:B------:R-:W-:Y:S01]  /*b390*/  ISETP.GT.U32.AND P1, PT, R27.reuse, R196, PT ;  /* 0x000000c41b00720c */ /* 0x040fe20003f24070 */
[C---:B------:R-:W-:Y:S02]  /*b3a0*/  IMAD R22, R27.reuse, R23, R22 ;  /* 0x000000171b167224 */ /* 0x040fe400078e0216 */
[----:B------:R-:W4:Y:S06]  /*b3b0*/  LDL R23, [R1+0x1508] ;  /* 0x0015080001177983 */ /* 0x000f2c0000100800 */
[----:B------:R-:W-:Y:S01]  /*b3c0*/  @!P5 IMAD.MOV R191, RZ, RZ, -R191 ;  /* 0x000000ffffbfd224 */ /* 0x000fe200078e0abf */
[C---:B------:R-:W-:Y:S01]  /*b3d0*/  ISETP.GT.U32.AND P5, PT, R27.reuse, R197, PT ;  /* 0x000000c51b00720c */ /* 0x040fe20003fa4070 */
[----:B------:R-:W-:Y:S01]  /*b3e0*/  @!P0 IMAD.MOV R192, RZ, RZ, -R192 ;  /* 0x000000ffffc08224 */ /* 0x000fe200078e0ac0 */
[----:B------:R-:W-:Y:S01]  /*b3f0*/  ISETP.GT.U32.AND P0, PT, R27, R198, PT ;  /* 0x000000c61b00720c */ /* 0x000fe20003f04070 */
[--C-:B------:R-:W-:Y:S01]  /*b400*/  @!P2 IMAD.IADD R195, R195, 0x1, -R27.reuse ;  /* 0x00000001c3c3a824 */ /* 0x100fe200078e0a1b */
[C---:B------:R-:W-:Y:S01]  /*b410*/  ISETP.GT.U32.AND P2, PT, R27.reuse, R202, PT ;  /* 0x000000ca1b00720c */ /* 0x040fe20003f44070 */
[----:B------:R-:W-:Y:S01]  /*b420*/  @!P1 IMAD.IADD R196, R196, 0x1, -R27 ;  /* 0x00000001c4c49824 */ /* 0x000fe200078e0a1b */
[C---:B------:R-:W-:Y:S01]  /*b430*/  ISETP.GT.U32.AND P1, PT, R27.reuse, R203, PT ;  /* 0x000000cb1b00720c */ /* 0x040fe20003f24070 */
[----:B------:R-:W-:Y:S01]  /*b440*/  @!P3 IMAD.MOV R194, RZ, RZ, -R194 ;  /* 0x000000ffffc2b224 */ /* 0x000fe200078e0ac2 */
[----:B------:R-:W-:-:S05]  /*b450*/  ISETP.GT.U32.AND P3, PT, R27, R201, PT ;  /* 0x000000c91b00720c */ /* 0x000fca0003f64070 */
[--C-:B------:R-:W-:Y:S01]  /*b460*/  @!P5 IMAD.IADD R197, R197, 0x1, -R27.reuse ;  /* 0x00000001c5c5d824 */ /* 0x100fe200078e0a1b */
[C---:B------:R-:W-:Y:S02]  /*b470*/  ISETP.GT.U32.AND P5, PT, R27.reuse, R204, PT ;  /* 0x000000cc1b00720c */ /* 0x040fe40003fa4070 */
[----:B------:R-:W-:Y:S01]  /*b480*/  IADD3 R28, R252, 0xfc, RZ ;  /* 0x000000fcfc1c7810 */ /* 0x000fe20007ffe0ff */
[--C-:B------:R-:W-:Y:S01]  /*b490*/  @!P0 IMAD.IADD R198, R198, 0x1, -R27.reuse ;  /* 0x00000001c6c68824 */ /* 0x100fe200078e0a1b */
[----:B------:R-:W-:Y:S01]  /*b4a0*/  ISETP.GT.U32.AND P0, PT, R27, R205, PT ;  /* 0x000000cd1b00720c */ /* 0x000fe20003f04070 */
[--C-:B------:R-:W-:Y:S02]  /*b4b0*/  @!P2 IMAD.IADD R202, R202, 0x1, -R27.reuse ;  /* 0x00000001cacaa824 */ /* 0x100fe400078e0a1b */
[----:B------:R-:W-:Y:S01]  /*b4c0*/  @!P1 IMAD.IADD R203, R203, 0x1, -R27 ;  /* 0x00000001cbcb9824 */ /* 0x000fe200078e0a1b */
[----:B------:R-:W-:Y:S01]  /*b4d0*/  STL [R1+0x1288], R28 ;  /* 0x0012881c01007387 */ /* 0x000fe20000100800 */
[----:B------:R-:W-:-:S02]  /*b4e0*/  @!P3 IADD3 R201, R201, -R27, RZ ;  /* 0x8000001bc9c9b210 */ /* 0x000fc40007ffe0ff */
[----:B---3--:R-:W-:Y:S02]  /*b4f0*/  ISETP.GE.AND P3, PT, R30, RZ, PT ;  /* 0x000000ff1e00720c */ /* 0x008fe40003f66270 */
        /* <DEDUP_REMOVED lines=16> */
[C---:B------:R-:W-:Y:S01]  /*b600*/  ISETP.GT.U32.AND P2, PT, R27.reuse, R203, PT ;  /* 0x000000cb1b00720c */ /* 0x040fe20003f44070 */
[----:B------:R-:W-:Y:S01]  /*b610*/  @!P3 IMAD.MOV R196, RZ, RZ, -R196 ;  /* 0x000000ffffc4b224 */ /* 0x000fe200078e0ac4 */
[C---:B------:R-:W-:Y:S01]  /*b620*/  ISETP.GT.U32.AND P3, PT, R27.reuse, R202, PT ;  /* 0x000000ca1b00720c */ /* 0x040fe20003f64070 */
[----:B------:R-:W-:Y:S01]  /*b630*/  @!P1 IMAD.MOV R198, RZ, RZ, -R198 ;  /* 0x000000ffffc69224 */ /* 0x000fe200078e0ac6 */
[----:B------:R-:W-:-:S05]  /*b640*/  ISETP.GT.U32.AND P1, PT, R27, R204, PT ;  /* 0x000000cc1b00720c */ /* 0x000fca0003f24070 */
[--C-:B------:R-:W-:Y:S01]  /*b650*/  @!P4 IMAD.IADD R199, R199, 0x1, -R27.reuse ;  /* 0x00000001c7c7c824 */ /* 0x100fe200078e0a1b */
[----:B------:R-:W-:Y:S01]  /*b660*/  ISETP.GT.U32.AND P4, PT, R27, R206, PT ;  /* 0x000000ce1b00720c */ /* 0x000fe20003f84070 */
[--C-:B------:R-:W-:Y:S02]  /*b670*/  @!P6 IMAD.IADD R200, R200, 0x1, -R27.reuse ;  /* 0x00000001c8c8e824 */ /* 0x100fe400078e0a1b */
[----:B------:R-:W-:Y:S01]  /*b680*/  @!P2 IMAD.IADD R203, R203, 0x1, -R27 ;  /* 0x00000001cbcba824 */ /* 0x000fe200078e0a1b */
[----:B------:R-:W-:Y:S01]  /*b690*/  ISETP.GT.U32.AND P2, PT, R27, R209, PT ;  /* 0x000000d11b00720c */ /* 0x000fe20003f44070 */
[----:B------:R-:W-:Y:S02]  /*b6a0*/  @!P5 IMAD.MOV R199, RZ, RZ, -R199 ;  /* 0x000000ffffc7d224 */ /* 0x000fe400078e0ac7 */
[----:B------:R-:W-:Y:S01]  /*b6b0*/  @!P3 IMAD.IADD R202, R202, 0x1, -R27 ;  /* 0x00000001cacab824 */ /* 0x000fe200078e0a1b */
[----:B------:R-:W-:-:S05]  /*b6c0*/  @!P1 IADD3 R204, R204, -R27, RZ ;  /* 0x8000001bcccc9210 */ /* 0x000fca0007ffe0ff */
[--C-:B------:R-:W-:Y:S01]  /*b6d0*/  @!P4 IMAD.IADD R206, R206, 0x1, -R27.reuse ;  /* 0x00000001cecec824 */ /* 0x100fe200078e0a1b */
[C---:B------:R-:W-:Y:S02]  /*b6e0*/  ISETP.GT.U32.AND P3, PT, R27.reuse, R208, PT ;  /* 0x000000d01b00720c */ /* 0x040fe40003f64070 */
[C---:B------:R-:W-:Y:S02]  /*b6f0*/  ISETP.GT.U32.AND P1, PT, R27.reuse, R210, PT ;  /* 0x000000d21b00720c */ /* 0x040fe40003f24070 */
[C---:B------:R-:W-:Y:S02]  /*b700*/  ISETP.GT.U32.AND P5, PT, R27.reuse, R206, PT ;  /* 0x000000ce1b00720c */ /* 0x040fe40003fa4070 */
[----:B------:R-:W-:Y:S01]  /*b710*/  ISETP.GT.U32.AND P4, PT, R27, R201, PT ;  /* 0x000000c91b00720c */ /* 0x000fe20003f84070 */
[----:B------:R-:W-:Y:S01]  /*b720*/  @!P2 IMAD.IADD R209, R209, 0x1, -R27 ;  /* 0x00000001d1d1a824 */ /* 0x000fe200078e0a1b */
[----:B------:R-:W-:Y:S02]  /*b730*/  ISETP.GE.AND P6, PT, R23, RZ, PT ;  /* 0x000000ff1700720c */ /* 0x000fe40003fc6270 */
[----:B------:R-:W-:-:S02]  /*b740*/  IABS R23, R28 ;  /* 0x0000001c00177213 */ /* 0x000fc40000000000 */
[----:B------:R-:W-:-:S03]  /*b750*/  ISETP.GE.AND P2, PT, R24, RZ, PT ;  /* 0x000000ff1800720c */ /* 0x000fc60003f46270 */
[----:B------:R-:W-:-:S06]  /*b760*/  IMAD.HI.U32 R24, R25, R23, RZ ;  /* 0x0000001719187227 */ /* 0x000fcc00078e00ff */
[----:B------:R-:W-:Y:S01]  /*b770*/  @!P6 IMAD.MOV R195, RZ, RZ, -R195 ;  /* 0x000000ffffc3e224 */ /* 0x000fe200078e0ac3 */
[----:B------:R-:W-:Y:S01]  /*b780*/  ISETP.GT.U32.AND P6, PT, R27, R205, PT ;  /* 0x000000cd1b00720c */ /* 0x000fe20003fc4070 */
[----:B------:R-:W-:Y:S02]  /*b790*/  IMAD.MOV R24, RZ, RZ, -R24 ;  /* 0x000000ffff187224 */ /* 0x000fe400078e0a18 */
[--C-:B------:R-:W-:Y:S02]  /*b7a0*/  @!P5 IMAD.IADD R206, R206, 0x1, -R27.reuse ;  /* 0x00000001ceced824 */ /* 0x100fe400078e0a1b */
[--C-:B------:R-:W-:Y:S02]  /*b7b0*/  @!P3 IMAD.IADD R208, R208, 0x1, -R27.reuse ;  /* 0x00000001d0d0b824 */ /* 0x100fe400078e0a1b */
[--C-:B------:R-:W-:Y:S02]  /*b7c0*/  @!P1 IMAD.IADD R210, R210, 0x1, -R27.reuse ;  /* 0x00000001d2d29824 */ /* 0x100fe400078e0a1b */
[----:B------:R-:W-:-:S02]  /*b7d0*/  @!P4 IMAD.IADD R201, R201, 0x1, -R27 ;  /* 0x00000001c9c9c824 */ /* 0x000fc400078e0a1b */
[----:B------:R-:W-:Y:S02]  /*b7e0*/  IMAD R23, R27, R24, R23 ;  /* 0x000000181b177224 */ /* 0x000fe400078e0217 */
[----:B------:R-:W-:Y:S01]  /*b7f0*/  @!P6 IMAD.IADD R205, R205, 0x1, -R27 ;  /* 0x00000001cdcde824 */ /* 0x000fe200078e0a1b */
[----:B------:R-:W-:Y:S01]  /*b800*/  ISETP.GT.U32.AND P6, PT, R27, R211, PT ;  /* 0x000000d31b00720c */ /* 0x000fe20003fc4070 */
[----:B------:R-:W4:Y:S01]  /*b810*/  LDL R24, [R1+0x14a0] ;  /* 0x0014a00001187983 */ /* 0x000f220000100800 */
[----:B---3--:R-:W-:-:S03]  /*b820*/  ISETP.GE.AND P4, PT, R30, RZ, PT ;  /* 0x000000ff1e00720c */ /* 0x008fc60003f86270 */
        /* <DEDUP_REMOVED lines=15> */
[C---:B------:R-:W-:Y:S01]  /*b920*/  ISETP.GT.U32.AND P4, PT, R27.reuse, R208, PT ;  /* 0x000000d01b00720c */ /* 0x040fe20003f84070 */
[----:B------:R-:W-:Y:S01]  /*b930*/  @!P3 IMAD.MOV R203, RZ, RZ, -R203 ;  /* 0x000000ffffcbb224 */ /* 0x000fe200078e0acb */
[----:B------:R-:W-:-:S09]  /*b940*/  ISETP.GT.U32.AND P3, PT, R27, R209, PT ;  /* 0x000000d11b00720c */ /* 0x000fd20003f64070 */
[----:B------:R-:W-:Y:S01]  /*b950*/  @!P0 IMAD.IADD R212, R212, 0x1, -R27 ;  /* 0x00000001d4d48824 */ /* 0x000fe200078e0a1b */
[C---:B------:R-:W-:Y:S01]  /*b960*/  ISETP.GT.U32.AND P0, PT, R27.reuse, R207, PT ;  /* 0x000000cf1b00720c */ /* 0x040fe20003f04070 */
[----:B------:R-:W-:Y:S01]  /*b970*/  @!P2 IMAD.MOV R204, RZ, RZ, -R204 ;  /* 0x000000ffffcca224 */ /* 0x000fe200078e0acc */
[C---:B------:R-:W-:Y:S01]  /*b980*/  ISETP.GT.U32.AND P2, PT, R27.reuse, R210, PT ;  /* 0x000000d21b00720c */ /* 0x040fe20003f44070 */
[----:B------:R-:W-:Y:S01]  /*b990*/  @!P1 IMAD.MOV R205, RZ, RZ, -R205 ;  /* 0x000000ffffcd9224 */ /* 0x000fe200078e0acd */
[C---:B------:R-:W-:Y:S01]  /*b9a0*/  ISETP.GT.U32.AND P1, PT, R27.reuse, R211, PT ;  /* 0x000000d31b00720c */ /* 0x040fe20003f24070 */
[----:B------:R-:W-:Y:S01]  /*b9b0*/  @!P5 IMAD.MOV R202, RZ, RZ, -R202 ;  /* 0x000000ffffcad224 */ /* 0x000fe200078e0aca */
[----:B------:R-:W-:Y:S01]  /*b9c0*/  ISETP.GT.U32.AND P5, PT, R27, R212, PT ;  /* 0x000000d41b00720c */ /* 0x000fe20003fa4070 */
[--C-:B------:R-:W-:Y:S01]  /*b9d0*/  @!P4 IMAD.IADD R208, R208, 0x1, -R27.reuse ;  /* 0x00000001d0d0c824 */ /* 0x100fe200078e0a1b */
[----:B------:R-:W-:Y:S01]  /*b9e0*/  @!P6 IADD3 R206, -R206, RZ, RZ ;  /* 0x000000ffcecee210 */ /* 0x000fe20007ffe1ff */
[----:B------:R-:W-:Y:S01]  /*b9f0*/  @!P3 IMAD.IADD R209, R209, 0x1, -R27 ;  /* 0x00000001d1d1b824 */ /* 0x000fe200078e0a1b */
[----:B------:R-:W-:-:S02]  /*ba00*/  ISETP.GT.U32.AND P4, PT, R27, R215, PT ;  /* 0x000000d71b00720c */ /* 0x000fc40003f84070 */
[----:B------:R-:W-:Y:S01]  /*ba10*/  ISETP.GT.U32.AND P3, PT, R27, R216, PT ;  /* 0x000000d81b00720c */ /* 0x000fe20003f64070 */
[--C-:B------:R-:W-:Y:S01]  /*ba20*/  @!P0 IMAD.IADD R207, R207, 0x1, -R27.reuse ;  /* 0x00000001cfcf8824 */ /* 0x100fe200078e0a1b */
[C---:B------:R-:W-:Y:S02]  /*ba30*/  ISETP.GT.U32.AND P0, PT, R27.reuse, R214, PT ;  /* 0x000000d61b00720c */ /* 0x040fe40003f04070 */
[C---:B------:R-:W-:Y:S01]  /*ba40*/  ISETP.GT.U32.AND P6, PT, R27.reuse, R213, PT ;  /* 0x000000d51b00720c */ /* 0x040fe20003fc4070 */
[--C-:B------:R-:W-:Y:S01]  /*ba50*/  @!P2 IMAD.IADD R210, R210, 0x1, -R27.reuse ;  /* 0x00000001d2d2a824 */ /* 0x100fe200078e0a1b */
[----:B------:R-:W-:Y:S01]  /*ba60*/  ISETP.GT.U32.AND P2, PT, R27, R217, PT ;  /* 0x000000d91b00720c */ /* 0x000fe20003f44070 */
[--C-:B------:R-:W-:Y:S01]  /*ba70*/  @!P1 IMAD.IADD R211, R211, 0x1, -R27.reuse ;  /* 0x00000001d3d39824 */ /* 0x100fe200078e0a1b */
[----:B------:R-:W-:Y:S01]  /*ba80*/  ISETP.GT.U32.AND P1, PT, R27, R218, PT ;  /* 0x000000da1b00720c */ /* 0x000fe20003f24070 */
[--C-:B------:R-:W-:Y:S02]  /*ba90*/  @!P5 IMAD.IADD R212, R212, 0x1, -R27.reuse ;  /* 0x00000001d4d4d824 */ /* 0x100fe400078e0a1b */
[----:B------:R-:W-:-:S02]  /*baa0*/  @!P4 IMAD.IADD R215, R215, 0x1, -R27 ;  /* 0x00000001d7d7c824 */ /* 0x000fc400078e0a1b */
[--C-:B------:R-:W-:Y:S02]  /*bab0*/  @!P3 IMAD.IADD R216, R216, 0x1, -R27.reuse ;  /* 0x00000001d8d8b824 */ /* 0x100fe400078e0a1b */
[--C-:B------:R-:W-:Y:S02]  /*bac0*/  @!P0 IMAD.IADD R214, R214, 0x1, -R27.reuse ;  /* 0x00000001d6d68824 */ /* 0x100fe400078e0a1b */
[--C-:B------:R-:W-:Y:S02]  /*bad0*/  @!P6 IMAD.IADD R213, R213, 0x1, -R27.reuse ;  /* 0x00000001d5d5e824 */ /* 0x100fe400078e0a1b */
[--C-:B------:R-:W-:Y:S02]  /*bae0*/  @!P2 IMAD.IADD R217, R217, 0x1, -R27.reuse ;  /* 0x00000001d9d9a824 */ /* 0x100fe400078e0a1b */
[----:B------:R-:W-:Y:S01]  /*baf0*/  @!P1 IMAD.IADD R218, R218, 0x1, -R27 ;  /* 0x00000001dada9824 */ /* 0x000fe200078e0a1b */
[----:B------:R-:W-:Y:S02]  /*bb00*/  ISETP.GT.U32.AND P1, PT, R27, R213, PT ;  /* 0x000000d51b00720c */ /* 0x000fe40003f24070 */
[----:B------:R-:W-:-:S02]  /*bb10*/  ISETP.GE.AND P5, PT, R24, RZ, PT ;  /* 0x000000ff1800720c */ /* 0x000fc40003fa6270 */
[----:B---3--:R-:W-:Y:S02]  /*bb20*/  ISETP.GE.AND P6, PT, R30, RZ, PT ;  /* 0x000000ff1e00720c */ /* 0x008fe40003fc6270 */
[----:B------:R-:W-:Y:S02]  /*bb30*/  ISETP.GE.AND P0, PT, R29, RZ, PT ;  /* 0x000000ff1d00720c */ /* 0x000fe40003f06270 */
[----:B------:R-:W-:-:S07]  /*bb40*/  ISETP.GE.AND P4, PT, R7, RZ, PT ;  /* 0x000000ff0700720c */ /* 0x000fce0003f86270 */
[----:B------:R-:W-:Y:S01]  /*bb50*/  @!P5 IMAD.MOV R207, RZ, RZ, -R207 ;  /* 0x000000ffffcfd224 */ /* 0x000fe200078e0acf */
[C---:B------:R-:W-:Y:S01]  /*bb60*/  ISETP.GT.U32.AND P5, PT, R27.reuse, R214, PT ;  /* 0x000000d61b00720c */ /* 0x040fe20003fa4070 */
[----:B------:R-:W-:Y:S01]  /*bb70*/  @!P6 IMAD.MOV R208, RZ, RZ, -R208 ;  /* 0x000000ffffd0e224 */ /* 0x000fe200078e0ad0 */
[----:B------:R-:W-:Y:S01]  /*bb80*/  ISETP.GT.U32.AND P6, PT, R27, R218, PT ;  /* 0x000000da1b00720c */ /* 0x000fe20003fc4070 */
[----:B------:R-:W3:Y:S01]  /*bb90*/  LDL R30, [R1+0x1440] ;  /* 0x00144000011e7983 */ /* 0x000ee20000100800 */
[----:B------:R-:W-:Y:S02]  /*bba0*/  @!P0 IADD3 R209, -R209, RZ, RZ ;  /* 0x000000ffd1d18210 */ /* 0x000fe40007ffe1ff */
[C---:B------:R-:W-:Y:S01]  /*bbb0*/  ISETP.GT.U32.AND P0, PT, R27.reuse, R215, PT ;  /* 0x000000d71b00720c */ /* 0x040fe20003f04070 */
[----:B------:R-:W3:Y:S01]  /*bbc0*/  LDL R29, [R1+0x143c] ;  /* 0x00143c00011d7983 */ /* 0x000ee20000100800 */
[----:B------:R-:W-:Y:S01]  /*bbd0*/  @!P4 IMAD.MOV R210, RZ, RZ, -R210 ;  /* 0x000000ffffd2c224 */ /* 0x000fe200078e0ad2 */
[----:B------:R-:W-:-:S02]  /*bbe0*/  ISETP.GT.U32.AND P4, PT, R27, R216, PT ;  /* 0x000000d81b00720c */ /* 0x000fc40003f84070 */
[----:B------:R-:W3:Y:S01]  /*bbf0*/  LDL R7, [R1+0x1458] ;  /* 0x0014580001077983 */ /* 0x000ee20000100800 */
[----:B------:R-:W-:Y:S01]  /*bc00*/  IADD3 R24, R252, 0xfd, RZ ;  /* 0x000000fdfc187810 */ /* 0x000fe20007ffe0ff */
[--C-:B------:R-:W-:Y:S01]  /*bc10*/  @!P1 IMAD.IADD R213, R213, 0x1, -R27.reuse ;  /* 0x00000001d5d59824 */ /* 0x100fe200078e0a1b */
[C---:B------:R-:W-:Y:S01]  /*bc20*/  ISETP.GT.U32.AND P1, PT, R27.reuse, R220, PT ;  /* 0x000000dc1b00720c */ /* 0x040fe20003f24070 */
[----:B------:R-:W-:Y:S01]  /*bc30*/  @!P5 IMAD.IADD R214, R214, 0x1, -R27 ;  /* 0x00000001d6d6d824 */ /* 0x000fe200078e0a1b */
[----:B------:R-:W-:-:S03]  /*bc40*/  ISETP.GT.U32.AND P5, PT, R27, R221, PT ;  /* 0x000000dd1b00720c */ /* 0x000fc60003fa4070 */
[--C-:B------:R-:W-:Y:S01]  /*bc50*/  @!P0 IMAD.IADD R215, R215, 0x1, -R27.reuse ;  /* 0x00000001d7d78824 */ /* 0x100fe200078e0a1b */
[C---:B------:R-:W-:Y:S01]  /*bc60*/  ISETP.GT.U32.AND P0, PT, R27.reuse, R222, PT ;  /* 0x000000de1b00720c */ /* 0x040fe20003f04070 */
[--C-:B------:R-:W-:Y:S02]  /*bc70*/  @!P6 IMAD.IADD R218, R218, 0x1, -R27.reuse ;  /* 0x00000001dadae824 */ /* 0x100fe400078e0a1b */
[----:B------:R-:W-:Y:S01]  /*bc80*/  @!P4 IMAD.IADD R216, R216, 0x1, -R27 ;  /* 0x00000001d8d8c824 */ /* 0x000fe200078e0a1b */
[----:B------:R-:W-:Y:S02]  /*bc90*/  ISETP.GT.U32.AND P4, PT, R27, R223, PT ;  /* 0x000000df1b00720c */ /* 0x000fe40003f84070 */
[----:B--2---:R-:W-:Y:S02]  /*bca0*/  ISETP.GE.AND P3, PT, R249, RZ, PT ;  /* 0x000000fff900720c */ /* 0x004fe40003f66270 */
[----:B------:R-:W2:Y:S01]  /*bcb0*/  LDL R249, [R1+0x144c] ;  /* 0x00144c0001f97983 */ /* 0x000ea20000100800 */
[----:B----4-:R-:W-:-:S03]  /*bcc0*/  ISETP.GE.AND P2, PT, R231, RZ, PT ;  /* 0x000000ffe700720c */ /* 0x010fc60003f46270 */
[----:B------:R-:W4:Y:S07]  /*bcd0*/  LDL R231, [R1+0x1460] ;  /* 0x0014600001e77983 */ /* 0x000f2e0000100800 */
[----:B------:R-:W-:Y:S01]  /*bce0*/  @!P3 IMAD.MOV R211, RZ, RZ, -R211 ;  /* 0x000000ffffd3b224 */ /* 0x000fe200078e0ad3 */
[C---:B------:R-:W-:Y:S01]  /*bcf0*/  ISETP.GT.U32.AND P3, PT, R27.reuse, R217, PT ;  /* 0x000000d91b00720c */ /* 0x040fe20003f64070 */
[----:B------:R1:W-:Y:S01]  /*bd00*/  STL [R1+0x1284], R24 ;  /* 0x0012841801007387 */ /* 0x0003e20000100800 */
[----:B------:R-:W-:Y:S01]  /*bd10*/  @!P2 IMAD.MOV R212, RZ, RZ, -R212 ;  /* 0x000000ffffd4a224 */ /* 0x000fe200078e0ad4 */
[----:B------:R-:W-:-:S10]  /*bd20*/  ISETP.GT.U32.AND P2, PT, R27, R219, PT ;  /* 0x000000db1b00720c */ /* 0x000fd40003f44070 */
[----:B------:R-:W-:Y:S01]  /*bd30*/  @!P3 IMAD.IADD R217, R217, 0x1, -R27 ;  /* 0x00000001d9d9b824 */ /* 0x000fe200078e0a1b */
[----:B------:R-:W-:Y:S02]  /*bd40*/  ISETP.GT.U32.AND P3, PT, R27, R224, PT ;  /* 0x000000e01b00720c */ /* 0x000fe40003f64070 */
[----:B------:R-:W2:Y:S02]  /*bd50*/  LDL R27, [R1+0x1484] ;  /* 0x00148400011b7983 */ /* 0x000ea40000100800 */
[----:B--2---:R-:W-:Y:S02]  /*bd60*/  ISETP.GE.AND P6, PT, R27, RZ, PT ;  /* 0x000000ff1b00720c */ /* 0x004fe40003fc6270 */
[----:B------:R-:W-:-:S05]  /*bd70*/  IABS R27, c[0x0][0x17c] ;  /* 0x00005f00001b7a13 */ /* 0x000fca0000000000 */
[--C-:B------:R-:W-:Y:S01]  /*bd80*/  @!P2 IMAD.IADD R219, R219, 0x1, -R27.reuse ;  /* 0x00000001dbdba824 */ /* 0x100fe200078e0a1b */
[----:B---3--:R-:W-:Y:S01]  /*bd90*/  ISETP.GE.AND P2, PT, R30, RZ, PT ;  /* 0x000000ff1e00720c */ /* 0x008fe20003f46270 */
[--C-:B------:R-:W-:Y:S01]  /*bda0*/  @!P1 IMAD.IADD R220, R220, 0x1, -R27.reuse ;  /* 0x00000001dcdc9824 */ /* 0x100fe200078e0a1b */
[----:B------:R-:W-:Y:S01]  /*bdb0*/  ISETP.GE.AND P1, PT, R29, RZ, PT ;  /* 0x000000ff1d00720c */ /* 0x000fe20003f26270 */
[--C-:B------:R-:W-:Y:S01]  /*bdc0*/  @!P5 IMAD.IADD R221, R221, 0x1, -R27.reuse ;  /* 0x00000001ddddd824 */ /* 0x100fe200078e0a1b */
[----:B------:R-:W-:Y:S01]  /*bdd0*/  ISETP.GE.AND P5, PT, R7, RZ, PT ;  /* 0x000000ff0700720c */ /* 0x000fe20003fa6270 */
[--C-:B------:R-:W-:Y:S01]  /*bde0*/  @!P0 IMAD.IADD R222, R222, 0x1, -R27.reuse ;  /* 0x00000001dede8824 */ /* 0x100fe200078e0a1b */
[----:B------:R-:W-:Y:S01]  /*bdf0*/  ISETP.GE.AND P0, PT, R249, RZ, PT ;  /* 0x000000fff900720c */ /* 0x000fe20003f06270 */
[----:B------:R-:W-:Y:S01]  /*be00*/  @!P4 IMAD.IADD R223, R223, 0x1, -R27 ;  /* 0x00000001dfdfc824 */ /* 0x000fe200078e0a1b */
[----:B----4-:R-:W-:Y:S01]  /*be10*/  ISETP.GE.AND P4, PT, R231, RZ, PT ;  /* 0x000000ffe700720c */ /* 0x010fe20003f86270 */
[----:B------:R-:W-:Y:S01]  /*be20*/  @!P6 IMAD.MOV R213, RZ, RZ, -R213 ;  /* 0x000000ffffd5e224 */ /* 0x000fe200078e0ad5 */
[----:B------:R-:W-:Y:S01]  /*be30*/  @!P3 IADD3 R224, R224, -R27, RZ ;  /* 0x8000001be0e0b210 */ /* 0x000fe20007ffe0ff */
[----:B------:R-:W2:Y:S01]  /*be40*/  LDL R7, [R1+0x1438] ;  /* 0x0014380001077983 */ /* 0x000ea20000100800 */
        /* <DEDUP_REMOVED lines=11> */
[----:B------:R-:W3:Y:S01]  /*bf00*/  LDL R231, [R1+0x13f4] ;  /* 0x0013f40001e77983 */ /* 0x000ee20000100800 */
[----:B------:R-:W-:Y:S01]  /*bf10*/  ISETP.GT.U32.AND P4, PT, R27, R225, PT ;  /* 0x000000e11b00720c */ /* 0x000fe20003f84070 */
[----:B------:R-:W-:-:S02]  /*bf20*/  @!P3 IMAD.IADD R219, R219, 0x1, -R27 ;  /* 0x00000001dbdbb824 */ /* 0x000fc400078e0a1b */
[----:B------:R-:W4:Y:S04]  /*bf30*/  LDL R27, [R1+0x1414] ;  /* 0x00141400011b7983 */ /* 0x000f280000100800 */
[----:B------:R-:W2:Y:S04]  /*bf40*/  LDL R30, [R1+0x1420] ;  /* 0x00142000011e7983 */ /* 0x000ea80000100800 */
[----:B------:R-:W2:Y:S04]  /*bf50*/  LDL R29, [R1+0x1418] ;  /* 0x00141800011d7983 */ /* 0x000ea80000100800 */
[----:B------:R-:W2:Y:S01]  /*bf60*/  LDL R249, [R1+0x1434] ;  /* 0x0014340001f97983 */ /* 0x000ea20000100800 */
[----:B-1----:R-:W-:-:S02]  /*bf70*/  IABS R24, R24 ;  /* 0x0000001800187213 */ /* 0x002fc40000000000 */
[----:B----4-:R-:W-:Y:S02]  /*bf80*/  ISETP.GE.AND P3, PT, R27, RZ, PT ;  /* 0x000000ff1b00720c */ /* 0x010fe40003f66270 */
[----:B------:R-:W-:-:S05]  /*bf90*/  IABS R27, c[0x0][0x17c] ;  /* 0x00005f00001b7a13 */ /* 0x000fca0000000000 */
[--C-:B------:R-:W-:Y:S01]  /*bfa0*/  @!P1 IMAD.IADD R221, R221, 0x1, -R27.reuse ;  /* 0x00000001dddd9824 */ /* 0x100fe200078e0a1b */
[----:B------:R-:W-:Y:S01]  /*bfb0*/  ISETP.GT.U32.AND P1, PT, R27, R227, PT ;  /* 0x000000e31b00720c */ /* 0x000fe20003f24070 */
[--C-:B------:R-:W-:Y:S01]  /*bfc0*/  @!P6 IMAD.IADD R223, R223, 0x1, -R27.reuse ;  /* 0x00000001dfdfe824 */ /* 0x100fe200078e0a1b */
[C---:B------:R-:W-:Y:S01]  /*bfd0*/  ISETP.GT.U32.AND P6, PT, R27.reuse, R229, PT ;  /* 0x000000e51b00720c */ /* 0x040fe20003fc4070 */
[--C-:B------:R-:W-:Y:S01]  /*bfe0*/  @!P2 IMAD.IADD R220, R220, 0x1, -R27.reuse ;  /* 0x00000001dcdca824 */ /* 0x100fe200078e0a1b */
[C---:B------:R-:W-:Y:S01]  /*bff0*/  ISETP.GT.U32.AND P2, PT, R27.reuse, R226, PT ;  /* 0x000000e21b00720c */ /* 0x040fe20003f44070 */
[----:B------:R-:W-:Y:S01]  /*c000*/  @!P5 IMAD.IADD R222, R222, 0x1, -R27 ;  /* 0x00000001deded824 */ /* 0x000fe200078e0a1b */
[----:B------:R-:W-:-:S07]  /*c010*/  ISETP.GT.U32.AND P5, PT, R27, R228, PT ;  /* 0x000000e41b00720c */ /* 0x000fce0003fa4070 */
[----:B------:R-:W-:Y:S02]  /*c020*/  @!P1 IADD3 R227, R227, -R27, RZ ;  /* 0x8000001be3e39210 */ /* 0x000fe40007ffe0ff */
[----:B--2---:R-:W-:Y:S01]  /*c030*/  ISETP.GE.AND P1, PT, R7, RZ, PT ;  /* 0x000000ff0700720c */ /* 0x004fe20003f26270 */
[----:B------:R-:W-:-:S04]  /*c040*/  IMAD.HI.U32 R7, R25, R24, RZ ;  /* 0x0000001819077227 */ /* 0x000fc800078e00ff */
[----:B------:R-:W-:Y:S01]  /*c050*/  @!P6 IMAD.IADD R229, R229, 0x1, -R27 ;  /* 0x00000001e5e5e824 */ /* 0x000fe200078e0a1b */
[----:B---3--:R-:W-:Y:S01]  /*c060*/  ISETP.GE.AND P6, PT, R231, RZ, PT ;  /* 0x000000ffe700720c */ /* 0x008fe20003fc6270 */
[----:B------:R-:W-:Y:S02]  /*c070*/  IMAD.MOV R231, RZ, RZ, -R7 ;  /* 0x000000ffffe77224 */ /* 0x000fe400078e0a07 */
[--C-:B------:R-:W-:Y:S01]  /*c080*/  @!P0 IMAD.IADD R224, R224, 0x1, -R27.reuse ;  /* 0x00000001e0e08824 */ /* 0x100fe200078e0a1b */
[----:B------:R-:W-:Y:S01]  /*c090*/  ISETP.GE.AND P0, PT, R30, RZ, PT ;  /* 0x000000ff1e00720c */ /* 0x000fe20003f06270 */
[--C-:B------:R-:W-:Y:S01]  /*c0a0*/  @!P2 IMAD.IADD R226, R226, 0x1, -R27.reuse ;  /* 0x00000001e2e2a824 */ /* 0x100fe200078e0a1b */
[----:B------:R-:W-:Y:S01]  /*c0b0*/  ISETP.GE.AND P2, PT, R29, RZ, PT ;  /* 0x000000ff1d00720c */ /* 0x000fe20003f46270 */
[----:B------:R-:W-:Y:S01]  /*c0c0*/  @!P5 IMAD.IADD R228, R228, 0x1, -R27 ;  /* 0x00000001e4e4d824 */ /* 0x000fe200078e0a1b */
[----:B------:R-:W-:Y:S01]  /*c0d0*/  ISETP.GE.AND P5, PT, R249, RZ, PT ;  /* 0x000000fff900720c */ /* 0x000fe20003fa6270 */
[----:B------:R-:W2:Y:S01]  /*c0e0*/  LDL R30, [R1+0x13d8] ;  /* 0x0013d800011e7983 */ /* 0x000ea20000100800 */
[----:B------:R-:W-:-:S03]  /*c0f0*/  IMAD R24, R27, R231, R24 ;  /* 0x000000e71b187224 */ /* 0x000fc600078e0218 */
[----:B------:R-:W3:Y:S04]  /*c100*/  LDL R29, [R1+0x1410] ;  /* 0x00141000011d7983 */ /* 0x000ee80000100800 */
[----:B------:R-:W4:Y:S04]  /*c110*/  LDL R7, [R1+0x13c0] ;  /* 0x0013c00001077983 */ /* 0x000f280000100800 */
[----:B------:R-:W2:Y:S04]  /*c120*/  LDL R249, [R1+0x13bc] ;  /* 0x0013bc0001f97983 */ /* 0x000ea80000100800 */
[----:B------:R-:W2:Y:S01]  /*c130*/  LDL.LU R231, [R1+0x17d4] ;  /* 0x0017d40001e77983 */ /* 0x000ea20000300800 */
[----:B------:R-:W-:Y:S01]  /*c140*/  @!P4 IMAD.IADD R225, R225, 0x1, -R27 ;  /* 0x00000001e1e1c824 */ /* 0x000fe200078e0a1b */
[----:B------:R-:W-:Y:S01]  /*c150*/  ISETP.GT.U32.AND P4, PT, R27, R230, PT ;  /* 0x000000e61b00720c */ /* 0x000fe20003f84070 */
[----:B------:R-:W-:-:S02]  /*c160*/  @!P3 IMAD.MOV R219, RZ, RZ, -R219 ;  /* 0x000000ffffdbb224 */ /* 0x000fc400078e0adb */
[----:B------:R-:W-:Y:S01]  /*c170*/  @!P0 IMAD.MOV R220, RZ, RZ, -R220 ;  /* 0x000000ffffdc8224 */ /* 0x000fe200078e0adc */
[C---:B------:R-:W-:Y:S01]  /*c180*/  ISETP.GT.U32.AND P3, PT, R27.reuse, R225, PT ;  /* 0x000000e11b00720c */ /* 0x040fe20003f64070 */
[----:B------:R-:W-:Y:S01]  /*c190*/  @!P2 IMAD.MOV R221, RZ, RZ, -R221 ;  /* 0x000000ffffdda224 */ /* 0x000fe200078e0add */
[C---:B------:R-:W-:Y:S01]  /*c1a0*/  ISETP.GT.U32.AND P0, PT, R27.reuse, R226, PT ;  /* 0x000000e21b00720c */ /* 0x040fe20003f04070 */
[----:B------:R-:W-:Y:S01]  /*c1b0*/  @!P1 IMAD.MOV R222, RZ, RZ, -R222 ;  /* 0x000000ffffde9224 */ /* 0x000fe200078e0ade */
[----:B------:R-:W-:Y:S01]  /*c1c0*/  ISETP.GT.U32.AND P2, PT, R27, R227, PT ;  /* 0x000000e31b00720c */ /* 0x000fe20003f44070 */
[----:B------:R-:W-:-:S04]  /*c1d0*/  @!P5 IMAD.MOV R223, RZ, RZ, -R223 ;  /* 0x000000ffffdfd224 */ /* 0x000fc800078e0adf */
[--C-:B------:R-:W-:Y:S01]  /*c1e0*/  @!P4 IMAD.IADD R230, R230, 0x1, -R27.reuse ;  /* 0x00000001e6e6c824 */ /* 0x100fe200078e0a1b */
[C---:B------:R-:W-:Y:S02]  /*c1f0*/  ISETP.GT.U32.AND P1, PT, R27.reuse, R228, PT ;  /* 0x000000e41b00720c */ /* 0x040fe40003f24070 */
[C---:B------:R-:W-:Y:S02]  /*c200*/  ISETP.GT.U32.AND P5, PT, R27.reuse, R229, PT ;  /* 0x000000e51b00720c */ /* 0x040fe40003fa4070 */
[----:B------:R-:W-:Y:S01]  /*c210*/  ISETP.GT.U32.AND P4, PT, R27, R230, PT ;  /* 0x000000e61b00720c */ /* 0x000fe20003f84070 */
[----:B------:R-:W-:Y:S02]  /*c220*/  @!P6 IMAD.MOV R224, RZ, RZ, -R224 ;  /* 0x000000ffffe0e224 */ /* 0x000fe400078e0ae0 */
[--C-:B------:R-:W-:Y:S01]  /*c230*/  @!P3 IMAD.IADD R225, R225, 0x1, -R27.reuse ;  /* 0x00000001e1e1b824 */ /* 0x100fe200078e0a1b */
[C---:B------:R-:W-:Y:S01]  /*c240*/  ISETP.GT.U32.AND P3, PT, R27.reuse, R232, PT ;  /* 0x000000e81b00720c */ /* 0x040fe20003f64070 */
[--C-:B------:R-:W-:Y:S01]  /*c250*/  @!P0 IMAD.IADD R226, R226, 0x1, -R27.reuse ;  /* 0x00000001e2e28824 */ /* 0x100fe200078e0a1b */
[----:B------:R-:W-:Y:S01]  /*c260*/  ISETP.GT.U32.AND P0, PT, R27, R233, PT ;  /* 0x000000e91b00720c */ /* 0x000fe20003f04070 */
[--C-:B------:R-:W-:Y:S01]  /*c270*/  @!P2 IMAD.IADD R227, R227, 0x1, -R27.reuse ;  /* 0x00000001e3e3a824 */ /* 0x100fe200078e0a1b */
[C---:B------:R-:W-:Y:S01]  /*c280*/  ISETP.GT.U32.AND P2, PT, R27.reuse, R234, PT ;  /* 0x000000ea1b00720c */ /* 0x040fe20003f44070 */
[----:B------:R-:W-:Y:S01]  /*c290*/  @!P1 IMAD.IADD R228, R228, 0x1, -R27 ;  /* 0x00000001e4e49824 */ /* 0x000fe200078e0a1b */
[----:B------:R-:W-:-:S02]  /*c2a0*/  ISETP.GT.U32.AND P1, PT, R27, R235, PT ;  /* 0x000000eb1b00720c */ /* 0x000fc40003f24070 */
[----:B------:R-:W-:Y:S01]  /*c2b0*/  @!P5 IADD3 R229, R229, -R27, RZ ;  /* 0x8000001be5e5d210 */ /* 0x000fe20007ffe0ff */
[----:B------:R-:W-:Y:S01]  /*c2c0*/  @!P4 IMAD.IADD R230, R230, 0x1, -R27 ;  /* 0x00000001e6e6c824 */ /* 0x000fe200078e0a1b */
[C---:B------:R-:W-:Y:S02]  /*c2d0*/  ISETP.GT.U32.AND P5, PT, R27.reuse, R236, PT ;  /* 0x000000ec1b00720c */ /* 0x040fe40003fa4070 */
[----:B--2---:R-:W-:Y:S02]  /*c2e0*/  ISETP.GT.U32.AND P6, PT, R27, R231, PT ;  /* 0x000000e71b00720c */ /* 0x004fe40003fc4070 */
[----:B------:R-:W2:Y:S02]  /*c2f0*/  LDL R27, [R1+0x13dc] ;  /* 0x0013dc00011b7983 */ /* 0x000ea40000100800 */
[----:B--2---:R-:W-:Y:S02]  /*c300*/  ISETP.GE.AND P4, PT, R27, RZ, PT ;  /* 0x000000ff1b00720c */ /* 0x004fe40003f86270 */
[----:B------:R-:W-:-:S07]  /*c310*/  IABS R27, c[0x0][0x17c] ;  /* 0x00005f00001b7a13 */ /* 0x000fce0000000000 */
[----:B------:R-:W-:Y:S02]  /*c320*/  @!P6 IMAD.IADD R231, R231, 0x1, -R27 ;  /* 0x00000001e7e7e824 */ /* 0x000fe400078e0a1b */
[----:B------:R-:W2:Y:S02]  /*c330*/  LDL R27, [R1+0x1408] ;  /* 0x00140800011b7983 */ /* 0x000ea40000100800 */
[----:B------:R-:W-:Y:S01]  /*c340*/  @!P4 IMAD.MOV R225, RZ, RZ, -R225 ;  /* 0x000000ffffe1c224 */ /* 0x000fe200078e0ae1 */
[----:B--2---:R-:W-:Y:S02]  /*c350*/  ISETP.GE.AND P6, PT, R27, RZ, PT ;  /* 0x000000ff1b00720c */ /* 0x004fe40003fc6270 */
[----:B------:R-:W-:-:S05]  /*c360*/  IABS R27, c[0x0][0x17c] ;  /* 0x00005f00001b7a13 */ /* 0x000fca0000000000 */
[--C-:B------:R-:W-:Y:S01]  /*c370*/  @!P3 IMAD.IADD R232, R232, 0x1, -R27.reuse ;  /* 0x00000001e8e8b824 */ /* 0x100fe200078e0a1b */
[----:B------:R-:W-:Y:S01]  /*c380*/  ISETP.GE.AND P3, PT, R30, RZ, PT ;  /* 0x000000ff1e00720c */ /* 0x000fe20003f66270 */
[--C-:B------:R-:W-:Y:S01]  /*c390*/  @!P0 IMAD.IADD R233, R233, 0x1, -R27.reuse ;  /* 0x00000001e9e98824 */ /* 0x100fe200078e0a1b */
[----:B---3--:R-:W-:Y:S01]  /*c3a0*/  ISETP.GE.AND P0, PT, R29, RZ, PT ;  /* 0x000000ff1d00720c */ /* 0x008fe20003f06270 */
[--C-:B------:R-:W-:Y:S01]  /*c3b0*/  @!P2 IMAD.IADD R234, R234, 0x1, -R27.reuse ;  /* 0x00000001eaeaa824 */ /* 0x100fe200078e0a1b */
[----:B----4-:R-:W-:Y:S01]  /*c3c0*/  ISETP.GE.AND P2, PT, R7, RZ, PT ;  /* 0x000000ff0700720c */ /* 0x010fe20003f46270 */
[--C-:B------:R-:W-:Y:S02]  /*c3d0*/  @!P1 IMAD.IADD R235, R235, 0x1, -R27.reuse ;  /* 0x00000001ebeb9824 */ /* 0x100fe400078e0a1b */
[----:B------:R-:W-:Y:S01]  /*c3e0*/  @!P5 IMAD.IADD R236, R236, 0x1, -R27 ;  /* 0x00000001ececd824 */ /* 0x000fe200078e0a1b */
[----:B------:R-:W-:Y:S01]  /*c3f0*/  ISETP.GE.AND P1, PT, R249, RZ, PT ;  /* 0x000000fff900720c */ /* 0x000fe20003f26270 */
[----:B------:R-:W-:Y:S01]  /*c400*/  @!P6 IMAD.MOV R226, RZ, RZ, -R226 ;  /* 0x000000ffffe2e224 */ /* 0x000fe200078e0ae2 */
[C---:B------:R-:W-:Y:S01]  /*c410*/  ISETP.GT.U32.AND P4, PT, R27.reuse, R231, PT ;  /* 0x000000e71b00720c */ /* 0x040fe20003f84070 */
        /* <DEDUP_REMOVED lines=9> */
[----:B------:R-:W-:-:S02]  /*c4b0*/  ISETP.GT.U32.AND P2, PT, R27, R236, PT ;  /* 0x000000ec1b00720c */ /* 0x000fc40003f44070 */
[----:B------:R-:W-:Y:S01]  /*c4c0*/  IADD3 R7, R252, 0xfe, RZ ;  /* 0x000000fefc077810 */ /* 0x000fe20007ffe0ff */
[----:B------:R-:W4:Y:S01]  /*c4d0*/  LDL R29, [R1+0x1390] ;  /* 0x00139000011d7983 */ /* 0x000f220000100800 */
[----:B------:R-:W-:Y:S01]  /*c4e0*/  @!P1 IMAD.MOV R230, RZ, RZ, -R230 ;  /* 0x000000ffffe69224 */ /* 0x000fe200078e0ae6 */
[----:B------:R-:W-:Y:S01]  /*c4f0*/  @!P5 IADD3 R232, R232, -R27, RZ ;  /* 0x8000001be8e8d210 */ /* 0x000fe20007ffe0ff */
[--C-:B------:R-:W-:Y:S01]  /*c500*/  @!P4 IMAD.IADD R231, R231, 0x1, -R27.reuse ;  /* 0x00000001e7e7c824 */ /* 0x100fe200078e0a1b */
[----:B------:R1:W-:Y:S01]  /*c510*/  STL [R1+0x1670], R252 ;  /* 0x001670fc01007387 */ /* 0x0003e20000100800 */
[--C-:B------:R-:W-:Y:S01]  /*c520*/  @!P3 IMAD.IADD R233, R233, 0x1, -R27.reuse ;  /* 0x00000001e9e9b824 */ /* 0x100fe200078e0a1b */
[C---:B------:R-:W-:Y:S01]  /*c530*/  ISETP.GT.U32.AND P1, PT, R27.reuse, R237, PT ;  /* 0x000000ed1b00720c */ /* 0x040fe20003f24070 */
[--C-:B------:R-:W-:Y:S01]  /*c540*/  @!P0 IMAD.IADD R234, R234, 0x1, -R27.reuse ;  /* 0x00000001eaea8824 */ /* 0x100fe200078e0a1b */
[----:B------:R-:W-:Y:S01]  /*c550*/  ISETP.GT.U32.AND P4, PT, R27, R238, PT ;  /* 0x000000ee1b00720c */ /* 0x000fe20003f84070 */
[--C-:B------:R-:W-:Y:S01]  /*c560*/  @!P6 IMAD.IADD R235, R235, 0x1, -R27.reuse ;  /* 0x00000001ebebe824 */ /* 0x100fe200078e0a1b */
[C---:B------:R-:W-:Y:S01]  /*c570*/  ISETP.GT.U32.AND P5, PT, R27.reuse, R239, PT ;  /* 0x000000ef1b00720c */ /* 0x040fe20003fa4070 */
[----:B------:R-:W-:Y:S01]  /*c580*/  @!P2 IMAD.IADD R236, R236, 0x1, -R27 ;  /* 0x00000001ececa824 */ /* 0x000fe200078e0a1b */
[C---:B------:R-:W-:Y:S01]  /*c590*/  ISETP.GT.U32.AND P3, PT, R27.reuse, R240, PT ;  /* 0x000000f01b00720c */ /* 0x040fe20003f64070 */
[----:B-1----:R-:W2:Y:S01]  /*c5a0*/  LDL R252, [R1+0x1398] ;  /* 0x0013980001fc7983 */ /* 0x002ea20000100800 */
[----:B------:R-:W-:-:S02]  /*c5b0*/  ISETP.GT.U32.AND P0, PT, R27, R241, PT ;  /* 0x000000f11b00720c */ /* 0x000fc40003f04070 */
[----:B------:R-:W-:Y:S01]  /*c5c0*/  ISETP.GT.U32.AND P6, PT, R27, R242, PT ;  /* 0x000000f21b00720c */ /* 0x000fe20003fc4070 */
[----:B------:R1:W-:Y:S04]  /*c5d0*/  STL [R1+0x1280], R7 ;  /* 0x0012800701007387 */ /* 0x0003e80000100800 */
[----:B------:R-:W2:Y:S02]  /*c5e0*/  LDL R27, [R1+0x13b8] ;  /* 0x0013b800011b7983 */ /* 0x000ea40000100800 */
[----:B--2---:R-:W-:Y:S02]  /*c5f0*/  ISETP.GE.AND P2, PT, R27, RZ, PT ;  /* 0x000000ff1b00720c */ /* 0x004fe40003f46270 */
[----:B------:R-:W-:-:S05]  /*c600*/  IABS R27, c[0x0][0x17c] ;  /* 0x00005f00001b7a13 */ /* 0x000fca0000000000 */
[----:B------:R-:W-:Y:S02]  /*c610*/  @!P1 IMAD.IADD R237, R237, 0x1, -R27 ;  /* 0x00000001eded9824 */ /* 0x000fe400078e0a1b */
[----:B------:R-:W2:Y:S04]  /*c620*/  LDL R27, [R1+0x13b4] ;  /* 0x0013b400011b7983 */ /* 0x000ea80000100800 */
[----:B------:R-:W-:Y:S01]  /*c630*/  @!P2 IMAD.MOV R231, RZ, RZ, -R231 ;  /* 0x000000ffffe7a224 */ /* 0x000fe200078e0ae7 */
[----:B--2---:R-:W-:Y:S02]  /*c640*/  ISETP.GE.AND P1, PT, R27, RZ, PT ;  /* 0x000000ff1b00720c */ /* 0x004fe40003f26270 */
[----:B------:R-:W-:-:S05]  /*c650*/  IABS R27, c[0x0][0x17c] ;  /* 0x00005f00001b7a13 */ /* 0x000fca0000000000 */
[--C-:B------:R-:W-:Y:S01]  /*c660*/  @!P4 IMAD.IADD R238, R238, 0x1, -R27.reuse ;  /* 0x00000001eeeec824 */ /* 0x100fe200078e0a1b */
[----:B------:R-:W-:Y:S01]  /*c670*/  ISETP.GE.AND P4, PT, R249, RZ, PT ;  /* 0x000000fff900720c */ /* 0x000fe20003f86270 */
[--C-:B------:R-:W-:Y:S01]  /*c680*/  @!P5 IMAD.IADD R239, R239, 0x1, -R27.reuse ;  /* 0x00000001efefd824 */ /* 0x100fe200078e0a1b */
[----:B------:R-:W-:Y:S01]  /*c690*/  ISETP.GE.AND P5, PT, R252, RZ, PT ;  /* 0x000000fffc00720c */ /* 0x000fe20003fa6270 */
[--C-:B------:R-:W-:Y:S01]  /*c6a0*/  @!P3 IMAD.IADD R240, R240, 0x1, -R27.reuse ;  /* 0x00000001f0f0b824 */ /* 0x100fe200078e0a1b */
[----:B---3--:R-:W-:Y:S01]  /*c6b0*/  ISETP.GE.AND P3, PT, R30, RZ, PT ;  /* 0x000000ff1e00720c */ /* 0x008fe20003f66270 */
[--C-:B------:R-:W-:Y:S02]  /*c6c0*/  @!P0 IMAD.IADD R241, R241, 0x1, -R27.reuse ;  /* 0x00000001f1f18824 */ /* 0x100fe400078e0a1b */
[----:B------:R-:W-:Y:S01]  /*c6d0*/  @!P6 IMAD.IADD R242, R242, 0x1, -R27 ;  /* 0x00000001f2f2e824 */ /* 0x000fe200078e0a1b */
[----:B----4-:R-:W-:Y:S01]  /*c6e0*/  ISETP.GE.AND P0, PT, R29, RZ, PT ;  /* 0x000000ff1d00720c */ /* 0x010fe20003f06270 */
[----:B------:R-:W-:Y:S01]  /*c6f0*/  @!P1 IMAD.MOV R232, RZ, RZ, -R232 ;  /* 0x000000ffffe89224 */ /* 0x000fe200078e0ae8 */
[C---:B------:R-:W-:Y:S01]  /*c700*/  ISETP.GT.U32.AND P1, PT, R27.reuse, R238, PT ;  /* 0x000000ee1b00720c */ /* 0x040fe20003f24070 */
[----:B------:R-:W2:Y:S01]  /*c710*/  LDL R249, [R1+0x1388] ;  /* 0x0013880001f97983 */ /* 0x000ea20000100800 */
[C---:B------:R-:W-:Y:S01]  /*c720*/  ISETP.GT.U32.AND P6, PT, R27.reuse, R241, PT ;  /* 0x000000f11b00720c */ /* 0x040fe20003fc4070 */
[----:B------:R-:W-:Y:S01]  /*c730*/  @!P4 IMAD.MOV R233, RZ, RZ, -R233 ;  /* 0x000000ffffe9c224 */ /* 0x000fe200078e0ae9 */
[C---:B------:R-:W-:Y:S01]  /*c740*/  ISETP.GT.U32.AND P4, PT, R27.reuse, R239, PT ;  /* 0x000000ef1b00720c */ /* 0x040fe20003f84070 */
[----:B------:R-:W-:Y:S01]  /*c750*/  @!P5 IMAD.MOV R234, RZ, RZ, -R234 ;  /* 0x000000ffffead224 */ /* 0x000fe200078e0aea */
[----:B------:R-:W-:Y:S01]  /*c760*/  ISETP.GT.U32.AND P5, PT, R27, R240, PT ;  /* 0x000000f01b00720c */ /* 0x000fe20003fa4070 */
[----:B------:R-:W3:Y:S01]  /*c770*/  LDL R252, [R1+0x1364] ;  /* 0x0013640001fc7983 */ /* 0x000ee20000100800 */
[----:B------:R-:W-:-:S02]  /*c780*/  @!P3 IADD3 R235, -R235, RZ, RZ ;  /* 0x000000ffebebb210 */ /* 0x000fc40007ffe1ff */
[C---:B------:R-:W-:Y:S01]  /*c790*/  ISETP.GT.U32.AND P2, PT, R27.reuse, R237, PT ;  /* 0x000000ed1b00720c */ /* 0x040fe20003f44070 */
[----:B------:R-:W4:Y:S01]  /*c7a0*/  LDL R30, [R1+0x1358] ;  /* 0x00135800011e7983 */ /* 0x000f220000100800 */
[C---:B------:R-:W-:Y:S01]  /*c7b0*/  ISETP.GT.U32.AND P3, PT, R27.reuse, R242, PT ;  /* 0x000000f21b00720c */ /* 0x040fe20003f64070 */
[----:B------:R-:W-:Y:S01]  /*c7c0*/  @!P0 IMAD.MOV R236, RZ, RZ, -R236 ;  /* 0x000000ffffec8224 */ /* 0x000fe200078e0aec */
[C---:B------:R-:W-:Y:S01]  /*c7d0*/  ISETP.GT.U32.AND P0, PT, R27.reuse, R243, PT ;  /* 0x000000f31b00720c */ /* 0x040fe20003f04070 */
[--C-:B------:R-:W-:Y:S01]  /*c7e0*/  @!P1 IMAD.IADD R238, R238, 0x1, -R27.reuse ;  /* 0x00000001eeee9824 */ /* 0x100fe200078e0a1b */
[----:B------:R-:W-:Y:S01]  /*c7f0*/  ISETP.GT.U32.AND P1, PT, R27, R244, PT ;  /* 0x000000f41b00720c */ /* 0x000fe20003f24070 */
[--C-:B------:R-:W-:Y:S01]  /*c800*/  @!P4 IMAD.IADD R239, R239, 0x1, -R27.reuse ;  /* 0x00000001efefc824 */ /* 0x100fe200078e0a1b */
[C---:B------:R-:W-:Y:S01]  /*c810*/  ISETP.GT.U32.AND P4, PT, R27.reuse, R245, PT ;  /* 0x000000f51b00720c */ /* 0x040fe20003f84070 */
[--C-:B------:R-:W-:Y:S01]  /*c820*/  @!P5 IMAD.IADD R240, R240, 0x1, -R27.reuse ;  /* 0x00000001f0f0d824 */ /* 0x100fe200078e0a1b */
[----:B------:R-:W-:Y:S01]  /*c830*/  ISETP.GT.U32.AND P5, PT, R27, R246, PT ;  /* 0x000000f61b00720c */ /* 0x000fe20003fa4070 */
[--C-:B------:R-:W-:Y:S01]  /*c840*/  @!P6 IMAD.IADD R241, R241, 0x1, -R27.reuse ;  /* 0x00000001f1f1e824 */ /* 0x100fe200078e0a1b */
[----:B------:R-:W-:Y:S01]  /*c850*/  ISETP.GT.U32.AND P6, PT, R27, R247, PT ;  /* 0x000000f71b00720c */ /* 0x000fe20003fc4070 */
[--C-:B------:R-:W-:Y:S01]  /*c860*/  @!P2 IMAD.IADD R237, R237, 0x1, -R27.reuse ;  /* 0x00000001ededa824 */ /* 0x100fe200078e0a1b */
[----:B------:R-:W2:Y:S01]  /*c870*/  LDL R29, [R1+0x1350] ;  /* 0x00135000011d7983 */ /* 0x000ea20000100800 */
[----:B------:R-:W-:-:S03]  /*c880*/  @!P3 IMAD.IADD R242, R242, 0x1, -R27 ;  /* 0x00000001f2f2b824 */ /* 0x000fc600078e0a1b */
[----:B------:R-:W2:Y:S02]  /*c890*/  LDL R27, [R1+0x137c] ;  /* 0x00137c00011b7983 */ /* 0x000ea40000100800 */
[----:B--2---:R-:W-:Y:S02]  /*c8a0*/  ISETP.GE.AND P3, PT, R27, RZ, PT ;  /* 0x000000ff1b00720c */ /* 0x004fe40003f66270 */
[----:B------:R-:W-:-:S05]  /*c8b0*/  IABS R27, c[0x0][0x17c] ;  /* 0x00005f00001b7a13 */ /* 0x000fca0000000000 */
[--C-:B------:R-:W-:Y:S01]  /*c8c0*/  @!P0 IMAD.IADD R243, R243, 0x1, -R27.reuse ;  /* 0x00000001f3f38824 */ /* 0x100fe200078e0a1b */
[----:B------:R-:W-:Y:S01]  /*c8d0*/  ISETP.GT.U32.AND P0, PT, R27, R248, PT ;  /* 0x000000f81b00720c */ /* 0x000fe20003f04070 */
[----:B------:R-:W-:Y:S02]  /*c8e0*/  @!P1 IMAD.IADD R244, R244, 0x1, -R27 ;  /* 0x00000001f4f49824 */ /* 0x000fe400078e0a1b */
[----:B------:R-:W2:Y:S01]  /*c8f0*/  LDL R27, [R1+0x1370] ;  /* 0x00137000011b7983 */ /* 0x000ea20000100800 */
[----:B------:R-:W-:Y:S02]  /*c900*/  ISETP.GE.AND P2, PT, R249, RZ, PT ;  /* 0x000000fff900720c */ /* 0x000fe40003f46270 */
[----:B------:R-:W-:-:S05]  /*c910*/  IABS R249, R7 ;  /* 0x0000000700f97213 */ /* 0x000fca0000000000 */
[----:B------:R-:W-:-:S04]  /*c920*/  IMAD.HI.U32 R25, R25, R249, RZ ;  /* 0x000000f919197227 */ /* 0x000fc800078e00ff */
[----:B------:R-:W-:Y:S01]  /*c930*/  IMAD.MOV R25, RZ, RZ, -R25 ;  /* 0x000000ffff197224 */ /* 0x000fe200078e0a19 */
[----:B--2---:R-:W-:Y:S02]  /*c940*/  ISETP.GE.AND P1, PT, R27, RZ, PT ;  /* 0x000000ff1b00720c */ /* 0x004fe40003f26270 */
[----:B------:R-:W-:-:S05]  /*c950*/  IABS R27, c[0x0][0x17c] ;  /* 0x00005f00001b7a13 */ /* 0x000fca0000000000 */
[--C-:B------:R-:W-:Y:S01]  /*c960*/  @!P4 IMAD.IADD R245, R245, 0x1, -R27.reuse ;  /* 0x00000001f5f5c824 */ /* 0x100fe200078e0a1b */
[----:B---3--:R-:W-:Y:S01]  /*c970*/  ISETP.GE.AND P4, PT, R252, RZ, PT ;  /* 0x000000fffc00720c */ /* 0x008fe20003f86270 */
[--C-:B------:R-:W-:Y:S01]  /*c980*/  @!P5 IMAD.IADD R246, R246, 0x1, -R27.reuse ;  /* 0x00000001f6f6d824 */ /* 0x100fe200078e0a1b */
[----:B----4-:R-:W-:Y:S01]  /*c990*/  ISETP.GE.AND P5, PT, R30, RZ, PT ;  /* 0x000000ff1e00720c */ /* 0x010fe20003fa6270 */
[----:B------:R-:W-:Y:S01]  /*c9a0*/  @!P6 IMAD.IADD R247, R247, 0x1, -R27 ;  /* 0x00000001f7f7e824 */ /* 0x000fe200078e0a1b */
[----:B------:R-:W-:Y:S01]  /*c9b0*/  ISETP.GE.AND P6, PT, R29, RZ, PT ;  /* 0x000000ff1d00720c */ /* 0x000fe20003fc6270 */
[----:B------:R-:W2:Y:S01]  /*c9c0*/  LDL R252, [R1+0x1330] ;  /* 0x0013300001fc7983 */ /* 0x000ea20000100800 */
[----:B------:R-:W-:-:S03]  /*c9d0*/  IMAD R25, R27, R25, R249 ;  /* 0x000000191b197224 */ /* 0x000fc600078e02f9 */
[----:B------:R-:W3:Y:S04]  /*c9e0*/  LDL R30, [R1+0x132c] ;  /* 0x00132c00011e7983 */ /* 0x000ee80000100800 */
[----:B------:R-:W4:Y:S04]  /*c9f0*/  LDL R29, [R1+0x1320] ;  /* 0x00132000011d7983 */ /* 0x000f280000100800 */
[----:B------:R-:W2:Y:S01]  /*ca00*/  LDL.LU R249, [R1+0x17d0] ;  /* 0x0017d00001f97983 */ /* 0x000ea20000300800 */
[----:B------:R-:W-:Y:S01]  /*ca10*/  @!P0 IMAD.IADD R248, R248, 0x1, -R27 ;  /* 0x00000001f8f88824 */ /* 0x000fe200078e0a1b */
[----:B------:R-:W-:Y:S01]  /*ca20*/  @!P2 IADD3 R237, -R237, RZ, RZ ;  /* 0x000000ffededa210 */ /* 0x000fe20007ffe1ff */
[----:B------:R-:W-:Y:S01]  /*ca30*/  @!P3 IMAD.MOV R238, RZ, RZ, -R238 ;  /* 0x000000ffffeeb224 */ /* 0x000fe200078e0aee */
[C---:B------:R-:W-:Y:S01]  /*ca40*/  ISETP.GT.U32.AND P0, PT, R27.reuse, R243, PT ;  /* 0x000000f31b00720c */ /* 0x040fe20003f04070 */
[----:B------:R-:W-:Y:S01]  /*ca50*/  @!P1 IMAD.MOV R239, RZ, RZ, -R239 ;  /* 0x000000ffffef9224 */ /* 0x000fe200078e0aef */
[C---:B------:R-:W-:Y:S01]  /*ca60*/  ISETP.GT.U32.AND P2, PT, R27.reuse, R244, PT ;  /* 0x000000f41b00720c */ /* 0x040fe20003f44070 */
[----:B------:R-:W-:Y:S01]  /*ca70*/  @!P5 IMAD.MOV R241, RZ, RZ, -R241 ;  /* 0x000000fffff1d224 */ /* 0x000fe200078e0af1 */
[C---:B------:R-:W-:Y:S01]  /*ca80*/  ISETP.GT.U32.AND P1, PT, R27.reuse, R245, PT ;  /* 0x000000f51b00720c */ /* 0x040fe20003f24070 */
[----:B------:R-:W-:Y:S01]  /*ca90*/  @!P4 IMAD.MOV R240, RZ, RZ, -R240 ;  /* 0x000000fffff0c224 */ /* 0x000fe200078e0af0 */
[----:B------:R-:W-:-:S02]  /*caa0*/  ISETP.GT.U32.AND P3, PT, R27, R246, PT ;  /* 0x000000f61b00720c */ /* 0x000fc40003f64070 */
        /* <DEDUP_REMOVED lines=12> */
[C---:B------:R-:W-:Y:S01]  /*cb70*/  ISETP.GT.U32.AND P5, PT, R27.reuse, R3, PT ;  /* 0x000000031b00720c */ /* 0x040fe20003fa4070 */
[----:B------:R-:W-:Y:S01]  /*cb80*/  @!P4 IMAD.IADD R248, R248, 0x1, -R27 ;  /* 0x00000001f8f8c824 */ /* 0x000fe200078e0a1b */
[----:B--2---:R-:W-:-:S02]  /*cb90*/  ISETP.GT.U32.AND P6, PT, R27, R249, PT ;  /* 0x000000f91b00720c */ /* 0x004fc40003fc4070 */
[----:B------:R-:W2:Y:S02]  /*cba0*/  LDL R27, [R1+0x134c] ;  /* 0x00134c00011b7983 */ /* 0x000ea40000100800 */
[----:B--2---:R-:W-:Y:S02]  /*cbb0*/  ISETP.GE.AND P4, PT, R27, RZ, PT ;  /* 0x000000ff1b00720c */ /* 0x004fe40003f86270 */
[----:B------:R-:W-:-:S07]  /*cbc0*/  IABS R27, c[0x0][0x17c] ;  /* 0x00005f00001b7a13 */ /* 0x000fce0000000000 */
[----:B------:R-:W-:Y:S02]  /*cbd0*/  @!P6 IMAD.IADD R249, R249, 0x1, -R27 ;  /* 0x00000001f9f9e824 */ /* 0x000fe400078e0a1b */
[----:B------:R-:W2:Y:S02]  /*cbe0*/  LDL R27, [R1+0x1344] ;  /* 0x00134400011b7983 */ /* 0x000ea40000100800 */
[----:B--2---:R-:W-:Y:S02]  /*cbf0*/  ISETP.GE.AND P6, PT, R27, RZ, PT ;  /* 0x000000ff1b00720c */ /* 0x004fe40003fc6270 */
[----:B------:R-:W-:-:S05]  /*cc00*/  IABS R27, c[0x0][0x17c] ;  /* 0x00005f00001b7a13 */ /* 0x000fca0000000000 */
[----:B------:R-:W-:Y:S02]  /*cc10*/  @!P0 IMAD.IADD R250, R250, 0x1, -R27 ;  /* 0x00000001fafa8824 */ /* 0x000fe400078e0a1b */
[----:B------:R-:W2:Y:S01]  /*cc20*/  LDL R27, [R1+0x1334] ;  /* 0x00133400011b7983 */ /* 0x000ea20000100800 */
[----:B------:R-:W-:-:S03]  /*cc30*/  @!P4 IMAD.MOV R243, RZ, RZ, -R243 ;  /* 0x000000fffff3c224 */ /* 0x000fc600078e0af3 */
[----:B------:R-:W-:Y:S01]  /*cc40*/  @!P6 IMAD.MOV R244, RZ, RZ, -R244 ;  /* 0x000000fffff4e224 */ /* 0x000fe200078e0af4 */
[----:B--2---:R-:W-:Y:S02]  /*cc50*/  ISETP.GE.AND P0, PT, R27, RZ, PT ;  /* 0x000000ff1b00720c */ /* 0x004fe40003f06270 */
[----:B------:R-:W-:-:S04]  /*cc60*/  IABS R27, c[0x0][0x17c] ;  /* 0x00005f00001b7a13 */ /* 0x000fc80000000000 */
[----:B------:R-:W-:Y:S01]  /*cc70*/  @!P1 IADD3 R0, R0, -R27, RZ ;  /* 0x8000001b00009210 */ /* 0x000fe20007ffe0ff */
[--C-:B------:R-:W-:Y:S01]  /*cc80*/  @!P2 IMAD.IADD R251, R251, 0x1, -R27.reuse ;  /* 0x00000001fbfba824 */ /* 0x100fe200078e0a1b */
[----:B------:R-:W-:Y:S02]  /*cc90*/  ISETP.GE.AND P2, PT, R252, RZ, PT ;  /* 0x000000fffc00720c */ /* 0x000fe40003f46270 */
[----:B---3--:R-:W-:Y:S01]  /*cca0*/  ISETP.GE.AND P1, PT, R30, RZ, PT ;  /* 0x000000ff1e00720c */ /* 0x008fe20003f26270 */
[--C-:B------:R-:W-:Y:S02]  /*ccb0*/  @!P3 IMAD.IADD R2, R2, 0x1, -R27.reuse ;  /* 0x000000010202b824 */ /* 0x100fe400078e0a1b */
[----:B------:R-:W-:Y:S01]  /*ccc0*/  @!P5 IMAD.IADD R3, R3, 0x1, -R27 ;  /* 0x000000010303d824 */ /* 0x000fe200078e0a1b */
[----:B----4-:R-:W-:Y:S01]  /*ccd0*/  ISETP.GE.AND P3, PT, R29, RZ, PT ;  /* 0x000000ff1d00720c */ /* 0x010fe20003f66270 */
[----:B------:R-:W-:Y:S01]  /*cce0*/  @!P0 IMAD.MOV R245, RZ, RZ, -R245 ;  /* 0x000000fffff58224 */ /* 0x000fe200078e0af5 */
[C---:B------:R-:W-:Y:S01]  /*ccf0*/  ISETP.GT.U32.AND P4, PT, R27.reuse, R249, PT ;  /* 0x000000f91b00720c */ /* 0x040fe20003f84070 */
[----:B------:R-:W2:Y:S01]  /*cd00*/  LDL R30, [R1+0x12e0] ;  /* 0x0012e000011e7983 */ /* 0x000ea20000100800 */
[----:B------:R-:W-:-:S02]  /*cd10*/  ISETP.GT.U32.AND P5, PT, R27, R250, PT ;  /* 0x000000fa1b00720c */ /* 0x000fc40003fa4070 */
[C---:B------:R-:W-:Y:S01]  /*cd20*/  ISETP.GT.U32.AND P0, PT, R27.reuse, R251, PT ;  /* 0x000000fb1b00720c */ /* 0x040fe20003f04070 */
[----:B------:R-:W-:Y:S01]  /*cd30*/  @!P2 IMAD.MOV R246, RZ, RZ, -R246 ;  /* 0x000000fffff6a224 */ /* 0x000fe200078e0af6 */
[C---:B------:R-:W-:Y:S01]  /*cd40*/  ISETP.GT.U32.AND P2, PT, R27.reuse, R0, PT ;  /* 0x000000001b00720c */ /* 0x040fe20003f44070 */
[----:B------:R-:W-:Y:S01]  /*cd50*/  @!P1 IMAD.MOV R247, RZ, RZ, -R247 ;  /* 0x000000fffff79224 */ /* 0x000fe200078e0af7 */
[C---:B------:R-:W-:Y:S01]  /*cd60*/  ISETP.GT.U32.AND P6, PT, R27.reuse, R2, PT ;  /* 0x000000021b00720c */ /* 0x040fe20003fc4070 */
[----:B------:R-:W3:Y:S01]  /*cd70*/  LDL R29, [R1+0x12d4] ;  /* 0x0012d400011d7983 */ /* 0x000ee20000100800 */
[C---:B------:R-:W-:Y:S01]  /*cd80*/  ISETP.GT.U32.AND P1, PT, R27.reuse, R3, PT ;  /* 0x000000031b00720c */ /* 0x040fe20003f24070 */
[----:B------:R-:W-:Y:S01]  /*cd90*/  @!P3 IMAD.MOV R248, RZ, RZ, -R248 ;  /* 0x000000fffff8b224 */ /* 0x000fe200078e0af8 */
[----:B------:R-:W-:Y:S01]  /*cda0*/  ISETP.GT.U32.AND P3, PT, R27, R4, PT ;  /* 0x000000041b00720c */ /* 0x000fe20003f64070 */
[--C-:B------:R-:W-:Y:S01]  /*cdb0*/  @!P4 IMAD.IADD R249, R249, 0x1, -R27.reuse ;  /* 0x00000001f9f9c824 */ /* 0x100fe200078e0a1b */
[C---:B------:R-:W-:Y:S01]  /*cdc0*/  ISETP.GT.U32.AND P4, PT, R27.reuse, R5, PT ;  /* 0x000000051b00720c */ /* 0x040fe20003f84070 */
[--C-:B------:R-:W-:Y:S01]  /*cdd0*/  @!P5 IMAD.IADD R250, R250, 0x1, -R27.reuse ;  /* 0x00000001fafad824 */ /* 0x100fe200078e0a1b */
[----:B------:R-:W-:Y:S01]  /*cde0*/  ISETP.GT.U32.AND P5, PT, R27, R6, PT ;  /* 0x000000061b00720c */ /* 0x000fe20003fa4070 */
[--C-:B------:R-:W-:Y:S01]  /*cdf0*/  @!P0 IMAD.IADD R251, R251, 0x1, -R27.reuse ;  /* 0x00000001fbfb8824 */ /* 0x100fe200078e0a1b */
[C---:B------:R-:W-:Y:S01]  /*ce00*/  ISETP.GT.U32.AND P0, PT, R27.reuse, R8, PT ;  /* 0x000000081b00720c */ /* 0x040fe20003f04070 */
[--C-:B------:R-:W-:Y:S01]  /*ce10*/  @!P2 IMAD.IADD R0, R0, 0x1, -R27.reuse ;  /* 0x000000010000a824 */ /* 0x100fe200078e0a1b */
[C---:B------:R-:W-:Y:S01]  /*ce20*/  ISETP.GT.U32.AND P2, PT, R27.reuse, R9, PT ;  /* 0x000000091b00720c */ /* 0x040fe20003f44070 */
[----:B------:R-:W-:Y:S01]  /*ce30*/  @!P6 IMAD.IADD R2, R2, 0x1, -R27 ;  /* 0x000000010202e824 */ /* 0x000fe200078e0a1b */
[----:B------:R-:W-:-:S02]  /*ce40*/  ISETP.GT.U32.AND P6, PT, R27, R10, PT ;  /* 0x0000000a1b00720c */ /* 0x000fc40003fc4070 */
[----:B------:R-:W-:Y:S02]  /*ce50*/  @!P1 IADD3 R3, R3, -R27, RZ ;  /* 0x8000001b03039210 */ /* 0x000fe40007ffe0ff */
[----:B------:R-:W4:Y:S02]  /*ce60*/  LDL R27, [R1+0x1310] ;  /* 0x00131000011b7983 */ /* 0x000f240000100800 */
[----:B----4-:R-:W-:Y:S02]  /*ce70*/  ISETP.GE.AND P1, PT, R27, RZ, PT ;  /* 0x000000ff1b00720c */ /* 0x010fe40003f26270 */
[----:B------:R-:W-:-:S05]  /*ce80*/  IABS R27, c[0x0][0x17c] ;  /* 0x00005f00001b7a13 */ /* 0x000fca0000000000 */
[----:B------:R-:W-:Y:S02]  /*ce90*/  @!P3 IMAD.IADD R4, R4, 0x1, -R27 ;  /* 0x000000010404b824 */ /* 0x000fe400078e0a1b */
        /* <DEDUP_REMOVED lines=8> */
[----:B------:R-:W4:Y:S01]  /*cf20*/  LDL R27, [R1+0x12f0] ;  /* 0x0012f000011b7983 */ /* 0x000f220000100800 */
[----:B------:R-:W-:Y:S02]  /*cf30*/  @!P1 IMAD.MOV R249, RZ, RZ, -R249 ;  /* 0x000000fffff99224 */ /* 0x000fe400078e0af9 */
[----:B------:R-:W-:Y:S02]  /*cf40*/  @!P3 IMAD.MOV R250, RZ, RZ, -R250 ;  /* 0x000000fffffab224 */ /* 0x000fe400078e0afa */
[----:B------:R-:W-:Y:S01]  /*cf50*/  @!P4 IMAD.MOV R251, RZ, RZ, -R251 ;  /* 0x000000fffffbc224 */ /* 0x000fe200078e0afb */
[----:B----4-:R-:W-:Y:S02]  /*cf60*/  ISETP.GE.AND P5, PT, R27, RZ, PT ;  /* 0x000000ff1b00720c */ /* 0x010fe40003fa6270 */
[----:B------:R-:W-:-:S05]  /*cf70*/  IABS R27, c[0x0][0x17c] ;  /* 0x00005f00001b7a13 */ /* 0x000fca0000000000 */
[--C-:B------:R-:W-:Y:S01]  /*cf80*/  @!P0 IMAD.IADD R8, R8, 0x1, -R27.reuse ;  /* 0x0000000108088824 */ /* 0x100fe200078e0a1b */
[----:B--2---:R-:W-:Y:S01]  /*cf90*/  ISETP.GE.AND P0, PT, R30, RZ, PT ;  /* 0x000000ff1e00720c */ /* 0x004fe20003f06270 */
[--C-:B------:R-:W-:Y:S02]  /*cfa0*/  @!P2 IMAD.IADD R9, R9, 0x1, -R27.reuse ;  /* 0x000000010909a824 */ /* 0x100fe400078e0a1b */
[----:B------:R-:W-:Y:S01]  /*cfb0*/  @!P6 IMAD.IADD R10, R10, 0x1, -R27 ;  /* 0x000000010a0ae824 */ /* 0x000fe200078e0a1b */
[----:B---3--:R-:W-:Y:S01]  /*cfc0*/  ISETP.GE.AND P2, PT, R29, RZ, PT ;  /* 0x000000ff1d00720c */ /* 0x008fe20003f46270 */
[----:B------:R-:W-:Y:S01]  /*cfd0*/  @!P5 IMAD.MOV R0, RZ, RZ, -R0 ;  /* 0x000000ffff00d224 */ /* 0x000fe200078e0a00 */
[C---:B------:R-:W-:Y:S01]  /*cfe0*/  ISETP.GT.U32.AND P1, PT, R27.reuse, R4, PT ;  /* 0x000000041b00720c */ /* 0x040fe20003f24070 */
[----:B------:R-:W2:Y:S01]  /*cff0*/  LDL R29, [R1+0x12bc] ;  /* 0x0012bc00011d7983 */ /* 0x000ea20000100800 */
[C---:B------:R-:W-:Y:S02]  /*d000*/  ISETP.GT.U32.AND P3, PT, R27.reuse, R5, PT ;  /* 0x000000051b00720c */ /* 0x040fe40003f64070 */
[----:B------:R-:W-:-:S02]  /*d010*/  ISETP.GT.U32.AND P4, PT, R27, R6, PT ;  /* 0x000000061b00720c */ /* 0x000fc40003f84070 */
[C---:B------:R-:W-:Y:S01]  /*d020*/  ISETP.GT.U32.AND P5, PT, R27.reuse, R8, PT ;  /* 0x000000081b00720c */ /* 0x040fe20003fa4070 */
[----:B------:R-:W-:Y:S01]  /*d030*/  @!P0 IMAD.MOV R2, RZ, RZ, -R2 ;  /* 0x000000ffff028224 */ /* 0x000fe200078e0a02 */
[C---:B------:R-:W-:Y:S02]  /*d040*/  ISETP.GT.U32.AND P6, PT, R27.reuse, R9, PT ;  /* 0x000000091b00720c */ /* 0x040fe40003fc4070 */
[C---:B------:R-:W-:Y:S01]  /*d050*/  ISETP.GT.U32.AND P0, PT, R27.reuse, R10, PT ;  /* 0x0000000a1b00720c */ /* 0x040fe20003f04070 */
[----:B------:R-:W-:Y:S01]  /*d060*/  @!P2 IMAD.MOV R3, RZ, RZ, -R3 ;  /* 0x000000ffff03a224 */ /* 0x000fe200078e0a03 */
[C---:B------:R-:W-:Y:S01]  /*d070*/  ISETP.GT.U32.AND P2, PT, R27.reuse, R11, PT ;  /* 0x0000000b1b00720c */ /* 0x040fe20003f44070 */
[--C-:B------:R-:W-:Y:S01]  /*d080*/  @!P1 IMAD.IADD R4, R4, 0x1, -R27.reuse ;  /* 0x0000000104049824 */ /* 0x100fe200078e0a1b */
[----:B------:R-:W-:Y:S01]  /*d090*/  ISETP.GT.U32.AND P1, PT, R27, R12, PT ;  /* 0x0000000c1b00720c */ /* 0x000fe20003f24070 */
[----:B------:R-:W-:Y:S01]  /*d0a0*/  @!P3 IMAD.IADD R5, R5, 0x1, -R27 ;  /* 0x000000010505b824 */ /* 0x000fe200078e0a1b */
[----:B------:R-:W-:-:S02]  /*d0b0*/  ISETP.GT.U32.AND P3, PT, R27, R13, PT ;  /* 0x0000000d1b00720c */ /* 0x000fc40003f64070 */
[----:B------:R-:W-:Y:S01]  /*d0c0*/  @!P4 IADD3 R6, R6, -R27, RZ ;  /* 0x8000001b0606c210 */ /* 0x000fe20007ffe0ff */
[--C-:B------:R-:W-:Y:S01]  /*d0d0*/  @!P5 IMAD.IADD R8, R8, 0x1, -R27.reuse ;  /* 0x000000010808d824 */ /* 0x100fe200078e0a1b */
[----:B------:R-:W-:Y:S01]  /*d0e0*/  ISETP.GT.U32.AND P4, PT, R27, R14, PT ;  /* 0x0000000e1b00720c */ /* 0x000fe20003f84070 */
[--C-:B------:R-:W-:Y:S01]  /*d0f0*/  @!P6 IMAD.IADD R9, R9, 0x1, -R27.reuse ;  /* 0x000000010909e824 */ /* 0x100fe200078e0a1b */
[C---:B------:R-:W-:Y:S01]  /*d100*/  ISETP.GT.U32.AND P5, PT, R27.reuse, R15, PT ;  /* 0x0000000f1b00720c */ /* 0x040fe20003fa4070 */
[----:B------:R-:W-:Y:S01]  /*d110*/  @!P0 IMAD.IADD R10, R10, 0x1, -R27 ;  /* 0x000000010a0a8824 */ /* 0x000fe200078e0a1b */
[----:B------:R-:W-:Y:S02]  /*d120*/  ISETP.GT.U32.AND P6, PT, R27, R16, PT ;  /* 0x000000101b00720c */ /* 0x000fe40003fc4070 */
[----:B------:R-:W3:Y:S02]  /*d130*/  LDL R27, [R1+0x12d0] ;  /* 0x0012d000011b7983 */ /* 0x000ee40000100800 */
[----:B---3--:R-:W-:-:S02]  /*d140*/  ISETP.GE.AND P0, PT, R27, RZ, PT ;  /* 0x000000ff1b00720c */ /* 0x008fc40003f06270 */
[----:B------:R-:W-:-:S05]  /*d150*/  IABS R27, c[0x0][0x17c] ;  /* 0x00005f00001b7a13 */ /* 0x000fca0000000000 */
[----:B------:R-:W-:Y:S02]  /*d160*/  @!P2 IMAD.IADD R11, R11, 0x1, -R27 ;  /* 0x000000010b0ba824 */ /* 0x000fe400078e0a1b */
[----:B------:R-:W3:Y:S02]  /*d170*/  LDL R27, [R1+0x12cc] ;  /* 0x0012cc00011b7983 */ /* 0x000ee40000100800 */
[----:B---3--:R-:W-:Y:S02]  /*d180*/  ISETP.GE.AND P2, PT, R27, RZ, PT ;  /* 0x000000ff1b00720c */ /* 0x008fe40003f46270 */
        /* <DEDUP_REMOVED lines=10> */
[----:B------:R-:W3:Y:S01]  /*d230*/  LDL R27, [R1+0x12c0] ;  /* 0x0012c000011b7983 */ /* 0x000ee20000100800 */
[----:B------:R-:W-:Y:S02]  /*d240*/  @!P0 IMAD.MOV R4, RZ, RZ, -R4 ;  /* 0x000000ffff048224 */ /* 0x000fe400078e0a04 */
[----:B------:R-:W-:Y:S02]  /*d250*/  @!P2 IMAD.MOV R5, RZ, RZ, -R5 ;  /* 0x000000ffff05a224 */ /* 0x000fe400078e0a05 */
[----:B------:R-:W-:Y:S02]  /*d260*/  @!P1 IMAD.MOV R6, RZ, RZ, -R6 ;  /* 0x000000ffff069224 */ /* 0x000fe400078e0a06 */
[----:B------:R-:W-:Y:S01]  /*d270*/  @!P3 IMAD.MOV R8, RZ, RZ, -R8 ;  /* 0x000000ffff08b224 */ /* 0x000fe200078e0a08 */
[----:B---3--:R-:W-:-:S02]  /*d280*/  ISETP.GE.AND P4, PT, R27, RZ, PT ;  /* 0x000000ff1b00720c */ /* 0x008fc40003f86270 */
[----:B------:R-:W-:-:S05]  /*d290*/  IABS R27, c[0x0][0x17c] ;  /* 0x00005f00001b7a13 */ /* 0x000fca0000000000 */
[----:B------:R-:W-:Y:S01]  /*d2a0*/  @!P5 IMAD.IADD R15, R15, 0x1, -R27 ;  /* 0x000000010f0fd824 */ /* 0x000fe200078e0a1b */
[----:B--2---:R-:W-:Y:S02]  /*d2b0*/  ISETP.GE.AND P5, PT, R29, RZ, PT ;  /* 0x000000ff1d00720c */ /* 0x004fe40003fa6270 */
[C---:B------:R-:W-:Y:S02]  /*d2c0*/  ISETP.GT.U32.AND P0, PT, R27.reuse, R11, PT ;  /* 0x0000000b1b00720c */ /* 0x040fe40003f04070 */
[C---:B------:R-:W-:Y:S01]  /*d2d0*/  ISETP.GT.U32.AND P2, PT, R27.reuse, R12, PT ;  /* 0x0000000c1b00720c */ /* 0x040fe20003f44070 */
[----:B------:R-:W-:Y:S01]  /*d2e0*/  @!P4 IMAD.MOV R9, RZ, RZ, -R9 ;  /* 0x000000ffff09c224 */ /* 0x000fe200078e0a09 */
[C---:B------:R-:W-:Y:S02]  /*d2f0*/  ISETP.GT.U32.AND P1, PT, R27.reuse, R13, PT ;  /* 0x0000000d1b00720c */ /* 0x040fe40003f24070 */
[C---:B------:R-:W-:Y:S02]  /*d300*/  ISETP.GT.U32.AND P3, PT, R27.reuse, R14, PT ;  /* 0x0000000e1b00720c */ /* 0x040fe40003f64070 */
[----:B------:R-:W-:Y:S01]  /*d310*/  ISETP.GT.U32.AND P4, PT, R27, R15, PT ;  /* 0x0000000f1b00720c */ /* 0x000fe20003f84070 */
[----:B------:R-:W-:-:S02]  /*d320*/  @!P6 IMAD.IADD R16, R16, 0x1, -R27 ;  /* 0x000000011010e824 */ /* 0x000fc400078e0a1b */
[----:B------:R-:W-:Y:S02]  /*d330*/  @!P5 IADD3 R10, -R10, RZ, RZ ;  /* 0x000000ff0a0ad210 */ /* 0x000fe40007ffe1ff */
        /* <DEDUP_REMOVED lines=8> */
[----:B------:R-:W-:Y:S01]  /*d3c0*/  @!P4 IMAD.IADD R15, R15, 0x1, -R27 ;  /* 0x000000010f0fc824 */ /* 0x000fe200078e0a1b */
[----:B------:R-:W-:-:S02]  /*d3d0*/  ISETP.GT.U32.AND P1, PT, R27, R20, PT ;  /* 0x000000141b00720c */ /* 0x000fc40003f24070 */
[----:B------:R-:W-:Y:S02]  /*d3e0*/  ISETP.GT.U32.AND P3, PT, R27, R21, PT ;  /* 0x000000151b00720c */ /* 0x000fe40003f64070 */
[----:B------:R-:W2:Y:S02]  /*d3f0*/  LDL R27, [R1+0x12b8] ;  /* 0x0012b800011b7983 */ /* 0x000ea40000100800 */
[----:B--2---:R-:W-:Y:S02]  /*d400*/  ISETP.GE.AND P4, PT, R27, RZ, PT ;  /* 0x000000ff1b00720c */ /* 0x004fe40003f86270 */
[----:B------:R-:W-:-:S05]  /*d410*/  IABS R27, c[0x0][0x17c] ;  /* 0x00005f00001b7a13 */ /* 0x000fca0000000000 */
[----:B------:R-:W-:Y:S02]  /*d420*/  @!P6 IMAD.IADD R16, R16, 0x1, -R27 ;  /* 0x000000011010e824 */ /* 0x000fe400078e0a1b */
        /* <DEDUP_REMOVED lines=16> */
[----:B------:R-:W2:Y:S01]  /*d530*/  LDL R27, [R1+0x12a4] ;  /* 0x0012a400011b7983 */ /* 0x000ea20000100800 */
[----:B------:R-:W-:Y:S02]  /*d540*/  @!P4 IMAD.MOV R11, RZ, RZ, -R11 ;  /* 0x000000ffff0bc224 */ /* 0x000fe400078e0a0b */
[----:B------:R-:W-:Y:S01]  /*d550*/  @!P5 IMAD.MOV R13, RZ, RZ, -R13 ;  /* 0x000000ffff0dd224 */ /* 0x000fe200078e0a0d */
[----:B------:R-:W-:Y:S01]  /*d560*/  @!P0 IADD3 R14, -R14, RZ, RZ ;  /* 0x000000ff0e0e8210 */ /* 0x000fe20007ffe1ff */
[----:B------:R-:W-:Y:S02]  /*d570*/  @!P6 IMAD.MOV R12, RZ, RZ, -R12 ;  /* 0x000000ffff0ce224 */ /* 0x000fe400078e0a0c */
[----:B------:R-:W-:Y:S01]  /*d580*/  @!P2 IMAD.MOV R15, RZ, RZ, -R15 ;  /* 0x000000ffff0fa224 */ /* 0x000fe200078e0a0f */
[----:B--2---:R-:W-:-:S02]  /*d590*/  ISETP.GE.AND P1, PT, R27, RZ, PT ;  /* 0x000000ff1b00720c */ /* 0x004fc40003f26270 */
[----:B------:R-:W-:-:S04]  /*d5a0*/  IABS R27, c[0x0][0x17c] ;  /* 0x00005f00001b7a13 */ /* 0x000fc80000000000 */
[----:B------:R-:W-:Y:S01]  /*d5b0*/  ISETP.GT.U32.AND P4, PT, R27, R18, PT ;  /* 0x000000121b00720c */ /* 0x000fe20003f84070 */
[----:B------:R-:W-:Y:S01]  /*d5c0*/  @!P3 IMAD.IADD R21, R21, 0x1, -R27 ;  /* 0x000000011515b824 */ /* 0x000fe200078e0a1b */
[C---:B------:R-:W-:Y:S02]  /*d5d0*/  ISETP.GT.U32.AND P3, PT, R27.reuse, R17, PT ;  /* 0x000000111b00720c */ /* 0x040fe40003f64070 */
[C---:B------:R-:W-:Y:S02]  /*d5e0*/  ISETP.GT.U32.AND P5, PT, R27.reuse, R19, PT ;  /* 0x000000131b00720c */ /* 0x040fe40003fa4070 */
[C---:B------:R-:W-:Y:S01]  /*d5f0*/  ISETP.GT.U32.AND P6, PT, R27.reuse, R20, PT ;  /* 0x000000141b00720c */ /* 0x040fe20003fc4070 */
[----:B------:R-:W-:Y:S01]  /*d600*/  @!P1 IMAD.MOV R16, RZ, RZ, -R16 ;  /* 0x000000ffff109224 */ /* 0x000fe200078e0a10 */
[C---:B------:R-:W-:Y:S02]  /*d610*/  ISETP.GT.U32.AND P0, PT, R27.reuse, R21, PT ;  /* 0x000000151b00720c */ /* 0x040fe40003f04070 */
[----:B------:R-:W-:-:S02]  /*d620*/  ISETP.GT.U32.AND P2, PT, R27, R22, PT ;  /* 0x000000161b00720c */ /* 0x000fc40003f44070 */
[C---:B------:R-:W-:Y:S01]  /*d630*/  ISETP.GT.U32.AND P1, PT, R27.reuse, R23, PT ;  /* 0x000000171b00720c */ /* 0x040fe20003f24070 */
[--C-:B------:R-:W-:Y:S01]  /*d640*/  @!P4 IMAD.IADD R18, R18, 0x1, -R27.reuse ;  /* 0x000000011212c824 */ /* 0x100fe200078e0a1b */
[----:B------:R-:W-:Y:S01]  /*d650*/  ISETP.GT.U32.AND P4, PT, R27, R25, PT ;  /* 0x000000191b00720c */ /* 0x000fe20003f84070 */
[--C-:B------:R-:W-:Y:S01]  /*d660*/  @!P3 IMAD.IADD R17, R17, 0x1, -R27.reuse ;  /* 0x000000011111b824 */ /* 0x100fe200078e0a1b */
[----:B------:R-:W-:Y:S01]  /*d670*/  ISETP.GT.U32.AND P3, PT, R27, R24, PT ;  /* 0x000000181b00720c */ /* 0x000fe20003f64070 */
        /* <DEDUP_REMOVED lines=19> */
[----:B------:R-:W-:Y:S01]  /*d7b0*/  IMAD.MOV.U32 R252, RZ, RZ, c[0x0][0x180] ;  /* 0x00006000fffc7624 */ /* 0x000fe200078e00ff */
[----:B------:R-:W-:-:S04]  /*d7c0*/  @!P2 IADD3 R20, -R20, RZ, RZ ;  /* 0x000000ff1414a210 */ /* 0x000fc80007ffe1ff */
[C---:B------:R-:W-:Y:S02]  /*d7d0*/  IADD3 R30, R252.reuse, -0x1, RZ ;  /* 0xfffffffffc1e7810 */ /* 0x040fe40007ffe0ff */
[----:B------:R-:W-:Y:S02]  /*d7e0*/  IADD3 R29, R252, -0x5, RZ ;  /* 0xfffffffbfc1d7810 */ /* 0x000fe40007ffe0ff */
[----:B------:R-:W-:Y:S01]  /*d7f0*/  ISETP.GE.U32.AND P2, PT, R30, 0x7fffff80, PT ;  /* 0x7fffff801e00780c */ /* 0x000fe20003f46070 */
[----:B------:R-:W-:Y:S02]  /*d800*/  @!P6 IMAD.MOV R18, RZ, RZ, -R18 ;  /* 0x000000ffff12e224 */ /* 0x000fe400078e0a12 */
[----:B------:R-:W-:Y:S01]  /*d810*/  @!P0 IMAD.MOV R19, RZ, RZ, -R19 ;  /* 0x000000ffff138224 */ /* 0x000fe200078e0a13 */
[----:B--2---:R-:W-:Y:S02]  /*d820*/  ISETP.GE.AND P1, PT, R27, RZ, PT ;  /* 0x000000ff1b00720c */ /* 0x004fe40003f26270 */
[----:B------:R-:W-:-:S05]  /*d830*/  IABS R27, c[0x0][0x17c] ;  /* 0x00005f00001b7a13 */ /* 0x000fca0000000000 */
[--C-:B------:R-:W-:Y:S01]  /*d840*/  @!P4 IMAD.IADD R25, R25, 0x1, -R27.reuse ;  /* 0x000000011919c824 */ /* 0x100fe200078e0a1b */
[C---:B------:R-:W-:Y:S02]  /*d850*/  ISETP.GT.U32.AND P4, PT, R27.reuse, R22, PT ;  /* 0x000000161b00720c */ /* 0x040fe40003f84070 */
[----:B------:R-:W-:Y:S01]  /*d860*/  ISETP.GT.U32.AND P5, PT, R27, R23, PT ;  /* 0x000000171b00720c */ /* 0x000fe20003fa4070 */
[----:B------:R-:W-:Y:S01]  /*d870*/  @!P3 IMAD.IADD R24, R24, 0x1, -R27 ;  /* 0x000000011818b824 */ /* 0x000fe200078e0a1b */
[----:B------:R-:W-:Y:S01]  /*d880*/  ISETP.GE.AND P3, PT, R31, RZ, PT ;  /* 0x000000ff1f00720c */ /* 0x000fe20003f66270 */
[----:B------:R-:W-:Y:S01]  /*d890*/  @!P1 IMAD.MOV R21, RZ, RZ, -R21 ;  /* 0x000000ffff159224 */ /* 0x000fe200078e0a15 */
[----:B------:R-:W2:Y:S01]  /*d8a0*/  LDL.LU R31, [R1+0x1c] ;  /* 0x00001c00011f7983 */ /* 0x000ea20000300800 */
[----:B------:R-:W-:-:S03]  /*d8b0*/  ISETP.GE.U32.AND P1, PT, R29, 0x7fffff7c, PT ;  /* 0x7fffff7c1d00780c */ /* 0x000fc60003f26070 */
[----:B------:R-:W3:Y:S01]  /*d8c0*/  LDL.LU R30, [R1+0x18] ;  /* 0x00001800011e7983 */ /* 0x000ee20000300800 */
[C---:B------:R-:W-:Y:S02]  /*d8d0*/  ISETP.GT.U32.AND P6, PT, R27.reuse, R24, PT ;  /* 0x000000181b00720c */ /* 0x040fe40003fc4070 */
[--C-:B------:R-:W-:Y:S01]  /*d8e0*/  @!P4 IMAD.IADD R22, R22, 0x1, -R27.reuse ;  /* 0x000000011616c824 */ /* 0x100fe200078e0a1b */
[----:B------:R-:W-:Y:S01]  /*d8f0*/  ISETP.GE.AND P4, PT, R28, RZ, PT ;  /* 0x000000ff1c00720c */ /* 0x000fe20003f86270 */
[----:B------:R-:W4:Y:S01]  /*d900*/  LDL.LU R29, [R1+0x14] ;  /* 0x00001400011d7983 */ /* 0x000f220000300800 */
[----:B------:R-:W-:Y:S01]  /*d910*/  ISETP.GT.U32.AND P0, PT, R27, R25, PT ;  /* 0x000000191b00720c */ /* 0x000fe20003f04070 */
[----:B------:R-:W-:Y:S02]  /*d920*/  @!P5 IMAD.IADD R23, R23, 0x1, -R27 ;  /* 0x000000011717d824 */ /* 0x000fe400078e0a1b */
[----:B------:R-:W2:Y:S04]  /*d930*/  LDL.LU R28, [R1+0x10] ;  /* 0x00001000011c7983 */ /* 0x000ea80000300800 */
[----:B------:R-:W2:Y:S01]  /*d940*/  LDL R27, [R1+0x1284] ;  /* 0x00128400011b7983 */ /* 0x000ea20000100800 */
[----:B------:R-:W-:-:S03]  /*d950*/  @!P3 IMAD.MOV R22, RZ, RZ, -R22 ;  /* 0x000000ffff16b224 */ /* 0x000fc600078e0a16 */
[----:B------:R-:W-:Y:S01]  /*d960*/  @!P4 IMAD.MOV R23, RZ, RZ, -R23 ;  /* 0x000000ffff17c224 */ /* 0x000fe200078e0a17 */
[----:B--2---:R-:W-:Y:S02]  /*d970*/  ISETP.GE.AND P5, PT, R27, RZ, PT ;  /* 0x000000ff1b00720c */ /* 0x004fe40003fa6270 */
[----:B------:R-:W-:-:S05]  /*d980*/  IABS R27, c[0x0][0x17c] ;  /* 0x00005f00001b7a13 */ /* 0x000fca0000000000 */
[----:B------:R-:W-:Y:S01]  /*d990*/  @!P6 IMAD.IADD R24, R24, 0x1, -R27 ;  /* 0x000000011818e824 */ /* 0x000fe200078e0a1b */
[----:B------:R-:W-:-:S04]  /*d9a0*/  IADD3 R27, R252, -0x9, RZ ;  /* 0xfffffff7fc1b7810 */ /* 0x000fc80007ffe0ff */
[----:B------:R-:W-:Y:S02]  /*d9b0*/  ISETP.GE.U32.AND P6, PT, R27, 0x7fffff78, PT ;  /* 0x7fffff781b00780c */ /* 0x000fe40003fc6070 */
[----:B------:R-:W-:-:S05]  /*d9c0*/  IABS R27, c[0x0][0x17c] ;  /* 0x00005f00001b7a13 */ /* 0x000fca0000000000 */
[----:B------:R-:W-:Y:S01]  /*d9d0*/  @!P0 IMAD.IADD R25, R25, 0x1, -R27 ;  /* 0x0000000119198824 */ /* 0x000fe200078e0a1b */
[----:B------:R-:W-:Y:S02]  /*d9e0*/  ISETP.GE.AND P0, PT, R7, RZ, PT ;  /* 0x000000ff0700720c */ /* 0x000fe40003f06270 */
[C---:B-1----:R-:W-:Y:S02]  /*d9f0*/  IADD3 R7, R252.reuse, -0xd, RZ ;  /* 0xfffffff3fc077810 */ /* 0x042fe40007ffe0ff */
[----:B------:R-:W-:Y:S02]  /*da00*/  IADD3 R27, R252, -0x11, RZ ;  /* 0xffffffeffc1b7810 */ /* 0x000fe40007ffe0ff */
[----:B------:R-:W-:Y:S02]  /*da10*/  ISETP.GE.U32.AND P3, PT, R7, 0x7fffff74, PT ;  /* 0x7fffff740700780c */ /* 0x000fe40003f66070 */
[----:B------:R-:W2:Y:S01]  /*da20*/  LDL.LU R7, [R1+0x17cc] ;  /* 0x0017cc0001077983 */ /* 0x000ea20000300800 */
[----:B------:R-:W-:-:S03]  /*da30*/  ISETP.GE.U32.AND P4, PT, R27, 0x7fffff70, PT ;  /* 0x7fffff701b00780c */ /* 0x000fc60003f86070 */
[----:B------:R1:W-:Y:S04]  /*da40*/  STL [R1+0x16d8], R252 ;  /* 0x0016d8fc01007387 */ /* 0x0003e80000100800 */
[----:B-1----:R-:W2:Y:S04]  /*da50*/  LDL.LU R252, [R1+0x4] ;  /* 0x0000040001fc7983 */ /* 0x002ea80000300800 */
[----:B------:R-:W2:Y:S01]  /*da60*/  LDL R27, [R1+0x1260] ;  /* 0x00126000011b7983 */ /* 0x000ea20000100800 */
[----:B------:R-:W-:Y:S02]  /*da70*/  @!P0 IMAD.MOV R25, RZ, RZ, -R25 ;  /* 0x000000ffff198224 */ /* 0x000fe400078e0a19 */
[----:B------:R-:W-:Y:S01]  /*da80*/  @!P5 IMAD.MOV R24, RZ, RZ, -R24 ;  /* 0x000000ffff18d224 */ /* 0x000fe200078e0a18 */
[----:B------:R-:W-:-:S02]  /*da90*/  ISETP.NE.AND P5, PT, RZ, c[0x0][0x17c], PT ;  /* 0x00005f00ff007a0c */ /* 0x000fc40003fa5270 */
[----:B--2---:R-:W-:Y:S02]  /*daa0*/  ISETP.GE.AND P0, PT, R27, RZ, PT ;  /* 0x000000ff1b00720c */ /* 0x004fe40003f06270 */
[----:B------:R-:W-:-:S04]  /*dab0*/  LOP3.LUT R27, RZ, c[0x0][0x17c], RZ, 0x33, !PT ;  /* 0x00005f00ff1b7a12 */ /* 0x000fc800078e33ff */
[C---:B------:R-:W-:Y:S02]  /*dac0*/  SEL R7, R27.reuse, R7, !P5 ;  /* 0x000000071b077207 */ /* 0x040fe40006800000 */
[C---:B------:R-:W-:Y:S02]  /*dad0*/  SEL R26, R27.reuse, R26, !P5 ;  /* 0x0000001a1b1a7207 */ /* 0x040fe40006800000 */
[C---:B------:R-:W-:Y:S01]  /*dae0*/  SEL R31, R27.reuse, R31, !P5 ;  /* 0x0000001f1b1f7207 */ /* 0x040fe20006800000 */
[----:B------:R1:W-:Y:S01]  /*daf0*/  STL [R1+0x20], R7 ;  /* 0x0000200701007387 */ /* 0x0003e20000100800 */
[C---:B---3--:R-:W-:Y:S02]  /*db00*/  SEL R30, R27.reuse, R30, !P5 ;  /* 0x0000001e1b1e7207 */ /* 0x048fe40006800000 */
[C---:B----4-:R-:W-:Y:S02]  /*db10*/  SEL R29, R27.reuse, R29, !P5 ;  /* 0x0000001d1b1d7207 */ /* 0x050fe40006800000 */
[C---:B------:R-:W-:Y:S01]  /*db20*/  SEL R28, R27.reuse, R28, !P5 ;  /* 0x0000001c1b1c7207 */ /* 0x040fe20006800000 */
[----:B-1----:R-:W2:Y:S04]  /*db30*/  LDL.LU R7, [R1+0x17c8] ;  /* 0x0017c80001077983 */ /* 0x002ea80000300800 */
[----:B------:R1:W-:Y:S04]  /*db40*/  STL [R1+0x24], R26 ;  /* 0x0000241a01007387 */ /* 0x0003e80000100800 */
[----:B-1----:R-:W3:Y:S04]  /*db50*/  LDL.LU R26, [R1+0xc] ;  /* 0x00000c00011a7983 */ /* 0x002ee80000300800 */
[----:B------:R1:W-:Y:S04]  /*db60*/  STL [R1+0x1c], R31 ;  /* 0x00001c1f01007387 */ /* 0x0003e80000100800 */
[----:B-1----:R-:W4:Y:S04]  /*db70*/  LDL.LU R31, [R1+0x17c4] ;  /* 0x0017c400011f7983 */ /* 0x002f280000300800 */
[----:B------:R1:W-:Y:S04]  /*db80*/  STL [R1+0x18], R30 ;  /* 0x0000181e01007387 */ /* 0x0003e80000100800 */
[----:B-1----:R-:W2:Y:S04]  /*db90*/  LDL.LU R30, [R1+0x17c0] ;  /* 0x0017c000011e7983 */ /* 0x002ea80000300800 */
[----:B------:R1:W-:Y:S04]  /*dba0*/  STL [R1+0x14], R29 ;  /* 0x0000141d01007387 */ /* 0x0003e80000100800 */
[----:B-1----:R-:W3:Y:S04]  /*dbb0*/  LDL.LU R29, [R1+0x17bc] ;  /* 0x0017bc00011d7983 */ /* 0x002ee80000300800 */
[----:B------:R1:W-:Y:S04]  /*dbc0*/  STL [R1+0x8], R28 ;  /* 0x0000081c01007387 */ /* 0x0003e80000100800 */
[----:B-1----:R-:W3:Y:S01]  /*dbd0*/  LDL.LU R28, [R1+0x17b8] ;  /* 0x0017b800011c7983 */ /* 0x002ee20000300800 */
[----:B------:R-:W-:-:S02]  /*dbe0*/  SEL R252, R27, R252, !P5 ;  /* 0x000000fc1bfc7207 */ /* 0x000fc40006800000 */
[C---:B------:R-:W-:Y:S02]  /*dbf0*/  SEL R32, R27.reuse, R32, !P5 ;  /* 0x000000201b207207 */ /* 0x040fe40006800000 */
[C---:B------:R-:W-:Y:S01]  /*dc00*/  SEL R33, R27.reuse, R33, !P5 ;  /* 0x000000211b217207 */ /* 0x040fe20006800000 */
[----:B------:R-:W-:Y:S01]  /*dc10*/  STL [R1], R252 ;  /* 0x000000fc01007387 */ /* 0x000fe20000100800 */
[C---:B------:R-:W-:Y:S02]  /*dc20*/  SEL R34, R27.reuse, R34, !P5 ;  /* 0x000000221b227207 */ /* 0x040fe40006800000 */
[C---:B------:R-:W-:Y:S02]  /*dc30*/  SEL R35, R27.reuse, R35, !P5 ;  /* 0x000000231b237207 */ /* 0x040fe40006800000 */
[C---:B------:R-:W-:Y:S02]  /*dc40*/  SEL R36, R27.reuse, R36, !P5 ;  /* 0x000000241b247207 */ /* 0x040fe40006800000 */
[----:B------:R-:W-:-:S02]  /*dc50*/  SEL R37, R27, R37, !P5 ;  /* 0x000000251b257207 */ /* 0x000fc40006800000 */
[C---:B------:R-:W-:Y:S02]  /*dc60*/  SEL R38, R27.reuse, R38, !P5 ;  /* 0x000000261b267207 */ /* 0x040fe40006800000 */
[C---:B------:R-:W-:Y:S02]  /*dc70*/  SEL R39, R27.reuse, R39, !P5 ;  /* 0x000000271b277207 */ /* 0x040fe40006800000 */
        /* <DEDUP_REMOVED lines=75> */
[----:B----4-:R-:W-:-:S02]  /*e130*/  SEL R31, R27, R31, !P5 ;  /* 0x0000001f1b1f7207 */ /* 0x010fc40006800000 */
[C---:B--2---:R-:W-:Y:S02]  /*e140*/  SEL R30, R27.reuse, R30, !P5 ;  /* 0x0000001e1b1e7207 */ /* 0x044fe40006800000 */
[C---:B---3--:R-:W-:Y:S02]  /*e150*/  SEL R29, R27.reuse, R29, !P5 ;  /* 0x0000001d1b1d7207 */ /* 0x048fe40006800000 */
[----:B------:R-:W-:-:S05]  /*e160*/  SEL R28, R27, R28, !P5 ;  /* 0x0000001c1b1c7207 */ /* 0x000fca0006800000 */
[----:B------:R1:W-:Y:S04]  /*e170*/  STL.64 [R1+0x1750], R28 ;  /* 0x0017501c01007387 */ /* 0x0003e80000100a00 */
[----:B------:R-:W-:Y:S04]  /*e180*/  STL.64 [R1+0x1748], R30 ;  /* 0x0017481e01007387 */ /* 0x000fe80000100a00 */
        /* <DEDUP_REMOVED lines=16> */
[----:B------:R-:W-:Y:S01]  /*e290*/  STL.64 [R1+0x1798], R64 ;  /* 0x0017984001007387 */ /* 0x000fe20000100a00 */
[----:B-1----:R-:W-:-:S03]  /*e2a0*/  SEL R29, R27, R248, !P5 ;  /* 0x000000f81b1d7207 */ /* 0x002fc60006800000 */
[----:B------:R-:W-:Y:S04]  /*e2b0*/  STL.64 [R1+0x1700], R66 ;  /* 0x0017004201007387 */ /* 0x000fe80000100a00 */
[----:B------:R-:W-:Y:S04]  /*e2c0*/  STL.64 [R1+0x17a0], R68 ;  /* 0x0017a04401007387 */ /* 0x000fe80000100a00 */
[----:B------:R-:W-:Y:S04]  /*e2d0*/  STL.64 [R1+0x17a8], R70 ;  /* 0x0017a84601007387 */ /* 0x000fe80000100a00 */
[----:B------:R-:W-:Y:S04]  /*e2e0*/  STL.64 [R1+0x17b0], R72 ;  /* 0x0017b04801007387 */ /* 0x000fe80000100a00 */
[----:B------:R-:W-:Y:S01]  /*e2f0*/  STL.64 [R1+0x16f8], R76 ;  /* 0x0016f84c01007387 */ /* 0x000fe20000100a00 */
[----:B------:R-:W-:-:S03]  /*e300*/  SEL R28, R27, R250, !P5 ;  /* 0x000000fa1b1c7207 */ /* 0x000fc60006800000 */
[----:B------:R-:W-:Y:S04]  /*e310*/  STL.64 [R1+0x16f0], R94 ;  /* 0x0016f05e01007387 */ /* 0x000fe80000100a00 */
[----:B------:R-:W-:Y:S04]  /*e320*/  STL.64 [R1+0x16e8], R108 ;  /* 0x0016e86c01007387 */ /* 0x000fe80000100a00 */
[----:B------:R-:W-:Y:S04]  /*e330*/  STL.64 [R1+0x16e0], R122 ;  /* 0x0016e07a01007387 */ /* 0x000fe80000100a00 */
[----:B------:R1:W-:Y:S04]  /*e340*/  STL [R1+0x394], R29 ;  /* 0x0003941d01007387 */ /* 0x0003e80000100800 */
[----:B------:R2:W-:Y:S01]  /*e350*/  STL [R1+0x824], R28 ;  /* 0x0008241c01007387 */ /* 0x0005e20000100800 */
[----:B-1----:R-:W-:-:S02]  /*e360*/  SEL R29, R27, R251, !P5 ;  /* 0x000000fb1b1d7207 */ /* 0x002fc40006800000 */
[----:B--2---:R-:W-:-:S03]  /*e370*/  SEL R28, R27, R2, !P5 ;  /* 0x000000021b1c7207 */ /* 0x004fc60006800000 */
[----:B------:R-:W-:Y:S01]  /*e380*/  STL [R1+0x828], R29 ;  /* 0x0008281d01007387 */ /* 0x000fe20000100800 */
[----:B------:R-:W-:-:S03]  /*e390*/  SEL R2, R27, R3, !P5 ;  /* 0x000000031b027207 */ /* 0x000fc60006800000 */
[----:B------:R1:W-:Y:S01]  /*e3a0*/  STL [R1+0x82c], R0 ;  /* 0x00082c0001007387 */ /* 0x0003e20000100800 */
[----:B------:R-:W-:-:S03]  /*e3b0*/  SEL R3, R27, R5, !P5 ;  /* 0x000000051b037207 */ /* 0x000fc60006800000 */
[----:B------:R-:W-:Y:S01]  /*e3c0*/  STL [R1+0x830], R28 ;  /* 0x0008301c01007387 */ /* 0x000fe20000100800 */
[----:B-1----:R-:W-:-:S03]  /*e3d0*/  SEL R0, R27, R4, !P5 ;  /* 0x000000041b007207 */ /* 0x002fc60006800000 */
[----:B------:R1:W-:Y:S04]  /*e3e0*/  STL [R1+0x834], R2 ;  /* 0x0008340201007387 */ /* 0x0003e80000100800 */
[----:B------:R2:W-:Y:S01]  /*e3f0*/  STL [R1+0x838], R0 ;  /* 0x0008380001007387 */ /* 0x0005e20000100800 */
[----:B------:R-:W-:Y:S01]  /*e400*/  @!P0 IMAD.MOV R7, RZ, RZ, -R7 ;  /* 0x000000ffff078224 */ /* 0x000fe200078e0a07 */
[C---:B-1----:R-:W-:Y:S02]  /*e410*/  SEL R2, R27.reuse, R6, !P5 ;  /* 0x000000061b027207 */ /* 0x042fe40006800000 */
[----:B------:R1:W-:Y:S01]  /*e420*/  STL [R1+0x83c], R3 ;  /* 0x00083c0301007387 */ /* 0x0003e20000100800 */
[----:B--2---:R-:W-:-:S03]  /*e430*/  SEL R0, R27, R8, !P5 ;  /* 0x000000081b007207 */ /* 0x004fc60006800000 */
[----:B------:R2:W-:Y:S01]  /*e440*/  STL [R1+0x840], R2 ;  /* 0x0008400201007387 */ /* 0x0005e20000100800 */
[----:B------:R-:W-:-:S03]  /*e450*/  ISETP.NE.AND P0, PT, RZ, c[0x0][0x178], PT ;  /* 0x00005e00ff007a0c */ /* 0x000fc60003f05270 */
[----:B------:R3:W-:Y:S01]  /*e460*/  STL [R1+0x844], R0 ;  /* 0x0008440001007387 */ /* 0x0007e20000100800 */
[C---:B-1----:R-:W-:Y:S02]  /*e470*/  SEL R3, R27.reuse, R9, !P5 ;  /* 0x000000091b037207 */ /* 0x042fe40006800000 */
[----:B--2---:R-:W-:-:S03]  /*e480*/  SEL R2, R27, R10, !P5 ;  /* 0x0000000a1b027207 */ /* 0x004fc60006800000 */
[----:B------:R1:W-:Y:S01]  /*e490*/  STL [R1+0x848], R3 ;  /* 0x0008480301007387 */ /* 0x0003e20000100800 */
[----:B---3--:R-:W-:-:S03]  /*e4a0*/  SEL R0, R27, R11, !P5 ;  /* 0x0000000b1b007207 */ /* 0x008fc60006800000 */
[----:B------:R2:W-:Y:S04]  /*e4b0*/  STL [R1+0x84c], R2 ;  /* 0x00084c0201007387 */ /* 0x0005e80000100800 */
[----:B------:R3:W-:Y:S01]  /*e4c0*/  STL [R1+0x850], R0 ;  /* 0x0008500001007387 */ /* 0x0007e20000100800 */
[C---:B-1----:R-:W-:Y:S02]  /*e4d0*/  SEL R3, R27.reuse, R12, !P5 ;  /* 0x0000000c1b037207 */ /* 0x042fe40006800000 */
[----:B--2---:R-:W-:-:S03]  /*e4e0*/  SEL R2, R27, R13, !P5 ;  /* 0x0000000d1b027207 */ /* 0x004fc60006800000 */
[----:B------:R1:W-:Y:S01]  /*e4f0*/  STL [R1+0x854], R3 ;  /* 0x0008540301007387 */ /* 0x0003e20000100800 */
[----:B---3--:R-:W-:-:S03]  /*e500*/  SEL R0, R27, R14, !P5 ;  /* 0x0000000e1b007207 */ /* 0x008fc60006800000 */
[----:B------:R2:W-:Y:S01]  /*e510*/  STL [R1+0x858], R2 ;  /* 0x0008580201007387 */ /* 0x0005e20000100800 */
[----:B------:R-:W-:-:S03]  /*e520*/  @!P0 LOP3.LUT R7, RZ, c[0x0][0x178], RZ, 0x33, !PT ;  /* 0x00005e00ff078a12 */ /* 0x000fc600078e33ff */
[----:B------:R3:W-:Y:S01]  /*e530*/  STL [R1+0x85c], R0 ;  /* 0x00085c0001007387 */ /* 0x0007e20000100800 */
[C---:B-1----:R-:W-:Y:S02]  /*e540*/  SEL R3, R27.reuse, R15, !P5 ;  /* 0x0000000f1b037207 */ /* 0x042fe40006800000 */
[----:B--2---:R-:W-:-:S03]  /*e550*/  SEL R2, R27, R16, !P5 ;  /* 0x000000101b027207 */ /* 0x004fc60006800000 */
[----:B------:R1:W-:Y:S01]  /*e560*/  STL [R1+0x860], R3 ;  /* 0x0008600301007387 */ /* 0x0003e20000100800 */
[----:B---3--:R-:W-:-:S03]  /*e570*/  SEL R0, R27, R17, !P5 ;  /* 0x000000111b007207 */ /* 0x008fc60006800000 */
[----:B------:R2:W-:Y:S01]  /*e580*/  STL [R1+0x864], R2 ;  /* 0x0008640201007387 */ /* 0x0005e20000100800 */
[----:B------:R-:W-:-:S03]  /*e590*/  IMAD R7, R7, c[0x0][0x184], RZ ;  /* 0x0000610007077a24 */ /* 0x000fc600078e02ff */
[----:B------:R3:W-:Y:S01]  /*e5a0*/  STL [R1+0x868], R0 ;  /* 0x0008680001007387 */ /* 0x0007e20000100800 */
[C---:B-1----:R-:W-:Y:S02]  /*e5b0*/  SEL R3, R27.reuse, R18, !P5 ;  /* 0x000000121b037207 */ /* 0x042fe40006800000 */
[----:B--2---:R-:W-:-:S03]  /*e5c0*/  SEL R2, R27, R19, !P5 ;  /* 0x000000131b027207 */ /* 0x004fc60006800000 */
[----:B------:R1:W-:Y:S01]  /*e5d0*/  STL [R1+0x86c], R3 ;  /* 0x00086c0301007387 */ /* 0x0003e20000100800 */
[----:B---3--:R-:W-:-:S03]  /*e5e0*/  SEL R0, R27, R20, !P5 ;  /* 0x000000141b007207 */ /* 0x008fc60006800000 */
[----:B------:R2:W-:Y:S01]  /*e5f0*/  STL [R1+0x870], R2 ;  /* 0x0008700201007387 */ /* 0x0005e20000100800 */
[----:B------:R-:W-:-:S03]  /*e600*/  LEA R4, P0, R7, c[0x0][0x160], 0x2 ;  /* 0x0000580007047a11 */ /* 0x000fc600078010ff */
[----:B------:R3:W-:Y:S01]  /*e610*/  STL [R1+0x874], R0 ;  /* 0x0008740001007387 */ /* 0x0007e20000100800 */
[----:B-1----:R-:W-:Y:S01]  /*e620*/  SEL R3, R27, R21, !P5 ;  /* 0x000000151b037207 */ /* 0x002fe20006800000 */
[----:B------:R-:W-:Y:S01]  /*e630*/  IMAD.MOV.U32 R71, RZ, RZ, c[0x0][0x188] ;  /* 0x00006200ff477624 */ /* 0x000fe200078e00ff */
[----:B------:R-:W-:Y:S02]  /*e640*/  LEA.HI.X.SX32 R5, R7, c[0x0][0x164], 0x2, P0 ;  /* 0x0000590007057a11 */ /* 0x000fe400000f16ff */
[C---:B--2---:R-:W-:Y:S01]  /*e650*/  SEL R2, R27.reuse, R22, !P5 ;  /* 0x000000161b027207 */ /* 0x044fe20006800000 */
[----:B------:R-:W-:Y:S01]  /*e660*/  IMAD.MOV.U32 R7, RZ, RZ, c[0x0][0x188] ;  /* 0x00006200ff077624 */ /* 0x000fe200078e00ff */
[----:B---3--:R-:W-:Y:S01]  /*e670*/  SEL R0, R27, R23, !P5 ;  /* 0x000000171b007207 */ /* 0x008fe20006800000 */
[----:B------:R-:W-:Y:S01]  /*e680*/  STL [R1+0x878], R3 ;  /* 0x0008780301007387 */ /* 0x000fe20000100800 */
[----:B------:R-:W-:-:S03]  /*e690*/  IMAD.SHL.U32 R10, R71, 0x2, RZ ;  /* 0x00000002470a7824 */ /* 0x000fc600078e00ff */
[----:B------:R-:W-:Y:S01]  /*e6a0*/  STL [R1+0x87c], R2 ;  /* 0x00087c0201007387 */ /* 0x000fe20000100800 */
[----:B------:R-:W-:-:S03]  /*e6b0*/  LEA R68, P0, R7, R4, 0x3 ;  /* 0x0000000407447211 */ /* 0x000fc600078018ff */
[----:B------:R1:W-:Y:S01]  /*e6c0*/  STL [R1+0x880], R0 ;  /* 0x0008800001007387 */ /* 0x0003e20000100800 */
[----:B------:R-:W-:Y:S02]  /*e6d0*/  LEA.HI.X.SX32 R69, R10, R5, 0x2, P0 ;  /* 0x000000050a457211 */ /* 0x000fe400000f16ff */
[----:B-1----:R-:W-:Y:S01]  /*e6e0*/  SEL R0, R27, R25, !P5 ;  /* 0x000000191b007207 */ /* 0x002fe20006800000 */
[----:B------:R-:W-:-:S04]  /*e6f0*/  IMAD R2, R71, 0x14, RZ ;  /* 0x0000001447027824 */ /* 0x000fc800078e02ff */
[----:B------:R1:W-:Y:S01]  /*e700*/  STL [R1+0x888], R0 ;  /* 0x0008880001007387 */ /* 0x0003e20000100800 */
[----:B------:R-:W-:Y:S01]  /*e710*/  SEL R26, R27, R26, !P5 ;  /* 0x0000001a1b1a7207 */ /* 0x000fe20006800000 */
[----:B------:R-:W-:Y:S01]  /*e720*/  IMAD R248, R71, 0x3, RZ ;  /* 0x0000000347f87824 */ /* 0x000fe200078e02ff */
[C---:B------:R-:W-:Y:S01]  /*e730*/  SEL R112, R27.reuse, R112, !P5 ;  /* 0x000000701b707207 */ /* 0x040fe20006800000 */
[----:B------:R2:W-:Y:S01]  /*e740*/  STL.64 [R1+0x3b8], R68 ;  /* 0x0003b84401007387 */ /* 0x0005e20000100a00 */
[----:B------:R-:W-:Y:S01]  /*e750*/  SEL R113, R27, R113, !P5 ;  /* 0x000000711b717207 */ /* 0x000fe20006800000 */
[----:B-1----:R-:W-:Y:S01]  /*e760*/  IMAD R0, R71, 0xc, RZ ;  /* 0x0000000c47007824 */ /* 0x002fe200078e02ff */
[C---:B------:R-:W-:Y:S02]  /*e770*/  SEL R114, R27.reuse, R114, !P5 ;  /* 0x000000721b727207 */ /* 0x040fe40006800000 */
[C---:B------:R-:W-:Y:S02]  /*e780*/  SEL R115, R27.reuse, R115, !P5 ;  /* 0x000000731b737207 */ /* 0x040fe40006800000 */
[----:B------:R-:W-:Y:S01]  /*e790*/  SEL R116, R27, R116, !P5 ;  /* 0x000000741b747207 */ /* 0x000fe20006800000 */
[----:B--2---:R-:W-:Y:S01]  /*e7a0*/  IMAD R69, R71, 0x5, RZ ;  /* 0x0000000547457824 */ /* 0x004fe200078e02ff */
        /* <DEDUP_REMOVED lines=130> */
[----:B------:R-:W-:Y:S02]  /*efd0*/  SEL R252, R27, R24, !P5 ;  /* 0x000000181bfc7207 */ /* 0x000fe40006800000 */
[-C--:B------:R-:W-:Y:S02]  /*efe0*/  IADD3 R72, P5, R0, R4.reuse, RZ ;  /* 0x0000000400487210 */ /* 0x080fe40007fbe0ff */
[----:B------:R-:W-:-:S02]  /*eff0*/  IADD3 R68, P0, R2, R4, RZ ;  /* 0x0000000402447210 */ /* 0x000fc40007f1e0ff */
[-C--:B------:R-:W-:Y:S01]  /*f000*/  LEA.HI.X.SX32 R73, R248, R5.reuse, 0x2, P5 ;  /* 0x00000005f8497211 */ /* 0x080fe200028f16ff */
[----:B------:R-:W-:Y:S01]  /*f010*/  IMAD R3, R71, 0x18, RZ ;  /* 0x0000001847037824 */ /* 0x000fe200078e02ff */
[----:B------:R-:W-:Y:S01]  /*f020*/  LEA.HI.X.SX32 R69, R69, R5, 0x2, P0 ;  /* 0x0000000545457211 */ /* 0x000fe200000f16ff */
[----:B------:R-:W-:Y:S02]  /*f030*/  IMAD R6, R71, 0x1c, RZ ;  /* 0x0000001c47067824 */ /* 0x000fe400078e02ff */
[----:B------:R1:W-:Y:S04]  /*f040*/  STL.64 [R1+0x3b0], R72 ;  /* 0x0003b04801007387 */ /* 0x0003e80000100a00 */
[----:B------:R2:W-:Y:S01]  /*f050*/  STL.64 [R1+0x3a0], R68 ;  /* 0x0003a04401007387 */ /* 0x0005e20000100a00 */
[----:B------:R-:W-:-:S02]  /*f060*/  IMAD.MOV.U32 R248, RZ, RZ, c[0x0][0x188] ;  /* 0x00006200fff87624 */ /* 0x000fc400078e00ff */
[----:B-1----:R-:W-:Y:S01]  /*f070*/  IMAD R73, R71, 0x6, RZ ;  /* 0x0000000647497824 */ /* 0x002fe200078e02ff */
[-C--:B------:R-:W-:Y:S01]  /*f080*/  IADD3 R72, P5, R3, R4.reuse, RZ ;  /* 0x0000000403487210 */ /* 0x080fe20007fbe0ff */
[----:B--2---:R-:W-:Y:S01]  /*f090*/  IMAD R69, R71, 0x7, RZ ;  /* 0x0000000747457824 */ /* 0x004fe200078e02ff */
[----:B------:R-:W-:Y:S02]  /*f0a0*/  IADD3 R68, P0, R6, R4, RZ ;  /* 0x0000000406447210 */ /* 0x000fe40007f1e0ff */
[-C--:B------:R-:W-:Y:S02]  /*f0b0*/  LEA.HI.X.SX32 R73, R73, R5.reuse, 0x2, P5 ;  /* 0x0000000549497211 */ /* 0x080fe400028f16ff */
[----:B------:R-:W-:Y:S01]  /*f0c0*/  LEA.HI.X.SX32 R69, R69, R5, 0x2, P0 ;  /* 0x0000000545457211 */ /* 0x000fe200000f16ff */
[C---:B------:R-:W-:Y:S02]  /*f0d0*/  IMAD R8, R71.reuse, 0x24, RZ ;  /* 0x0000002447087824 */ /* 0x040fe400078e02ff */
[----:B------:R1:W-:Y:S04]  /*f0e0*/  STL.64 [R1+0x398], R72 ;  /* 0x0003984801007387 */ /* 0x0003e80000100a00 */
[----:B------:R2:W-:Y:S01]  /*f0f0*/  STL.64 [R1+0x388], R68 ;  /* 0x0003884401007387 */ /* 0x0005e20000100a00 */
[----:B------:R-:W-:-:S02]  /*f100*/  IMAD R9, R71, 0x28, RZ ;  /* 0x0000002847097824 */ /* 0x000fc400078e02ff */
[C---:B-1----:R-:W-:Y:S01]  /*f110*/  IMAD.SHL.U32 R73, R71.reuse, 0x8, RZ ;  /* 0x0000000847497824 */ /* 0x042fe200078e00ff */
[-C--:B------:R-:W-:Y:S01]  /*f120*/  LEA R72, P5, R248, R4.reuse, 0x5 ;  /* 0x00000004f8487211 */ /* 0x080fe200078a28ff */
        /* <DEDUP_REMOVED lines=8> */
[----:B-1----:R-:W-:Y:S01]  /*f1b0*/  IMAD R73, R71, 0xa, RZ ;  /* 0x0000000a47497824 */ /* 0x002fe200078e02ff */
[-C--:B------:R-:W-:Y:S01]  /*f1c0*/  IADD3 R72, P5, R9, R4.reuse, RZ ;  /* 0x0000000409487210 */ /* 0x080fe20007fbe0ff */
[----:B--2---:R-:W-:Y:S01]  /*f1d0*/  IMAD R69, R71, 0xb, RZ ;  /* 0x0000000b47457824 */ /* 0x004fe200078e02ff */
[-C--:B------:R-:W-:Y:S02]  /*f1e0*/  IADD3 R68, P0, R11, R4.reuse, RZ ;  /* 0x000000040b447210 */ /* 0x080fe40007f1e0ff */
[-C--:B------:R-:W-:Y:S02]  /*f1f0*/  LEA.HI.X.SX32 R73, R73, R5.reuse, 0x2, P5 ;  /* 0x0000000549497211 */ /* 0x080fe400028f16ff */
[----:B------:R-:W-:Y:S01]  /*f200*/  LEA.HI.X.SX32 R69, R69, R5, 0x2, P0 ;  /* 0x0000000545457211 */ /* 0x000fe200000f16ff */
[C---:B------:R-:W-:Y:S02]  /*f210*/  IMAD R13, R71.reuse, 0x34, RZ ;  /* 0x00000034470d7824 */ /* 0x040fe400078e02ff */
[----:B------:R1:W-:Y:S04]  /*f220*/  STL.64 [R1+0x370], R72 ;  /* 0x0003704801007387 */ /* 0x0003e80000100a00 */
[----:B------:R2:W-:Y:S01]  /*f230*/  STL.64 [R1+0x368], R68 ;  /* 0x0003684401007387 */ /* 0x0005e20000100a00 */
[C---:B------:R-:W-:Y:S01]  /*f240*/  IMAD R14, R71.reuse, 0x38, RZ ;  /* 0x00000038470e7824 */ /* 0x040fe200078e02ff */
[-C--:B-1----:R-:W-:Y:S01]  /*f250*/  IADD3 R72, P5, R12, R4.reuse, RZ ;  /* 0x000000040c487210 */ /* 0x082fe20007fbe0ff */
[----:B--2---:R-:W-:Y:S01]  /*f260*/  IMAD R69, R71, 0xd, RZ ;  /* 0x0000000d47457824 */ /* 0x004fe200078e02ff */
[----:B------:R-:W-:-:S02]  /*f270*/  IADD3 R68, P0, R13, R4, RZ ;  /* 0x000000040d447210 */ /* 0x000fc40007f1e0ff */
[-C--:B------:R-:W-:Y:S01]  /*f280*/  LEA.HI.X.SX32 R73, R0, R5.reuse, 0x2, P5 ;  /* 0x0000000500497211 */ /* 0x080fe200028f16ff */
[----:B------:R-:W-:Y:S01]  /*f290*/  IMAD R15, R71, 0x3c, RZ ;  /* 0x0000003c470f7824 */ /* 0x000fe200078e02ff */
[----:B------:R-:W-:Y:S01]  /*f2a0*/  LEA.HI.X.SX32 R69, R69, R5, 0x2, P0 ;  /* 0x0000000545457211 */ /* 0x000fe200000f16ff */
[C---:B------:R-:W-:Y:S02]  /*f2b0*/  IMAD R0, R71.reuse, 0xf, RZ ;  /* 0x0000000f47007824 */ /* 0x040fe400078e02ff */
[----:B------:R1:W-:Y:S04]  /*f2c0*/  STL.64 [R1+0x360], R72 ;  /* 0x0003604801007387 */ /* 0x0003e80000100a00 */
[----:B------:R2:W-:Y:S01]  /*f2d0*/  STL.64 [R1+0x358], R68 ;  /* 0x0003584401007387 */ /* 0x0005e20000100a00 */
[----:B-1----:R-:W-:Y:S01]  /*f2e0*/  IMAD R73, R71, 0xe, RZ ;  /* 0x0000000e47497824 */ /* 0x002fe200078e02ff */
[----:B------:R-:W-:-:S02]  /*f2f0*/  IADD3 R72, P5, R14, R4, RZ ;  /* 0x000000040e487210 */ /* 0x000fc40007fbe0ff */
[----:B--2---:R-:W-:Y:S02]  /*f300*/  IADD3 R68, P0, R15, R4, RZ ;  /* 0x000000040f447210 */ /* 0x004fe40007f1e0ff */
[-C--:B------:R-:W-:Y:S02]  /*f310*/  LEA.HI.X.SX32 R73, R73, R5.reuse, 0x2, P5 ;  /* 0x0000000549497211 */ /* 0x080fe400028f16ff */
[----:B------:R-:W-:Y:S01]  /*f320*/  LEA.HI.X.SX32 R69, R0, R5, 0x2, P0 ;  /* 0x0000000500457211 */ /* 0x000fe200000f16ff */
[C---:B------:R-:W-:Y:S02]  /*f330*/  IMAD R16, R71.reuse, 0x44, RZ ;  /* 0x0000004447107824 */ /* 0x040fe400078e02ff */
[----:B------:R1:W-:Y:S01]  /*f340*/  STL.64 [R1+0x350], R72 ;  /* 0x0003504801007387 */ /* 0x0003e20000100a00 */
[----:B------:R-:W-:-:S03]  /*f350*/  IMAD.SHL.U32 R0, R71, 0x10, RZ ;  /* 0x0000001047007824 */ /* 0x000fc600078e00ff */
[----:B------:R2:W-:Y:S01]  /*f360*/  STL.64 [R1+0x348], R68 ;  /* 0x0003484401007387 */ /* 0x0005e20000100a00 */
[C---:B------:R-:W-:Y:S01]  /*f370*/  IMAD R17, R71.reuse, 0x48, RZ ;  /* 0x0000004847117824 */ /* 0x040fe200078e02ff */
[-C--:B-1----:R-:W-:Y:S01]  /*f380*/  LEA R72, P5, R248, R4.reuse, 0x6 ;  /* 0x00000004f8487211 */ /* 0x082fe200078a30ff */
[C---:B--2---:R-:W-:Y:S01]  /*f390*/  IMAD R69, R71.reuse, 0x11, RZ ;  /* 0x0000001147457824 */ /* 0x044fe200078e02ff */
[----:B------:R-:W-:Y:S02]  /*f3a0*/  IADD3 R68, P0, R16, R4, RZ ;  /* 0x0000000410447210 */ /* 0x000fe40007f1e0ff */
[-C--:B------:R-:W-:Y:S01]  /*f3b0*/  LEA.HI.X.SX32 R73, R0, R5.reuse, 0x2, P5 ;  /* 0x0000000500497211 */ /* 0x080fe200028f16ff */
[----:B------:R-:W-:Y:S01]  /*f3c0*/  IMAD R19, R71, 0x4c, RZ ;  /* 0x0000004c47137824 */ /* 0x000fe200078e02ff */
[----:B------:R-:W-:Y:S01]  /*f3d0*/  LEA.HI.X.SX32 R69, R69, R5, 0x2, P0 ;  /* 0x0000000545457211 */ /* 0x000fe200000f16ff */
[C---:B------:R-:W-:Y:S02]  /*f3e0*/  IMAD R0, R71.reuse, 0x12, RZ ;  /* 0x0000001247007824 */ /* 0x040fe400078e02ff */
[----:B------:R1:W-:Y:S01]  /*f3f0*/  STL.64 [R1+0x340], R72 ;  /* 0x0003404801007387 */ /* 0x0003e20000100a00 */
[----:B------:R-:W-:-:S03]  /*f400*/  IMAD R70, R71, 0x13, RZ ;  /* 0x0000001347467824 */ /* 0x000fc600078e02ff */
[----:B------:R2:W-:Y:S01]  /*f410*/  STL.64 [R1+0x338], R68 ;  /* 0x0003384401007387 */ /* 0x0005e20000100a00 */
[----:B------:R-:W-:Y:S01]  /*f420*/  IMAD R20, R71, 0x50, RZ ;  /* 0x0000005047147824 */ /* 0x000fe200078e02ff */
[-C--:B-1----:R-:W-:Y:S02]  /*f430*/  IADD3 R72, P5, R17, R4.reuse, RZ ;  /* 0x0000000411487210 */ /* 0x082fe40007fbe0ff */
[-C--:B--2---:R-:W-:Y:S02]  /*f440*/  IADD3 R68, P0, R19, R4.reuse, RZ ;  /* 0x0000000413447210 */ /* 0x084fe40007f1e0ff */
[-C--:B------:R-:W-:Y:S01]  /*f450*/  LEA.HI.X.SX32 R73, R0, R5.reuse, 0x2, P5 ;  /* 0x0000000500497211 */ /* 0x080fe200028f16ff */
[C---:B------:R-:W-:Y:S01]  /*f460*/  IMAD R21, R71.reuse, 0x54, RZ ;  /* 0x0000005447157824 */ /* 0x040fe200078e02ff */
[----:B------:R-:W-:Y:S01]  /*f470*/  LEA.HI.X.SX32 R69, R70, R5, 0x2, P0 ;  /* 0x0000000546457211 */ /* 0x000fe200000f16ff */
[C---:B------:R-:W-:Y:S02]  /*f480*/  IMAD R0, R71.reuse, 0x15, RZ ;  /* 0x0000001547007824 */ /* 0x040fe400078e02ff */
[----:B------:R1:W-:Y:S04]  /*f490*/  STL.64 [R1+0x330], R72 ;  /* 0x0003304801007387 */ /* 0x0003e80000100a00 */
[----:B------:R2:W-:Y:S01]  /*f4a0*/  STL.64 [R1+0x328], R68 ;  /* 0x0003284401007387 */ /* 0x0005e20000100a00 */
[----:B------:R-:W-:Y:S01]  /*f4b0*/  IMAD R22, R71, 0x58, RZ ;  /* 0x0000005847167824 */ /* 0x000fe200078e02ff */
[----:B-1----:R-:W-:-:S02]  /*f4c0*/  IADD3 R72, P5, R20, R4, RZ ;  /* 0x0000000414487210 */ /* 0x002fc40007fbe0ff */
[-C--:B--2---:R-:W-:Y:S02]  /*f4d0*/  IADD3 R68, P0, R21, R4.reuse, RZ ;  /* 0x0000000415447210 */ /* 0x084fe40007f1e0ff */
[-C--:B------:R-:W-:Y:S02]  /*f4e0*/  LEA.HI.X.SX32 R73, R2, R5.reuse, 0x2, P5 ;  /* 0x0000000502497211 */ /* 0x080fe400028f16ff */
[----:B------:R-:W-:Y:S01]  /*f4f0*/  LEA.HI.X.SX32 R69, R0, R5, 0x2, P0 ;  /* 0x0000000500457211 */ /* 0x000fe200000f16ff */
[C---:B------:R-:W-:Y:S02]  /*f500*/  IMAD R23, R71.reuse, 0x5c, RZ ;  /* 0x0000005c47177824 */ /* 0x040fe400078e02ff */
[----:B------:R1:W-:Y:S01]  /*f510*/  STL.64 [R1+0x320], R72 ;  /* 0x0003204801007387 */ /* 0x0003e20000100a00 */
[C---:B------:R-:W-:Y:S01]  /*f520*/  IMAD R0, R71.reuse, 0x16, RZ ;  /* 0x0000001647007824 */ /* 0x040fe200078e02ff */
[----:B------:R-:W-:Y:S01]  /*f530*/  IADD3 R70, P5, R22, R4, RZ ;  /* 0x0000000416467210 */ /* 0x000fe20007fbe0ff */
[----:B------:R-:W-:-:S02]  /*f540*/  IMAD.SHL.U32 R18, R71, 0x4, RZ ;  /* 0x0000000447127824 */ /* 0x000fc400078e00ff */
[C---:B------:R-:W-:Y:S02]  /*f550*/  IMAD R24, R71.reuse, 0x60, RZ ;  /* 0x0000006047187824 */ /* 0x040fe400078e02ff */
[C---:B------:R-:W-:Y:S01]  /*f560*/  IMAD R25, R71.reuse, 0x64, RZ ;  /* 0x0000006447197824 */ /* 0x040fe200078e02ff */
[----:B-1----:R-:W2:Y:S01]  /*f570*/  LDL.LU.64 R72, [R1+0x17b0] ;  /* 0x0017b00001487983 */ /* 0x002ea20000300a00 */
[----:B------:R-:W-:-:S03]  /*f580*/  IMAD R27, R71, 0x68, RZ ;  /* 0x00000068471b7824 */ /* 0x000fc600078e02ff */
[----:B------:R1:W-:Y:S01]  /*f590*/  STL.64 [R1+0x318], R68 ;  /* 0x0003184401007387 */ /* 0x0003e20000100a00 */
[C---:B------:R-:W-:Y:S02]  /*f5a0*/  IMAD R250, R71.reuse, 0x6c, RZ ;  /* 0x0000006c47fa7824 */ /* 0x040fe400078e02ff */
[C---:B------:R-:W-:Y:S02]  /*f5b0*/  IMAD R251, R71.reuse, 0x70, RZ ;  /* 0x0000007047fb7824 */ /* 0x040fe400078e02ff */
[C---:B------:R-:W-:Y:S02]  /*f5c0*/  IMAD R65, R71.reuse, 0x1d, RZ ;  /* 0x0000001d47417824 */ /* 0x040fe400078e02ff */
[C---:B------:R-:W-:Y:S02]  /*f5d0*/  IMAD R63, R71.reuse, 0x74, RZ ;  /* 0x00000074473f7824 */ /* 0x040fe400078e02ff */
[C---:B------:R-:W-:Y:S02]  /*f5e0*/  IMAD R62, R71.reuse, 0x78, RZ ;  /* 0x00000078473e7824 */ /* 0x040fe400078e02ff */
[----:B-1----:R-:W-:Y:S01]  /*f5f0*/  IMAD R69, R71, 0x17, RZ ;  /* 0x0000001747457824 */ /* 0x002fe200078e02ff */
[----:B------:R-:W-:Y:S01]  /*f600*/  IADD3 R68, P0, R23, R4, RZ ;  /* 0x0000000417447210 */ /* 0x000fe20007f1e0ff */
[----:B------:R-:W-:-:S02]  /*f610*/  IMAD R64, R71, 0x7c, RZ ;  /* 0x0000007c47407824 */ /* 0x000fc400078e02ff */
[C---:B------:R-:W-:Y:S02]  /*f620*/  IMAD R57, R71.reuse, 0x21, RZ ;  /* 0x0000002147397824 */ /* 0x040fe400078e02ff */
[C---:B------:R-:W-:Y:S02]  /*f630*/  IMAD R31, R71.reuse, 0x22, RZ ;  /* 0x00000022471f7824 */ /* 0x040fe400078e02ff */
[C---:B------:R-:W-:Y:S02]  /*f640*/  IMAD R61, R71.reuse, 0x88, RZ ;  /* 0x00000088473d7824 */ /* 0x040fe400078e02ff */
[C---:B------:R-:W-:Y:S02]  /*f650*/  IMAD R55, R71.reuse, 0x23, RZ ;  /* 0x0000002347377824 */ /* 0x040fe400078e02ff */
[C---:B------:R-:W-:Y:S02]  /*f660*/  IMAD R56, R71.reuse, 0x8c, RZ ;  /* 0x0000008c47387824 */ /* 0x040fe400078e02ff */
        /* <DEDUP_REMOVED lines=38> */
[----:B------:R-:W-:Y:S01]  /*f8d0*/  IMAD R122, R71, 0x4a, RZ ;  /* 0x0000004a477a7824 */ /* 0x000fe200078e02ff */
[-C--:B------:R-:W-:Y:S02]  /*f8e0*/  LEA.HI.X.SX32 R71, R0, R5.reuse, 0x2, P5 ;  /* 0x0000000500477211 */ /* 0x080fe400028f16ff */
[----:B------:R-:W-:Y:S01]  /*f8f0*/  LEA.HI.X.SX32 R69, R69, R5, 0x2, P0 ;  /* 0x0000000545457211 */ /* 0x000fe200000f16ff */
[----:B------:R-:W-:Y:S02]  /*f900*/  IMAD.MOV.U32 R0, RZ, RZ, c[0x0][0x188] ;  /* 0x00006200ff007624 */ /* 0x000fe400078e00ff */
[----:B------:R1:W-:Y:S04]  /*f910*/  STL.64 [R1+0x310], R70 ;  /* 0x0003104601007387 */ /* 0x0003e80000100a00 */
[----:B------:R3:W-:Y:S01]  /*f920*/  STL.64 [R1+0x308], R68 ;  /* 0x0003084401007387 */ /* 0x0007e20000100a00 */
[-C--:B-1----:R-:W-:Y:S01]  /*f930*/  IADD3 R70, P5, R24, R4.reuse, RZ ;  /* 0x0000000418467210 */ /* 0x082fe20007fbe0ff */
[----:B---3--:R-:W-:Y:S01]  /*f940*/  IMAD R69, R0, 0x19, RZ ;  /* 0x0000001900457824 */ /* 0x008fe200078e02ff */
[----:B------:R-:W-:-:S02]  /*f950*/  IADD3 R68, P0, R25, R4, RZ ;  /* 0x0000000419447210 */ /* 0x000fc40007f1e0ff */
[-C--:B------:R-:W-:Y:S02]  /*f960*/  LEA.HI.X.SX32 R71, R3, R5.reuse, 0x2, P5 ;  /* 0x0000000503477211 */ /* 0x080fe400028f16ff */
[----:B------:R-:W-:Y:S01]  /*f970*/  LEA.HI.X.SX32 R69, R69, R5, 0x2, P0 ;  /* 0x0000000545457211 */ /* 0x000fe200000f16ff */
[C---:B------:R-:W-:Y:S02]  /*f980*/  IMAD R3, R0.reuse, 0x1a, RZ ;  /* 0x0000001a00037824 */ /* 0x040fe400078e02ff */
[----:B------:R1:W-:Y:S01]  /*f990*/  STL.64 [R1+0x300], R70 ;  /* 0x0003004601007387 */ /* 0x0003e20000100a00 */
[----:B------:R-:W-:-:S03]  /*f9a0*/  IMAD R0, R0, 0x1b, RZ ;  /* 0x0000001b00007824 */ /* 0x000fc600078e02ff */
[----:B------:R3:W-:Y:S01]  /*f9b0*/  STL.64 [R1+0x2f8], R68 ;  /* 0x0002f84401007387 */ /* 0x0007e20000100a00 */
[-C--:B-1----:R-:W-:Y:S02]  /*f9c0*/  IADD3 R70, P5, R27, R4.reuse, RZ ;  /* 0x000000041b467210 */ /* 0x082fe40007fbe0ff */
[----:B---3--:R-:W-:Y:S02]  /*f9d0*/  IADD3 R68, P0, R250, R4, RZ ;  /* 0x00000004fa447210 */ /* 0x008fe40007f1e0ff */
[-C--:B------:R-:W-:Y:S02]  /*f9e0*/  LEA.HI.X.SX32 R71, R3, R5.reuse, 0x2, P5 ;  /* 0x0000000503477211 */ /* 0x080fe400028f16ff */
[----:B------:R-:W-:-:S03]  /*f9f0*/  LEA.HI.X.SX32 R69, R0, R5, 0x2, P0 ;  /* 0x0000000500457211 */ /* 0x000fc600000f16ff */
[----:B------:R1:W-:Y:S01]  /*fa00*/  STL.64 [R1+0x2f0], R70 ;  /* 0x0002f04601007387 */ /* 0x0003e20000100a00 */
[----:B------:R-:W-:-:S03]  /*fa10*/  IMAD R7, R7, 0x1e, RZ ;  /* 0x0000001e07077824 */ /* 0x000fc600078e02ff */
[----:B------:R3:W-:Y:S01]  /*fa20*/  STL.64 [R1+0x2e8], R68 ;  /* 0x0002e84401007387 */ /* 0x0007e20000100a00 */
[----:B------:R-:W-:Y:S02]  /*fa30*/  MOV R10, c[0x0][0x188] ;  /* 0x00006200000a7a02 */ /* 0x000fe40000000f00 */
[-C--:B-1----:R-:W-:Y:S02]  /*fa40*/  IADD3 R70, P5, R251, R4.reuse, RZ ;  /* 0x00000004fb467210 */ /* 0x082fe40007fbe0ff */
[-C--:B---3--:R-:W-:Y:S02]  /*fa50*/  IADD3 R68, P0, R63, R4.reuse, RZ ;  /* 0x000000043f447210 */ /* 0x088fe40007f1e0ff */
[-C--:B------:R-:W-:Y:S02]  /*fa60*/  LEA.HI.X.SX32 R71, R6, R5.reuse, 0x2, P5 ;  /* 0x0000000506477211 */ /* 0x080fe400028f16ff */
[-C--:B------:R-:W-:Y:S02]  /*fa70*/  IADD3 R62, P5, R62, R4.reuse, RZ ;  /* 0x000000043e3e7210 */ /* 0x080fe40007fbe0ff */
[-C--:B------:R-:W-:Y:S01]  /*fa80*/  LEA.HI.X.SX32 R69, R65, R5.reuse, 0x2, P0 ;  /* 0x0000000541457211 */ /* 0x080fe200000f16ff */
[----:B------:R-:W-:Y:S01]  /*fa90*/  IMAD.MOV.U32 R2, RZ, RZ, c[0x0][0x188] ;  /* 0x00006200ff027624 */ /* 0x000fe200078e00ff */
[----:B------:R-:W-:Y:S01]  /*faa0*/  LEA.HI.X.SX32 R63, R7, R5, 0x2, P5 ;  /* 0x00000005073f7211 */ /* 0x000fe200028f16ff */
[----:B------:R1:W-:Y:S01]  /*fab0*/  STL.64 [R1+0x2e0], R70 ;  /* 0x0002e04601007387 */ /* 0x0003e20000100a00 */
[----:B------:R-:W-:Y:S01]  /*fac0*/  IMAD R0, R10, 0x1f, RZ ;  /* 0x0000001f0a007824 */ /* 0x000fe200078e02ff */
[----:B------:R-:W-:Y:S01]  /*fad0*/  IADD3 R64, P0, R64, R4, RZ ;  /* 0x0000000440407210 */ /* 0x000fe20007f1e0ff */
[----:B------:R-:W-:-:S02]  /*fae0*/  IMAD R7, R10, 0x84, RZ ;  /* 0x000000840a077824 */ /* 0x000fc400078e02ff */
[----:B------:R-:W-:Y:S01]  /*faf0*/  IMAD.SHL.U32 R10, R10, 0x20, RZ ;  /* 0x000000200a0a7824 */ /* 0x000fe200078e00ff */
[----:B------:R-:W-:Y:S01]  /*fb00*/  LEA.HI.X.SX32 R65, R0, R5, 0x2, P0 ;  /* 0x0000000500417211 */ /* 0x000fe200000f16ff */
[----:B-1----:R-:W3:Y:S04]  /*fb10*/  LDL.LU.64 R70, [R1+0x17a8] ;  /* 0x0017a80001467983 */ /* 0x002ee80000300a00 */
[----:B------:R1:W-:Y:S01]  /*fb20*/  STL.64 [R1+0x2d8], R68 ;  /* 0x0002d84401007387 */ /* 0x0003e20000100a00 */
[----:B------:R-:W-:-:S03]  /*fb30*/  IADD3 R6, P0, R7, R4, RZ ;  /* 0x0000000407067210 */ /* 0x000fc60007f1e0ff */
[----:B-1----:R-:W4:Y:S04]  /*fb40*/  LDL.LU.64 R68, [R1+0x17a0] ;  /* 0x0017a00001447983 */ /* 0x002f280000300a00 */
[----:B------:R1:W-:Y:S01]  /*fb50*/  STL.64 [R1+0x2d0], R62 ;  /* 0x0002d03e01007387 */ /* 0x0003e20000100a00 */
[----:B------:R-:W-:-:S03]  /*fb60*/  LEA.HI.X.SX32 R7, R57, R5, 0x2, P0 ;  /* 0x0000000539077211 */ /* 0x000fc600000f16ff */
[----:B------:R1:W-:Y:S02]  /*fb70*/  STL.64 [R1+0x2c8], R64 ;  /* 0x0002c84001007387 */ /* 0x0003e40000100a00 */
[----:B-1----:R-:W-:-:S04]  /*fb80*/  LEA R62, P5, R2, R4, 0x7 ;  /* 0x00000004023e7211 */ /* 0x002fc800078a38ff */
[----:B------:R-:W-:Y:S01]  /*fb90*/  LEA.HI.X.SX32 R63, R10, R5, 0x2, P5 ;  /* 0x000000050a3f7211 */ /* 0x000fe200028f16ff */
[----:B------:R-:W2:Y:S04]  /*fba0*/  LDL.LU.64 R64, [R1+0x1798] ;  /* 0x0017980001407983 */ /* 0x000ea80000300a00 */
[----:B------:R1:W-:Y:S04]  /*fbb0*/  STL.64 [R1+0x2c0], R62 ;  /* 0x0002c03e01007387 */ /* 0x0003e80000100a00 */
[----:B------:R1:W-:Y:S02]  /*fbc0*/  STL.64 [R1+0x2b8], R6 ;  /* 0x0002b80601007387 */ /* 0x0003e40000100a00 */
[----:B-1----:R-:W-:-:S04]  /*fbd0*/  IADD3 R62, P5, R61, R4, RZ ;  /* 0x000000043d3e7210 */ /* 0x002fc80007fbe0ff */
[----:B------:R-:W-:Y:S01]  /*fbe0*/  LEA.HI.X.SX32 R63, R31, R5, 0x2, P5 ;  /* 0x000000051f3f7211 */ /* 0x000fe200028f16ff */
[----:B------:R-:W2:Y:S04]  /*fbf0*/  LDL.LU R6, [R1+0x20] ;  /* 0x0000200001067983 */ /* 0x000ea80000300800 */
[----:B------:R-:W2:Y:S04]  /*fc00*/  LDL.LU R7, [R1+0x1c] ;  /* 0x00001c0001077983 */ /* 0x000ea80000300800 */
[----:B------:R-:W2:Y:S04]  /*fc10*/  LDL.LU R3, [R1+0x18] ;  /* 0x0000180001037983 */ /* 0x000ea80000300800 */
[----:B------:R1:W-:Y:S01]  /*fc20*/  STL.64 [R1+0x2b0], R62 ;  /* 0x0002b03e01007387 */ /* 0x0003e20000100a00 */
[----:B------:R-:W-:-:S03]  /*fc30*/  IADD3 R56, P0, R56, R4, RZ ;  /* 0x0000000438387210 */ /* 0x000fc60007f1e0ff */
[----:B-1----:R-:W2:Y:S04]  /*fc40*/  LDL.LU.64 R62, [R1+0x1790] ;  /* 0x00179000013e7983 */ /* 0x002ea80000300a00 */
[----:B------:R-:W2:Y:S04]  /*fc50*/  LDL.LU R10, [R1+0x14] ;  /* 0x00001400010a7983 */ /* 0x000ea80000300800 */
[----:B------:R-:W3:Y:S01]  /*fc60*/  LDL.LU R31, [R1+0x8] ;  /* 0x00000800011f7983 */ /* 0x000ee20000300800 */
[----:B------:R-:W-:-:S05]  /*fc70*/  LEA.HI.X.SX32 R57, R55, R5, 0x2, P0 ;  /* 0x0000000537397211 */ /* 0x000fca00000f16ff */
[----:B------:R1:W-:Y:S02]  /*fc80*/  STL.64 [R1+0x2a8], R56 ;  /* 0x0002a83801007387 */ /* 0x0003e40000100a00 */
[-C--:B-1----:R-:W-:Y:S02]  /*fc90*/  IADD3 R56, P0, R43, R4.reuse, RZ ;  /* 0x000000042b387210 */ /* 0x082fe40007f1e0ff */
[----:B------:R-:W4:Y:S04]  /*fca0*/  LDL.LU R43, [R1] ;  /* 0x00000000012b7983 */ /* 0x000f280000300800 */
[----:B------:R-:W1:Y:S01]  /*fcb0*/  S2R R55, SR_TID.X ;  /* 0x0000000000377919 */ /* 0x000e620000002100 */
[----:B------:R-:W-:Y:S02]  /*fcc0*/  LEA.HI.X.SX32 R57, R51, R5, 0x2, P0 ;  /* 0x0000000533397211 */ /* 0x000fe400000f16ff */
[----:B------:R-:W-:-:S02]  /*fcd0*/  IADD3 R60, P5, R60, R4, RZ ;  /* 0x000000043c3c7210 */ /* 0x000fc40007fbe0ff */
[-C--:B------:R-:W-:Y:S02]  /*fce0*/  IADD3 R50, P0, R50, R4.reuse, RZ ;  /* 0x0000000432327210 */ /* 0x080fe40007f1e0ff */
[-C--:B------:R-:W-:Y:S02]  /*fcf0*/  LEA.HI.X.SX32 R61, R8, R5.reuse, 0x2, P5 ;  /* 0x00000005083d7211 */ /* 0x080fe400028f16ff */
[----:B------:R-:W-:Y:S01]  /*fd00*/  LEA.HI.X.SX32 R51, R39, R5, 0x2, P0 ;  /* 0x0000000527337211 */ /* 0x000fe200000f16ff */
[----:B------:R-:W-:Y:S01]  /*fd10*/  IMAD R39, R248, 0x29, RZ ;  /* 0x00000029f8277824 */ /* 0x000fe200078e02ff */
[-C--:B------:R-:W-:Y:S01]  /*fd20*/  IADD3 R54, P5, R54, R4.reuse, RZ ;  /* 0x0000000436367210 */ /* 0x080fe20007fbe0ff */
[----:B------:R-:W-:Y:S01]  /*fd30*/  IMAD R8, R248, 0xa8, RZ ;  /* 0x000000a8f8087824 */ /* 0x000fe200078e02ff */
[----:B------:R-:W-:-:S04]  /*fd40*/  IADD3 R38, P0, R38, R4, RZ ;  /* 0x0000000426267210 */ /* 0x000fc80007f1e0ff */
[-C--:B------:R-:W-:Y:S02]  /*fd50*/  LEA.HI.X.SX32 R39, R39, R5.reuse, 0x2, P0 ;  /* 0x0000000527277211 */ /* 0x080fe400000f16ff */
[-C--:B------:R-:W-:Y:S02]  /*fd60*/  IADD3 R8, P0, R8, R4.reuse, RZ ;  /* 0x0000000408087210 */ /* 0x080fe40007f1e0ff */
[----:B-1----:R-:W-:Y:S02]  /*fd70*/  LOP3.LUT R0, R55, 0x7f, RZ, 0xc0, !PT ;  /* 0x0000007f37007812 */ /* 0x002fe400078ec0ff */
[-C--:B------:R-:W-:Y:S02]  /*fd80*/  LEA.HI.X.SX32 R55, R45, R5.reuse, 0x2, P5 ;  /* 0x000000052d377211 */ /* 0x080fe400028f16ff */
[----:B------:R-:W-:Y:S01]  /*fd90*/  IADD3 R44, P5, R44, R4, RZ ;  /* 0x000000042c2c7210 */ /* 0x000fe20007fbe0ff */
[----:B------:R1:W-:Y:S03]  /*fda0*/  STL.64 [R1+0x2a0], R60 ;  /* 0x0002a03c01007387 */ /* 0x0003e60000100a00 */
[----:B------:R-:W-:-:S02]  /*fdb0*/  LEA.HI.X.SX32 R45, R9, R5, 0x2, P5 ;  /* 0x00000005092d7211 */ /* 0x000fc400028f16ff */
[-C--:B------:R-:W-:Y:S02]  /*fdc0*/  LEA.HI.X.SX32 R9, R33, R5.reuse, 0x2, P0 ;  /* 0x0000000521097211 */ /* 0x080fe400000f16ff */
[-C--:B------:R-:W-:Y:S01]  /*fdd0*/  IADD3 R32, P0, R32, R4.reuse, RZ ;  /* 0x0000000420207210 */ /* 0x080fe20007f1e0ff */
[----:B-1----:R-:W4:Y:S03]  /*fde0*/  LDL.LU.64 R60, [R1+0x1788] ;  /* 0x00178800013c7983 */ /* 0x002f260000300a00 */
[----:B------:R-:W-:Y:S01]  /*fdf0*/  LEA.HI.X.SX32 R33, R29, R5, 0x2, P0 ;  /* 0x000000051d217211 */ /* 0x000fe200000f16ff */
[----:B------:R1:W-:Y:S01]  /*fe00*/  STL.64 [R1+0x298], R56 ;  /* 0x0002983801007387 */ /* 0x0003e20000100a00 */
[----:B------:R-:W-:-:S04]  /*fe10*/  IADD3 R28, P0, R28, R4, RZ ;  /* 0x000000041c1c7210 */ /* 0x000fc80007f1e0ff */
[----:B------:R-:W-:Y:S01]  /*fe20*/  LEA.HI.X.SX32 R29, R11, R5, 0x2, P0 ;  /* 0x000000050b1d7211 */ /* 0x000fe200000f16ff */
[----:B-1----:R-:W4:Y:S04]  /*fe30*/  LDL.LU.64 R56, [R1+0x1780] ;  /* 0x0017800001387983 */ /* 0x002f280000300a00 */
[----:B------:R1:W-:Y:S01]  /*fe40*/  STL.64 [R1+0x290], R54 ;  /* 0x0002903601007387 */ /* 0x0003e20000100a00 */
[----:B------:R-:W-:-:S03]  /*fe50*/  IADD3 R30, P0, R30, R4, RZ ;  /* 0x000000041e1e7210 */ /* 0x000fc60007f1e0ff */
[----:B-1----:R-:W4:Y:S04]  /*fe60*/  LDL.LU.64 R54, [R1+0x1778] ;  /* 0x0017780001367983 */ /* 0x002f280000300a00 */
[----:B------:R1:W-:Y:S04]  /*fe70*/  STL.64 [R1+0x288], R50 ;  /* 0x0002883201007387 */ /* 0x0003e80000100a00 */
[----:B-1----:R-:W4:Y:S04]  /*fe80*/  LDL.LU.64 R50, [R1+0x1770] ;  /* 0x0017700001327983 */ /* 0x002f280000300a00 */
[----:B------:R1:W-:Y:S04]  /*fe90*/  STL.64 [R1+0x280], R44 ;  /* 0x0002802c01007387 */ /* 0x0003e80000100a00 */
[----:B-1----:R-:W4:Y:S04]  /*fea0*/  LDL.LU.64 R44, [R1+0x1768] ;  /* 0x00176800012c7983 */ /* 0x002f280000300a00 */
[----:B------:R1:W-:Y:S04]  /*feb0*/  STL.64 [R1+0x278], R38 ;  /* 0x0002782601007387 */ /* 0x0003e80000100a00 */
[----:B-1----:R-:W4:Y:S04]  /*fec0*/  LDL.LU.64 R38, [R1+0x1760] ;  /* 0x0017600001267983 */ /* 0x002f280000300a00 */
[----:B------:R-:W-:Y:S04]  /*fed0*/  STL.64 [R1+0x270], R8 ;  /* 0x0002700801007387 */ /* 0x000fe80000100a00 */
[----:B------:R1:W-:Y:S04]  /*fee0*/  STL.64 [R1+0x268], R32 ;  /* 0x0002682001007387 */ /* 0x0003e80000100a00 */
[----:B-1----:R-:W4:Y:S04]  /*fef0*/  LDL.LU.64 R32, [R1+0x1758] ;  /* 0x0017580001207983 */ /* 0x002f280000300a00 */
[----:B------:R1:W-:Y:S04]  /*ff00*/  STL.64 [R1+0x260], R28 ;  /* 0x0002601c01007387 */ /* 0x0003e80000100a00 */
[----:B-1----:R-:W4:Y:S01]  /*ff10*/  LDL.LU.64 R28, [R1+0x1750] ;  /* 0x00175000011c7983 */ /* 0x002f220000300a00 */
[----:B--2---:R-:W-:-:S02]  /*ff20*/  IMAD R9, R10, c[0x0][0x190], RZ ;  /* 0x000064000a097a24 */ /* 0x004fc400078e02ff */
[----:B---3--:R-:W-:Y:S01]  /*ff30*/  IMAD R10, R31, c[0x0][0x190], RZ ;  /* 0x000064001f0a7a24 */ /* 0x008fe200078e02ff */
[----:B------:R-:W-:Y:S02]  /*ff40*/  LEA.HI.X.SX32 R31, R35, R5, 0x2, P0 ;  /* 0x00000005231f7211 */ /* 0x000fe400000f16ff */
[----:B------:R-:W-:-:S04]  /*ff50*/  IADD3 R34, P0, R34, R4, RZ ;  /* 0x0000000422227210 */ /* 0x000fc80007f1e0ff */
[----:B------:R-:W-:Y:S02]  /*ff60*/  LEA.HI.X.SX32 R35, R37, R5, 0x2, P0 ;  /* 0x0000000525237211 */ /* 0x000fe400000f16ff */
[----:B------:R-:W-:-:S04]  /*ff70*/  IADD3 R36, P0, R36, R4, RZ ;  /* 0x0000000424247210 */ /* 0x000fc80007f1e0ff */
[----:B------:R-:W-:Y:S02]  /*ff80*/  LEA.HI.X.SX32 R37, R41, R5, 0x2, P0 ;  /* 0x0000000529257211 */ /* 0x000fe400000f16ff */
[----:B------:R-:W-:-:S04]  /*ff90*/  IADD3 R40, P0, R40, R4, RZ ;  /* 0x0000000428287210 */ /* 0x000fc80007f1e0ff */
[----:B------:R-:W-:Y:S02]  /*ffa0*/  LEA.HI.X.SX32 R41, R12, R5, 0x2, P0 ;  /* 0x000000050c297211 */ /* 0x000fe400000f16ff */
[----:B------:R-:W-:Y:S01]  /*ffb0*/  IADD3 R42, P0, R42, R4, RZ ;  /* 0x000000042a2a7210 */ /* 0x000fe20007f1e0ff */
[----:B----4-:R-:W-:-:S03]  /*ffc0*/  IMAD R11, R43, c[0x0][0x190], RZ ;  /* 0x000064002b0b7a24 */ /* 0x010fc600078e02ff */
[----:B------:R-:W-:Y:S02]  /*ffd0*/  LEA.HI.X.SX32 R43, R47, R5, 0x2, P0 ;  /* 0x000000052f2b7211 */ /* 0x000fe400000f16ff */
[----:B------:R-:W-:Y:S01]  /*ffe0*/  IADD3 R46, P0, R46, R4, RZ ;  /* 0x000000042e2e7210 */ /* 0x000fe20007f1e0ff */
[----:B------:R-:W-:-:S03]  /*fff0*/  IMAD R8, R3, c[0x0][0x190], RZ ;  /* 0x0000640003087a24 */ /* 0x000fc600078e02ff */
[-C--:B------:R-:W-:Y:S01]  /*10000*/  LEA.HI.X.SX32 R47, R49, R5.reuse, 0x2, P0 ;  /* 0x00000005312f7211 */ /* 0x080fe200000f16ff */
[----:B------:R-:W-:Y:S01]  /*10010*/  IMAD.MOV.U32 R3, RZ, RZ, c[0x0][0x188] ;  /* 0x00006200ff037624 */ /* 0x000fe200078e00ff */
[-C--:B------:R-:W-:Y:S01]  /*10020*/  IADD3 R48, P0, R48, R4.reuse, RZ ;  /* 0x0000000430307210 */ /* 0x080fe20007f1e0ff */
[----:B------:R1:W-:Y:S02]  /*10030*/  STL.64 [R1+0x258], R30 ;  /* 0x0002581e01007387 */ /* 0x0003e40000100a00 */
[----:B------:R-:W-:Y:S01]  /*10040*/  IMAD R3, R3, 0xd4, RZ ;  /* 0x000000d403037824 */ /* 0x000fe200078e02ff */
[-C--:B------:R-:W-:Y:S02]  /*10050*/  LEA.HI.X.SX32 R49, R53, R5.reuse, 0x2, P0 ;  /* 0x0000000535317211 */ /* 0x080fe400000f16ff */
[----:B------:R-:W-:Y:S01]  /*10060*/  IADD3 R52, P0, R52, R4, RZ ;  /* 0x0000000434347210 */ /* 0x000fe20007f1e0ff */
[----:B-1----:R-:W2:Y:S04]  /*10070*/  LDL.LU.64 R30, [R1+0x1748] ;  /* 0x00174800011e7983 */ /* 0x002ea80000300a00 */
[----:B------:R1:W-:Y:S01]  /*10080*/  STL.64 [R1+0x250], R34 ;  /* 0x0002502201007387 */ /* 0x0003e20000100a00 */
[----:B------:R-:W-:-:S02]  /*10090*/  LEA.HI.X.SX32 R53, R13, R5, 0x2, P0 ;  /* 0x000000050d357211 */ /* 0x000fc400000f16ff */
[-C--:B------:R-:W-:Y:S01]  /*100a0*/  IADD3 R12, P0, R3, R4.reuse, RZ ;  /* 0x00000004030c7210 */ /* 0x080fe20007f1e0ff */
[----:B-1----:R-:W3:Y:S04]  /*100b0*/  LDL.LU.64 R34, [R1+0x1740] ;  /* 0x0017400001227983 */ /* 0x002ee80000300a00 */
[----:B------:R1:W-:Y:S01]  /*100c0*/  STL.64 [R1+0x248], R36 ;  /* 0x0002482401007387 */ /* 0x0003e20000100a00 */
[----:B------:R-:W-:Y:S01]  /*100d0*/  LEA.HI.X.SX32 R13, R59, R5, 0x2, P0 ;  /* 0x000000053b0d7211 */ /* 0x000fe200000f16ff */
[----:B------:R-:W-:Y:S02]  /*100e0*/  IMAD.MOV.U32 R3, RZ, RZ, c[0x0][0x188] ;  /* 0x00006200ff037624 */ /* 0x000fe400078e00ff */
[----:B-1----:R-:W4:Y:S04]  /*100f0*/  LDL.LU.64 R36, [R1+0x1738] ;  /* 0x0017380001247983 */ /* 0x002f280000300a00 */
[----:B------:R1:W-:Y:S01]  /*10100*/  STL.64 [R1+0x240], R40 ;  /* 0x0002402801007387 */ /* 0x0003e20000100a00 */
[----:B------:R-:W-:-:S03]  /*10110*/  IADD3 R58, P0, R58, R4, RZ ;  /* 0x000000043a3a7210 */ /* 0x000fc60007f1e0ff */
[----:B-1----:R-:W2:Y:S04]  /*10120*/  LDL.LU.64 R40, [R1+0x1730] ;  /* 0x0017300001287983 */ /* 0x002ea80000300a00 */
[----:B------:R1:W-:Y:S04]  /*10130*/  STL.64 [R1+0x238], R42 ;  /* 0x0002382a01007387 */ /* 0x0003e80000100a00 */
[----:B-1----:R-:W2:Y:S04]  /*10140*/  LDL.LU.64 R42, [R1+0x1728] ;  /* 0x00172800012a7983 */ /* 0x002ea80000300a00 */
[----:B------:R1:W-:Y:S04]  /*10150*/  STL.64 [R1+0x230], R46 ;  /* 0x0002302e01007387 */ /* 0x0003e80000100a00 */
[----:B-1----:R-:W2:Y:S04]  /*10160*/  LDL.LU.64 R46, [R1+0x1720] ;  /* 0x00172000012e7983 */ /* 0x002ea80000300a00 */
[----:B------:R1:W-:Y:S04]  /*10170*/  STL.64 [R1+0x228], R48 ;  /* 0x0002283001007387 */ /* 0x0003e80000100a00 */
[----:B-1----:R-:W2:Y:S04]  /*10180*/  LDL.LU.64 R48, [R1+0x1718] ;  /* 0x0017180001307983 */ /* 0x002ea80000300a00 */
[----:B------:R1:W-:Y:S04]  /*10190*/  STL.64 [R1+0x220], R52 ;  /* 0x0002203401007387 */ /* 0x0003e80000100a00 */
[----:B-1----:R-:W2:Y:S04]  /*101a0*/  LDL.LU.64 R52, [R1+0x1710] ;  /* 0x0017100001347983 */ /* 0x002ea80000300a00 */
[----:B------:R1:W-:Y:S02]  /*101b0*/  STL.64 [R1+0x218], R12 ;  /* 0x0002180c01007387 */ /* 0x0003e40000100a00 */
[----:B-1----:R-:W-:-:S02]  /*101c0*/  IMAD R13, R3, 0x36, RZ ;  /* 0x00000036030d7824 */ /* 0x002fc400078e02ff */
[C---:B------:R-:W-:Y:S02]  /*101d0*/  IMAD R12, R3.reuse, 0xdc, RZ ;  /* 0x000000dc030c7824 */ /* 0x040fe400078e02ff */
[----:B------:R-:W-:Y:S01]  /*101e0*/  IMAD R3, R3, 0x37, RZ ;  /* 0x0000003703037824 */ /* 0x000fe200078e02ff */
[----:B------:R-:W-:Y:S02]  /*101f0*/  LEA.HI.X.SX32 R59, R13, R5, 0x2, P0 ;  /* 0x000000050d3b7211 */ /* 0x000fe400000f16ff */
[----:B------:R-:W-:-:S04]  /*10200*/  IADD3 R12, P0, R12, R4, RZ ;  /* 0x000000040c0c7210 */ /* 0x000fc80007f1e0ff */
[----:B------:R-:W-:Y:S01]  /*10210*/  LEA.HI.X.SX32 R13, R3, R5, 0x2, P0 ;  /* 0x00000005030d7211 */ /* 0x000fe200000f16ff */
[----:B------:R1:W-:Y:S01]  /*10220*/  STL.64 [R1+0x210], R58 ;  /* 0x0002103a01007387 */ /* 0x0003e20000100a00 */
[----:B------:R-:W-:-:S03]  /*10230*/  IMAD.MOV.U32 R3, RZ, RZ, c[0x0][0x188] ;  /* 0x00006200ff037624 */ /* 0x000fc600078e00ff */
[----:B-1----:R-:W2:Y:S04]  /*10240*/  LDL.LU.64 R58, [R1+0x1708] ;  /* 0x00170800013a7983 */ /* 0x002ea80000300a00 */
[----:B------:R1:W-:Y:S02]  /*10250*/  STL.64 [R1+0x208], R12 ;  /* 0x0002080c01007387 */ /* 0x0003e40000100a00 */
[----:B-1----:R-:W-:-:S04]  /*10260*/  IADD3 R12, P0, R67, R4, RZ ;  /* 0x00000004430c7210 */ /* 0x002fc80007f1e0ff */
[----:B------:R-:W-:Y:S02]  /*10270*/  LEA.HI.X.SX32 R13, R14, R5, 0x2, P0 ;  /* 0x000000050e0d7211 */ /* 0x000fe400000f16ff */
[----:B------:R-:W-:-:S03]  /*10280*/  IADD3 R66, P0, R66, R4, RZ ;  /* 0x0000000442427210 */ /* 0x000fc60007f1e0ff */
[----:B------:R1:W-:Y:S01]  /*10290*/  STL.64 [R1+0x200], R12 ;  /* 0x0002000c01007387 */ /* 0x0003e20000100a00 */
[C---:B------:R-:W-:Y:S02]  /*102a0*/  IMAD R14, R3.reuse, 0x3a, RZ ;  /* 0x0000003a030e7824 */ /* 0x040fe400078e02ff */
[C---:B-1----:R-:W-:Y:S02]  /*102b0*/  IMAD R13, R3.reuse, 0x39, RZ ;  /* 0x00000039030d7824 */ /* 0x042fe400078e02ff */
[----:B------:R-:W-:-:S03]  /*102c0*/  IMAD R12, R3, 0xe8, RZ ;  /* 0x000000e8030c7824 */ /* 0x000fc600078e02ff */
[----:B------:R-:W-:Y:S02]  /*102d0*/  LEA.HI.X.SX32 R67, R13, R5, 0x2, P0 ;  /* 0x000000050d437211 */ /* 0x000fe400000f16ff */
[----:B------:R-:W-:Y:S01]  /*102e0*/  IADD3 R12, P0, R12, R4, RZ ;  /* 0x000000040c0c7210 */ /* 0x000fe20007f1e0ff */
[----:B------:R-:W-:-:S03]  /*102f0*/  IMAD R3, R3, 0xec, RZ ;  /* 0x000000ec03037824 */ /* 0x000fc600078e02ff */
[----:B------:R-:W-:Y:S01]  /*10300*/  LEA.HI.X.SX32 R13, R14, R5, 0x2, P0 ;  /* 0x000000050e0d7211 */ /* 0x000fe200000f16ff */
[----:B------:R1:W-:Y:S04]  /*10310*/  STL.64 [R1+0x1f8], R66 ;  /* 0x0001f84201007387 */ /* 0x0003e80000100a00 */
[----:B-1----:R-:W2:Y:S04]  /*10320*/  LDL.LU.64 R66, [R1+0x1700] ;  /* 0x0017000001427983 */ /* 0x002ea80000300a00 */
[----:B------:R1:W-:Y:S02]  /*10330*/  STL.64 [R1+0x1f0], R12 ;  /* 0x0001f00c01007387 */ /* 0x0003e40000100a00 */
[----:B-1----:R-:W-:Y:S01]  /*10340*/  IADD3 R12, P0, R3, R4, RZ ;  /* 0x00000004030c7210 */ /* 0x002fe20007f1e0ff */
[----:B------:R-:W-:-:S03]  /*10350*/  IMAD.MOV.U32 R3, RZ, RZ, c[0x0][0x188] ;  /* 0x00006200ff037624 */ /* 0x000fc600078e00ff */
[----:B------:R-:W-:Y:S02]  /*10360*/  LEA.HI.X.SX32 R13, R77, R5, 0x2, P0 ;  /* 0x000000054d0d7211 */ /* 0x000fe400000f16ff */
[----:B------:R-:W-:-:S03]  /*10370*/  IADD3 R76, P0, R76, R4, RZ ;  /* 0x000000044c4c7210 */ /* 0x000fc60007f1e0ff */
[----:B------:R1:W-:Y:S01]  /*10380*/  STL.64 [R1+0x1e8], R12 ;  /* 0x0001e80c01007387 */ /* 0x0003e20000100a00 */
[----:B------:R-:W-:Y:S01]  /*10390*/  LEA.HI.X.SX32 R77, R15, R5, 0x2, P0 ;  /* 0x000000050f4d7211 */ /* 0x000fe200000f16ff */
[C---:B-1----:R-:W-:Y:S02]  /*103a0*/  IMAD R12, R3.reuse, 0xf4, RZ ;  /* 0x000000f4030c7824 */ /* 0x042fe400078e02ff */
[----:B------:R-:W-:-:S03]  /*103b0*/  IMAD R13, R3, 0x3d, RZ ;  /* 0x0000003d030d7824 */ /* 0x000fc600078e02ff */
[----:B------:R-:W-:Y:S01]  /*103c0*/  IADD3 R14, P0, R12, R4, RZ ;  /* 0x000000040c0e7210 */ /* 0x000fe20007f1e0ff */
[----:B------:R-:W-:-:S03]  /*103d0*/  IMAD R3, R3, 0xf8, RZ ;  /* 0x000000f803037824 */ /* 0x000fc600078e02ff */
[----:B------:R-:W-:Y:S01]  /*103e0*/  LEA.HI.X.SX32 R15, R13, R5, 0x2, P0 ;  /* 0x000000050d0f7211 */ /* 0x000fe200000f16ff */
[----:B------:R1:W-:Y:S01]  /*103f0*/  STL.64 [R1+0x1e0], R76 ;  /* 0x0001e04c01007387 */ /* 0x0003e20000100a00 */
[----:B------:R-:W-:-:S03]  /*10400*/  IMAD.MOV.U32 R12, RZ, RZ, c[0x0][0x188] ;  /* 0x00006200ff0c7624 */ /* 0x000fc600078e00ff */
[----:B-1----:R-:W2:Y:S04]  /*10410*/  LDL.LU.64 R76, [R1+0x16f8] ;  /* 0x0016f800014c7983 */ /* 0x002ea80000300a00 */
[----:B------:R1:W-:Y:S02]  /*10420*/  STL.64 [R1+0x1d8], R14 ;  /* 0x0001d80e01007387 */ /* 0x0003e40000100a00 */
[----:B-1----:R-:W-:Y:S01]  /*10430*/  IADD3 R14, P0, R3, R4, RZ ;  /* 0x00000004030e7210 */ /* 0x002fe20007f1e0ff */
[C---:B------:R-:W-:Y:S02]  /*10440*/  IMAD R3, R12.reuse, 0x3e, RZ ;  /* 0x0000003e0c037824 */ /* 0x040fe400078e02ff */
[----:B------:R-:W-:-:S03]  /*10450*/  IMAD R12, R12, 0xfc, RZ ;  /* 0x000000fc0c0c7824 */ /* 0x000fc600078e02ff */
[----:B------:R-:W-:Y:S01]  /*10460*/  LEA.HI.X.SX32 R15, R3, R5, 0x2, P0 ;  /* 0x00000005030f7211 */ /* 0x000fe200000f16ff */
[----:B------:R-:W-:Y:S01]  /*10470*/  IMAD.MOV.U32 R3, RZ, RZ, c[0x0][0x188] ;  /* 0x00006200ff037624 */ /* 0x000fe200078e00ff */
[----:B------:R-:W-:-:S03]  /*10480*/  IADD3 R12, P0, R12, R4, RZ ;  /* 0x000000040c0c7210 */ /* 0x000fc60007f1e0ff */
[----:B------:R1:W-:Y:S02]  /*10490*/  STL.64 [R1+0x1d0], R14 ;  /* 0x0001d00e01007387 */ /* 0x0003e40000100a00 */
[----:B-1----:R-:W-:Y:S02]  /*104a0*/  IMAD R15, R3, 0x3f, RZ ;  /* 0x0000003f030f7824 */ /* 0x002fe400078e02ff */
[----:B------:R-:W-:-:S03]  /*104b0*/  IMAD.MOV.U32 R14, RZ, RZ, c[0x0][0x188] ;  /* 0x00006200ff0e7624 */ /* 0x000fc600078e00ff */
[----:B------:R-:W-:Y:S01]  /*104c0*/  LEA.HI.X.SX32 R13, R15, R5, 0x2, P0 ;  /* 0x000000050f0d7211 */ /* 0x000fe200000f16ff */
[----:B------:R-:W-:-:S04]  /*104d0*/  IMAD.SHL.U32 R15, R3, 0x40, RZ ;  /* 0x00000040030f7824 */ /* 0x000fc800078e00ff */
[----:B------:R1:W-:Y:S01]  /*104e0*/  STL.64 [R1+0x1c8], R12 ;  /* 0x0001c80c01007387 */ /* 0x0003e20000100a00 */
[----:B------:R-:W-:Y:S01]  /*104f0*/  IMAD R3, R3, 0x104, RZ ;  /* 0x0000010403037824 */ /* 0x000fe200078e02ff */
[----:B-1----:R-:W-:-:S04]  /*10500*/  LEA R12, P0, R14, R4, 0x8 ;  /* 0x000000040e0c7211 */ /* 0x002fc800078040ff */
[----:B------:R-:W-:-:S05]  /*10510*/  LEA.HI.X.SX32 R13, R15, R5, 0x2, P0 ;  /* 0x000000050f0d7211 */ /* 0x000fca00000f16ff */
[----:B------:R1:W-:Y:S02]  /*10520*/  STL.64 [R1+0x1c0], R12 ;  /* 0x0001c00c01007387 */ /* 0x0003e40000100a00 */
[-C--:B-1----:R-:W-:Y:S02]  /*10530*/  IADD3 R12, P0, R3, R4.reuse, RZ ;  /* 0x00000004030c7210 */ /* 0x082fe40007f1e0ff */
[----:B------:R-:W-:Y:S02]  /*10540*/  MOV R3, c[0x0][0x188] ;  /* 0x0000620000037a02 */ /* 0x000fe40000000f00 */
        /* <DEDUP_REMOVED lines=13> */
[----:B-1----:R-:W-:-:S04]  /*10620*/  IADD3 R12, P0, R3, R4, RZ ;  /* 0x00000004030c7210 */ /* 0x002fc80007f1e0ff */
[----:B------:R-:W-:-:S05]  /*10630*/  LEA.HI.X.SX32 R13, R16, R5, 0x2, P0 ;  /* 0x00000005100d7211 */ /* 0x000fca00000f16ff */
[----:B------:R1:W-:Y:S02]  /*10640*/  STL.64 [R1+0x1a0], R12 ;  /* 0x0001a00c01007387 */ /* 0x0003e40000100a00 */
[----:B-1----:R-:W-:Y:S02]  /*10650*/  IADD3 R12, P0, R123, R4, RZ ;  /* 0x000000047b0c7210 */ /* 0x002fe40007f1e0ff */
[----:B------:R-:W2:Y:S01]  /*10660*/  LDL.LU R123, [R1+0x24] ;  /* 0x00002400017b7983 */ /* 0x000ea20000300800 */
[----:B------:R-:W-:-:S04]  /*10670*/  IMAD.MOV.U32 R3, RZ, RZ, c[0x0][0x188] ;  /* 0x00006200ff037624 */ /* 0x000fc800078e00ff */
[C---:B------:R-:W-:Y:S02]  /*10680*/  IMAD R15, R3.reuse, 0x45, RZ ;  /* 0x00000045030f7824 */ /* 0x040fe400078e02ff */
[----:B------:R-:W-:-:S03]  /*10690*/  IMAD R3, R3, 0x118, RZ ;  /* 0x0000011803037824 */ /* 0x000fc600078e02ff */
[----:B------:R-:W-:-:S05]  /*106a0*/  LEA.HI.X.SX32 R13, R15, R5, 0x2, P0 ;  /* 0x000000050f0d7211 */ /* 0x000fca00000f16ff */
[----:B------:R1:W-:Y:S02]  /*106b0*/  STL.64 [R1+0x198], R12 ;  /* 0x0001980c01007387 */ /* 0x0003e40000100a00 */
[----:B-1----:R-:W-:Y:S01]  /*106c0*/  IADD3 R12, P0, R3, R4, RZ ;  /* 0x00000004030c7210 */ /* 0x002fe20007f1e0ff */
[----:B------:R-:W-:-:S03]  /*106d0*/  IMAD.MOV.U32 R3, RZ, RZ, c[0x0][0x188] ;  /* 0x00006200ff037624 */ /* 0x000fc600078e00ff */
[----:B------:R-:W-:Y:S02]  /*106e0*/  LEA.HI.X.SX32 R13, R109, R5, 0x2, P0 ;  /* 0x000000056d0d7211 */ /* 0x000fe400000f16ff */
[----:B------:R-:W-:-:S03]  /*106f0*/  IADD3 R108, P0, R108, R4, RZ ;  /* 0x000000046c6c7210 */ /* 0x000fc60007f1e0ff */
[----:B------:R1:W-:Y:S02]  /*10700*/  STL.64 [R1+0x190], R12 ;  /* 0x0001900c01007387 */ /* 0x0003e40000100a00 */
[C---:B-1----:R-:W-:Y:S02]  /*10710*/  IMAD R13, R3.reuse, 0x47, RZ ;  /* 0x00000047030d7824 */ /* 0x042fe400078e02ff */
[----:B------:R-:W-:-:S03]  /*10720*/  IMAD R12, R3, 0x120, RZ ;  /* 0x00000120030c7824 */ /* 0x000fc600078e02ff */
[----:B------:R-:W-:Y:S02]  /*10730*/  LEA.HI.X.SX32 R109, R13, R5, 0x2, P0 ;  /* 0x000000050d6d7211 */ /* 0x000fe400000f16ff */
[----:B------:R-:W-:Y:S01]  /*10740*/  IADD3 R12, P0, R12, R4, RZ ;  /* 0x000000040c0c7210 */ /* 0x000fe20007f1e0ff */
[----:B------:R-:W-:-:S03]  /*10750*/  IMAD R3, R3, 0x124, RZ ;  /* 0x0000012403037824 */ /* 0x000fc600078e02ff */
[----:B------:R-:W-:Y:S01]  /*10760*/  LEA.HI.X.SX32 R13, R17, R5, 0x2, P0 ;  /* 0x00000005110d7211 */ /* 0x000fe200000f16ff */
[----:B------:R1:W-:Y:S04]  /*10770*/  STL.64 [R1+0x188], R108 ;  /* 0x0001886c01007387 */ /* 0x0003e80000100a00 */
[----:B-1----:R-:W3:Y:S04]  /*10780*/  LDL.LU.64 R108, [R1+0x16e8] ;  /* 0x0016e800016c7983 */ /* 0x002ee80000300a00 */
[----:B------:R1:W-:Y:S02]  /*10790*/  STL.64 [R1+0x180], R12 ;  /* 0x0001800c01007387 */ /* 0x0003e40000100a00 */
[----:B-1----:R-:W-:Y:S01]  /*107a0*/  IADD3 R12, P0, R3, R4, RZ ;  /* 0x00000004030c7210 */ /* 0x002fe20007f1e0ff */
[----:B------:R-:W-:-:S02]  /*107b0*/  IMAD R3, R2, 0x49, RZ ;  /* 0x0000004902037824 */ /* 0x000fc400078e02ff */
[----:B------:R-:W-:-:S03]  /*107c0*/  IMAD R2, R2, 0x128, RZ ;  /* 0x0000012802027824 */ /* 0x000fc600078e02ff */
[----:B------:R-:W-:Y:S02]  /*107d0*/  LEA.HI.X.SX32 R13, R3, R5, 0x2, P0 ;  /* 0x00000005030d7211 */ /* 0x000fe400000f16ff */
[----:B------:R-:W-:-:S03]  /*107e0*/  IADD3 R2, P0, R2, R4, RZ ;  /* 0x0000000402027210 */ /* 0x000fc60007f1e0ff */
[----:B------:R1:W-:Y:S01]  /*107f0*/  STL.64 [R1+0x178], R12 ;  /* 0x0001780c01007387 */ /* 0x0003e20000100a00 */
[----:B------:R-:W-:Y:S01]  /*10800*/  LEA.HI.X.SX32 R3, R122, R5, 0x2, P0 ;  /* 0x000000057a037211 */ /* 0x000fe200000f16ff */
[----:B------:R-:W-:Y:S01]  /*10810*/  IMAD R0, R0, c[0x0][0x18c], RZ ;  /* 0x0000630000007a24 */ /* 0x000fe200078e02ff */
[----:B-1----:R-:W-:-:S04]  /*10820*/  LEA R12, P0, R14, R4, 0x4 ;  /* 0x000000040e0c7211 */ /* 0x002fc800078020ff */
[C---:B------:R-:W-:Y:S01]  /*10830*/  LEA.HI.X.SX32 R13, R18.reuse, R5, 0x2, P0 ;  /* 0x00000005120d7211 */ /* 0x040fe200000f16ff */
[----:B------:R-:W-:Y:S01]  /*10840*/  STL.64 [R1+0x170], R2 ;  /* 0x0001700201007387 */ /* 0x000fe20000100a00 */
[----:B------:R-:W-:-:S03]  /*10850*/  IADD3 R122, P0, R18, R4, RZ ;  /* 0x00000004127a7210 */ /* 0x000fc60007f1e0ff */
[----:B------:R1:W-:Y:S01]  /*10860*/  STL.64 [R1+0x3a8], R12 ;  /* 0x0003a80c01007387 */ /* 0x0003e20000100a00 */
[----:B------:R-:W-:-:S04]  /*10870*/  LEA R248, P5, R0, c[0x0][0x168], 0x2 ;  /* 0x00005a0000f87a11 */ /* 0x000fc800078a10ff */
[----:B------:R-:W-:Y:S01]  /*10880*/  LEA.HI.X.SX32 R0, R0, c[0x0][0x16c], 0x2, P5 ;  /* 0x00005b0000007a11 */ /* 0x000fe200028f16ff */
[----:B-1----:R-:W-:-:S04]  /*10890*/  IMAD.MOV.U32 R12, RZ, RZ, c[0x0][0x188] ;  /* 0x00006200ff0c7624 */ /* 0x002fc800078e00ff */
[----:B------:R-:W-:-:S05]  /*108a0*/  IMAD R13, R12, 0x12c, RZ ;  /* 0x0000012c0c0d7824 */ /* 0x000fca00078e02ff */
[----:B------:R-:W-:Y:S01]  /*108b0*/  IADD3 R16, P5, R13, R4, RZ ;  /* 0x000000040d107210 */ /* 0x000fe20007fbe0ff */
[C---:B------:R-:W-:Y:S02]  /*108c0*/  IMAD R13, R12.reuse, 0x130, RZ ;  /* 0x000001300c0d7824 */ /* 0x040fe400078e02ff */
[C---:B------:R-:W-:Y:S02]  /*108d0*/  IMAD R15, R12.reuse, 0x4b, RZ ;  /* 0x0000004b0c0f7824 */ /* 0x040fe400078e02ff */
[----:B------:R-:W-:Y:S02]  /*108e0*/  IMAD R18, R12, 0x13c, RZ ;  /* 0x0000013c0c127824 */ /* 0x000fe400078e02ff */
[----:B--2---:R-:W-:Y:S01]  /*108f0*/  IMAD R3, R123, c[0x0][0x190], RZ ;  /* 0x000064007b037a24 */ /* 0x004fe200078e02ff */
[----:B------:R-:W-:-:S04]  /*10900*/  LEA.HI.X.SX32 R123, R14, R5, 0x2, P0 ;  /* 0x000000050e7b7211 */ /* 0x000fc800000f16ff */
[C---:B------:R-:W-:Y:S01]  /*10910*/  LEA R2, P0, R3.reuse, R248, 0x2 ;  /* 0x000000f803027211 */ /* 0x040fe200078010ff */
[----:B------:R1:W-:Y:S03]  /*10920*/  STL.64 [R1+0x3c0], R122 ;  /* 0x0003c07a01007387 */ /* 0x0003e60000100a00 */
[----:B------:R-:W-:Y:S01]  /*10930*/  LEA.HI.X.SX32 R3, R3, R0, 0x2, P0 ;  /* 0x0000000003037211 */ /* 0x000fe200000f16ff */
[----:B-1----:R-:W2:Y:S04]  /*10940*/  LDL.LU.64 R122, [R1+0x16e0] ;  /* 0x0016e000017a7983 */ /* 0x002ea80000300a00 */
[----:B------:R1:W-:Y:S04]  /*10950*/  STL [R1+0x1680], R2 ;  /* 0x0016800201007387 */ /* 0x0003e80000100800 */
[----:B------:R4:W-:Y:S04]  /*10960*/  STL [R1+0x168], R16 ;  /* 0x0001681001007387 */ /* 0x0009e80000100800 */
[----:B------:R4:W-:Y:S01]  /*10970*/  STL [R1+0x1674], R3 ;  /* 0x0016740301007387 */ /* 0x0009e20000100800 */
[----:B-1----:R-:W-:Y:S01]  /*10980*/  IMAD.MOV.U32 R2, RZ, RZ, R16 ;  /* 0x000000ffff027224 */ /* 0x002fe200078e0010 */
[----:B----4-:R-:W-:Y:S01]  /*10990*/  IADD3 R16, P0, R13, R4, RZ ;  /* 0x000000040d107210 */ /* 0x010fe20007f1e0ff */
[----:B------:R-:W-:-:S02]  /*109a0*/  IMAD R13, R12, 0x134, RZ ;  /* 0x000001340c0d7824 */ /* 0x000fc400078e02ff */
[----:B------:R-:W-:Y:S01]  /*109b0*/  IMAD.MOV.U32 R3, RZ, RZ, R17 ;  /* 0x000000ffff037224 */ /* 0x000fe200078e0011 */
[-C--:B------:R-:W-:Y:S01]  /*109c0*/  LEA.HI.X.SX32 R3, R15, R5.reuse, 0x2, P5 ;  /* 0x000000050f037211 */ /* 0x080fe200028f16ff */
[C---:B------:R-:W-:Y:S01]  /*109d0*/  IMAD R15, R12.reuse, 0x138, RZ ;  /* 0x000001380c0f7824 */ /* 0x040fe200078e02ff */
[-C--:B------:R-:W-:Y:S02]  /*109e0*/  LEA.HI.X.SX32 R17, R19, R5.reuse, 0x2, P0 ;  /* 0x0000000513117211 */ /* 0x080fe400000f16ff */
[----:B------:R-:W-:Y:S01]  /*109f0*/  IADD3 R2, P5, R13, R4, RZ ;  /* 0x000000040d027210 */ /* 0x000fe20007fbe0ff */
[----:B------:R-:W-:Y:S01]  /*10a00*/  IMAD R13, R12, 0x4d, RZ ;  /* 0x0000004d0c0d7824 */ /* 0x000fe200078e02ff */
[----:B------:R1:W-:Y:S04]  /*10a10*/  STL [R1+0x16c], R3 ;  /* 0x00016c0301007387 */ /* 0x0003e80000100800 */
[----:B------:R4:W-:Y:S01]  /*10a20*/  STL.64 [R1+0x160], R16 ;  /* 0x0001601001007387 */ /* 0x0009e20000100a00 */
[----:B-1----:R-:W-:-:S02]  /*10a30*/  LEA.HI.X.SX32 R3, R13, R5, 0x2, P5 ;  /* 0x000000050d037211 */ /* 0x002fc400028f16ff */
[----:B----4-:R-:W-:Y:S01]  /*10a40*/  IADD3 R16, P0, R15, R4, RZ ;  /* 0x000000040f107210 */ /* 0x010fe20007f1e0ff */
[C---:B------:R-:W-:Y:S02]  /*10a50*/  IMAD R15, R12.reuse, 0x4e, RZ ;  /* 0x0000004e0c0f7824 */ /* 0x040fe400078e02ff */
[----:B------:R1:W-:Y:S01]  /*10a60*/  STL.64 [R1+0x158], R2 ;  /* 0x0001580201007387 */ /* 0x0003e20000100a00 */
[C---:B------:R-:W-:Y:S02]  /*10a70*/  IMAD R13, R12.reuse, 0x140, RZ ;  /* 0x000001400c0d7824 */ /* 0x040fe400078e02ff */
[----:B------:R-:W-:Y:S01]  /*10a80*/  LEA.HI.X.SX32 R17, R15, R5, 0x2, P0 ;  /* 0x000000050f117211 */ /* 0x000fe200000f16ff */
[----:B------:R-:W-:-:S04]  /*10a90*/  IMAD R15, R12, 0x4f, RZ ;  /* 0x0000004f0c0f7824 */ /* 0x000fc800078e02ff */
[----:B------:R4:W-:Y:S01]  /*10aa0*/  STL.64 [R1+0x150], R16 ;  /* 0x0001501001007387 */ /* 0x0009e20000100a00 */
[----:B-1----:R-:W-:-:S04]  /*10ab0*/  IADD3 R2, P5, R18, R4, RZ ;  /* 0x0000000412027210 */ /* 0x002fc80007fbe0ff */
[-C--:B------:R-:W-:Y:S02]  /*10ac0*/  LEA.HI.X.SX32 R3, R15, R5.reuse, 0x2, P5 ;  /* 0x000000050f037211 */ /* 0x080fe400028f16ff */
[----:B----4-:R-:W-:Y:S01]  /*10ad0*/  IADD3 R16, P0, R13, R4, RZ ;  /* 0x000000040d107210 */ /* 0x010fe20007f1e0ff */
[C---:B------:R-:W-:Y:S02]  /*10ae0*/  IMAD R13, R12.reuse, 0x144, RZ ;  /* 0x000001440c0d7824 */ /* 0x040fe400078e02ff */
[----:B------:R1:W-:Y:S01]  /*10af0*/  STL.64 [R1+0x148], R2 ;  /* 0x0001480201007387 */ /* 0x0003e20000100a00 */
[----:B------:R-:W-:Y:S01]  /*10b00*/  IMAD R15, R12, 0x148, RZ ;  /* 0x000001480c0f7824 */ /* 0x000fe200078e02ff */
[----:B------:R-:W-:Y:S01]  /*10b10*/  LEA.HI.X.SX32 R17, R20, R5, 0x2, P0 ;  /* 0x0000000514117211 */ /* 0x000fe200000f16ff */
[----:B------:R-:W-:-:S04]  /*10b20*/  IMAD R18, R12, 0x14c, RZ ;  /* 0x0000014c0c127824 */ /* 0x000fc800078e02ff */
[----:B------:R4:W-:Y:S01]  /*10b30*/  STL.64 [R1+0x140], R16 ;  /* 0x0001401001007387 */ /* 0x0009e20000100a00 */
[-C--:B-1----:R-:W-:Y:S01]  /*10b40*/  IADD3 R2, P5, R13, R4.reuse, RZ ;  /* 0x000000040d027210 */ /* 0x082fe20007fbe0ff */
[C---:B------:R-:W-:Y:S01]  /*10b50*/  IMAD R13, R12.reuse, 0x51, RZ ;  /* 0x000000510c0d7824 */ /* 0x040fe200078e02ff */
[----:B----4-:R-:W-:Y:S01]  /*10b60*/  IADD3 R16, P0, R15, R4, RZ ;  /* 0x000000040f107210 */ /* 0x010fe20007f1e0ff */
[----:B------:R-:W-:-:S03]  /*10b70*/  IMAD R15, R12, 0x52, RZ ;  /* 0x000000520c0f7824 */ /* 0x000fc600078e02ff */
[-C--:B------:R-:W-:Y:S01]  /*10b80*/  LEA.HI.X.SX32 R3, R13, R5.reuse, 0x2, P5 ;  /* 0x000000050d037211 */ /* 0x080fe200028f16ff */
[----:B------:R-:W-:Y:S01]  /*10b90*/  IMAD R13, R12, 0x150, RZ ;  /* 0x000001500c0d7824 */ /* 0x000fe200078e02ff */
[----:B------:R-:W-:-:S03]  /*10ba0*/  LEA.HI.X.SX32 R17, R15, R5, 0x2, P0 ;  /* 0x000000050f117211 */ /* 0x000fc600000f16ff */
[----:B------:R1:W-:Y:S01]  /*10bb0*/  STL.64 [R1+0x138], R2 ;  /* 0x0001380201007387 */ /* 0x0003e20000100a00 */
[----:B------:R-:W-:-:S03]  /*10bc0*/  IMAD R15, R12, 0x53, RZ ;  /* 0x000000530c0f7824 */ /* 0x000fc600078e02ff */
[----:B------:R4:W-:Y:S01]  /*10bd0*/  STL.64 [R1+0x130], R16 ;  /* 0x0001301001007387 */ /* 0x0009e20000100a00 */
[-C--:B-1----:R-:W-:Y:S02]  /*10be0*/  IADD3 R2, P5, R18, R4.reuse, RZ ;  /* 0x0000000412027210 */ /* 0x082fe40007fbe0ff */
[----:B----4-:R-:W-:Y:S01]  /*10bf0*/  IADD3 R16, P0, R13, R4, RZ ;  /* 0x000000040d107210 */ /* 0x010fe20007f1e0ff */
[C---:B------:R-:W-:Y:S01]  /*10c00*/  IMAD R13, R12.reuse, 0x154, RZ ;  /* 0x000001540c0d7824 */ /* 0x040fe200078e02ff */
[-C--:B------:R-:W-:Y:S01]  /*10c10*/  LEA.HI.X.SX32 R3, R15, R5.reuse, 0x2, P5 ;  /* 0x000000050f037211 */ /* 0x080fe200028f16ff */
[----:B------:R-:W-:Y:S01]  /*10c20*/  IMAD R15, R12, 0x158, RZ ;  /* 0x000001580c0f7824 */ /* 0x000fe200078e02ff */
[----:B------:R-:W-:-:S03]  /*10c30*/  LEA.HI.X.SX32 R17, R21, R5, 0x2, P0 ;  /* 0x0000000515117211 */ /* 0x000fc600000f16ff */
[----:B------:R1:W-:Y:S04]  /*10c40*/  STL.64 [R1+0x128], R2 ;  /* 0x0001280201007387 */ /* 0x0003e80000100a00 */
[----:B------:R4:W-:Y:S01]  /*10c50*/  STL.64 [R1+0x120], R16 ;  /* 0x0001201001007387 */ /* 0x0009e20000100a00 */
[C---:B------:R-:W-:Y:S01]  /*10c60*/  IMAD R18, R12.reuse, 0x15c, RZ ;  /* 0x0000015c0c127824 */ /* 0x040fe200078e02ff */
        /* <DEDUP_REMOVED lines=143> */
[-C--:B-1----:R-:W-:Y:S01]  /*11560*/  IADD3 R2, P5, R18, R4.reuse, RZ ;  /* 0x0000000412027210 */ /* 0x082fe20007fbe0ff */
[C---:B------:R-:W-:Y:S01]  /*11570*/  IMAD R18, R12.reuse, 0x74, RZ ;  /* 0x000000740c127824 */ /* 0x040fe200078e02ff */
[----:B----4-:R-:W-:Y:S01]  /*11580*/  IADD3 R16, P0, R13, R4, RZ ;  /* 0x000000040d107210 */ /* 0x010fe20007f1e0ff */
[----:B------:R-:W-:Y:S01]  /*11590*/  IMAD R13, R12, 0x1d4, RZ ;  /* 0x000001d40c0d7824 */ /* 0x000fe200078e02ff */
[-C--:B------:R-:W-:Y:S02]  /*115a0*/  LEA.HI.X.SX32 R3, R15, R5.reuse, 0x2, P5 ;  /* 0x000000050f037211 */ /* 0x080fe400028f16ff */
[----:B------:R-:W-:Y:S01]  /*115b0*/  LEA.HI.X.SX32 R17, R18, R5, 0x2, P0 ;  /* 0x0000000512117211 */ /* 0x000fe200000f16ff */
[C---:B------:R-:W-:Y:S02]  /*115c0*/  IMAD R18, R12.reuse, 0x75, RZ ;  /* 0x000000750c127824 */ /* 0x040fe400078e02ff */
[----:B------:R1:W-:Y:S01]  /*115d0*/  STL.64 [R1+0x800], R2 ;  /* 0x0008000201007387 */ /* 0x0003e20000100a00 */
[----:B------:R-:W-:-:S03]  /*115e0*/  IMAD R15, R12, 0x1d8, RZ ;  /* 0x000001d80c0f7824 */ /* 0x000fc600078e02ff */
[----:B------:R4:W-:Y:S01]  /*115f0*/  STL.64 [R1+0x40], R16 ;  /* 0x0000401001007387 */ /* 0x0009e20000100a00 */
[----:B-1----:R-:W-:Y:S01]  /*11600*/  IADD3 R2, P5, R13, R4, RZ ;  /* 0x000000040d027210 */ /* 0x002fe20007fbe0ff */
[----:B------:R-:W-:-:S03]  /*11610*/  IMAD.MOV.U32 R13, RZ, RZ, c[0x0][0x188] ;  /* 0x00006200ff0d7624 */ /* 0x000fc600078e00ff */
[-C--:B------:R-:W-:Y:S01]  /*11620*/  LEA.HI.X.SX32 R3, R18, R5.reuse, 0x2, P5 ;  /* 0x0000000512037211 */ /* 0x080fe200028f16ff */
[----:B------:R-:W-:Y:S01]  /*11630*/  IMAD R18, R13, 0x76, RZ ;  /* 0x000000760d127824 */ /* 0x000fe200078e02ff */
[----:B----4-:R-:W-:Y:S01]  /*11640*/  IADD3 R16, P0, R15, R4, RZ ;  /* 0x000000040f107210 */ /* 0x010fe20007f1e0ff */
[----:B------:R-:W-:Y:S02]  /*11650*/  IMAD.MOV.U32 R15, RZ, RZ, c[0x0][0x188] ;  /* 0x00006200ff0f7624 */ /* 0x000fe400078e00ff */
[----:B------:R-:W-:Y:S01]  /*11660*/  IMAD R12, R13, 0x1dc, RZ ;  /* 0x000001dc0d0c7824 */ /* 0x000fe200078e02ff */
[----:B------:R-:W-:Y:S01]  /*11670*/  LEA.HI.X.SX32 R17, R18, R5, 0x2, P0 ;  /* 0x0000000512117211 */ /* 0x000fe200000f16ff */
[C---:B------:R-:W-:Y:S01]  /*11680*/  IMAD R13, R15.reuse, 0x1e0, RZ ;  /* 0x000001e00f0d7824 */ /* 0x040fe200078e02ff */
[----:B------:R1:W-:Y:S01]  /*11690*/  STL.64 [R1+0x38], R2 ;  /* 0x0000380201007387 */ /* 0x0003e20000100a00 */
[----:B------:R-:W-:-:S03]  /*116a0*/  IMAD R15, R15, 0x77, RZ ;  /* 0x000000770f0f7824 */ /* 0x000fc600078e02ff */
[----:B------:R4:W-:Y:S01]  /*116b0*/  STL.64 [R1+0x30], R16 ;  /* 0x0000301001007387 */ /* 0x0009e20000100a00 */
[-C--:B-1----:R-:W-:Y:S01]  /*116c0*/  IADD3 R2, P5, R12, R4.reuse, RZ ;  /* 0x000000040c027210 */ /* 0x082fe20007fbe0ff */
[----:B------:R-:W-:Y:S01]  /*116d0*/  IMAD.MOV.U32 R12, RZ, RZ, c[0x0][0x188] ;  /* 0x00006200ff0c7624 */ /* 0x000fe200078e00ff */
[----:B----4-:R-:W-:-:S03]  /*116e0*/  IADD3 R16, P0, R13, R4, RZ ;  /* 0x000000040d107210 */ /* 0x010fc60007f1e0ff */
[C---:B------:R-:W-:Y:S01]  /*116f0*/  IMAD R13, R12.reuse, 0x1e4, RZ ;  /* 0x000001e40c0d7824 */ /* 0x040fe200078e02ff */
[----:B------:R-:W-:Y:S01]  /*11700*/  LEA.HI.X.SX32 R3, R15, R5, 0x2, P5 ;  /* 0x000000050f037211 */ /* 0x000fe200028f16ff */
[----:B------:R-:W-:-:S04]  /*11710*/  IMAD R15, R12, 0x78, RZ ;  /* 0x000000780c0f7824 */ /* 0x000fc800078e02ff */
[----:B------:R1:W-:Y:S01]  /*11720*/  STL.64 [R1+0x808], R2 ;  /* 0x0008080201007387 */ /* 0x0003e20000100a00 */
[----:B------:R-:W-:Y:S01]  /*11730*/  LEA.HI.X.SX32 R17, R15, R5, 0x2, P0 ;  /* 0x000000050f117211 */ /* 0x000fe200000f16ff */
[----:B------:R-:W-:Y:S01]  /*11740*/  IMAD R12, R12, 0x1e8, RZ ;  /* 0x000001e80c0c7824 */ /* 0x000fe200078e02ff */
[----:B-1----:R-:W-:Y:S01]  /*11750*/  IADD3 R2, P5, R13, R4, RZ ;  /* 0x000000040d027210 */ /* 0x002fe20007fbe0ff */
[----:B------:R-:W-:-:S04]  /*11760*/  IMAD.MOV.U32 R13, RZ, RZ, c[0x0][0x188] ;  /* 0x00006200ff0d7624 */ /* 0x000fc800078e00ff */
[C---:B------:R-:W-:Y:S01]  /*11770*/  IMAD R18, R13.reuse, 0x79, RZ ;  /* 0x000000790d127824 */ /* 0x040fe200078e02ff */
[----:B------:R1:W-:Y:S01]  /*11780*/  STL.64 [R1+0x28], R16 ;  /* 0x0000281001007387 */ /* 0x0003e20000100a00 */
[C---:B------:R-:W-:Y:S02]  /*11790*/  IMAD R15, R13.reuse, 0x1ec, RZ ;  /* 0x000001ec0d0f7824 */ /* 0x040fe400078e02ff */
[----:B------:R-:W-:Y:S01]  /*117a0*/  IMAD R13, R13, 0x7a, RZ ;  /* 0x0000007a0d0d7824 */ /* 0x000fe200078e02ff */
[-C--:B------:R-:W-:Y:S02]  /*117b0*/  LEA.HI.X.SX32 R3, R18, R5.reuse, 0x2, P5 ;  /* 0x0000000512037211 */ /* 0x080fe400028f16ff */
[----:B-1----:R-:W-:Y:S01]  /*117c0*/  IADD3 R16, P0, R12, R4, RZ ;  /* 0x000000040c107210 */ /* 0x002fe20007f1e0ff */
[----:B------:R-:W-:Y:S02]  /*117d0*/  IMAD.MOV.U32 R12, RZ, RZ, c[0x0][0x188] ;  /* 0x00006200ff0c7624 */ /* 0x000fe400078e00ff */
[----:B------:R1:W-:Y:S01]  /*117e0*/  STL.64 [R1+0x20], R2 ;  /* 0x0000200201007387 */ /* 0x0003e20000100a00 */
[----:B------:R-:W-:Y:S01]  /*117f0*/  LEA.HI.X.SX32 R17, R13, R5, 0x2, P0 ;  /* 0x000000050d117211 */ /* 0x000fe200000f16ff */
[----:B------:R-:W-:-:S04]  /*11800*/  IMAD R13, R12, 0x7b, RZ ;  /* 0x0000007b0c0d7824 */ /* 0x000fc800078e02ff */
[----:B------:R4:W-:Y:S01]  /*11810*/  STL.64 [R1+0x18], R16 ;  /* 0x0000181001007387 */ /* 0x0009e20000100a00 */
[----:B-1----:R-:W-:Y:S01]  /*11820*/  IADD3 R2, P5, R15, R4, RZ ;  /* 0x000000040f027210 */ /* 0x002fe20007fbe0ff */
[----:B------:R-:W-:-:S03]  /*11830*/  IMAD R15, R12, 0x1f0, RZ ;  /* 0x000001f00c0f7824 */ /* 0x000fc600078e02ff */
[----:B------:R-:W-:Y:S01]  /*11840*/  LEA.HI.X.SX32 R3, R13, R5, 0x2, P5 ;  /* 0x000000050d037211 */ /* 0x000fe200028f16ff */
[C---:B------:R-:W-:Y:S01]  /*11850*/  IMAD R13, R12.reuse, 0x7c, RZ ;  /* 0x0000007c0c0d7824 */ /* 0x040fe200078e02ff */
[----:B----4-:R-:W-:Y:S01]  /*11860*/  IADD3 R16, P0, R15, R4, RZ ;  /* 0x000000040f107210 */ /* 0x010fe20007f1e0ff */
[----:B------:R-:W-:-:S03]  /*11870*/  IMAD R18, R12, 0x1f4, RZ ;  /* 0x000001f40c127824 */ /* 0x000fc600078e02ff */
[----:B------:R-:W-:Y:S01]  /*11880*/  LEA.HI.X.SX32 R17, R13, R5, 0x2, P0 ;  /* 0x000000050d117211 */ /* 0x000fe200000f16ff */
[----:B------:R-:W-:Y:S01]  /*11890*/  IMAD.MOV.U32 R15, RZ, RZ, c[0x0][0x188] ;  /* 0x00006200ff0f7624 */ /* 0x000fe200078e00ff */
[----:B------:R1:W-:Y:S04]  /*118a0*/  STL.64 [R1+0x810], R2 ;  /* 0x0008100201007387 */ /* 0x0003e80000100a00 */
[----:B------:R4:W-:Y:S01]  /*118b0*/  STL.64 [R1+0x10], R16 ;  /* 0x0000101001007387 */ /* 0x0009e20000100a00 */
[----:B------:R-:W-:Y:S01]  /*118c0*/  IMAD R12, R12, 0x1f8, RZ ;  /* 0x000001f80c0c7824 */ /* 0x000fe200078e02ff */
[----:B-1----:R-:W-:Y:S01]  /*118d0*/  IADD3 R2, P5, R18, R4, RZ ;  /* 0x0000000412027210 */ /* 0x002fe20007fbe0ff */
[C---:B----4-:R-:W-:Y:S02]  /*118e0*/  IMAD R17, R15.reuse, 0x7d, RZ ;  /* 0x0000007d0f117824 */ /* 0x050fe400078e02ff */
[----:B------:R-:W-:-:S03]  /*118f0*/  IMAD R16, R15, 0x1fc, RZ ;  /* 0x000001fc0f107824 */ /* 0x000fc600078e02ff */
[-C--:B------:R-:W-:Y:S01]  /*11900*/  LEA.HI.X.SX32 R3, R17, R5.reuse, 0x2, P5 ;  /* 0x0000000511037211 */ /* 0x080fe200028f16ff */
[----:B------:R-:W-:Y:S01]  /*11910*/  IMAD R15, R14, 0x7e, RZ ;  /* 0x0000007e0e0f7824 */ /* 0x000fe200078e02ff */
[-C--:B------:R-:W-:Y:S01]  /*11920*/  IADD3 R12, P0, R12, R4.reuse, RZ ;  /* 0x000000040c0c7210 */ /* 0x080fe20007f1e0ff */
[----:B------:R-:W-:Y:S02]  /*11930*/  IMAD R14, R14, 0x7f, RZ ;  /* 0x0000007f0e0e7824 */ /* 0x000fe400078e02ff */
[----:B------:R1:W-:Y:S01]  /*11940*/  STL.64 [R1+0x8], R2 ;  /* 0x0000080201007387 */ /* 0x0003e20000100a00 */
[----:B------:R-:W-:Y:S01]  /*11950*/  LEA.HI.X.SX32 R13, R15, R5, 0x2, P0 ;  /* 0x000000050f0d7211 */ /* 0x000fe200000f16ff */
[----:B------:R-:W-:Y:S02]  /*11960*/  IMAD R6, R6, c[0x0][0x190], RZ ;  /* 0x0000640006067a24 */ /* 0x000fe400078e02ff */
[----:B------:R-:W-:Y:S01]  /*11970*/  IMAD R7, R7, c[0x0][0x190], RZ ;  /* 0x0000640007077a24 */ /* 0x000fe200078e02ff */
[----:B-1----:R-:W-:-:S04]  /*11980*/  IADD3 R2, P5, R16, R4, RZ ;  /* 0x0000000410027210 */ /* 0x002fc80007fbe0ff */
[----:B------:R-:W-:Y:S01]  /*11990*/  LEA.HI.X.SX32 R3, R14, R5, 0x2, P5 ;  /* 0x000000050e037211 */ /* 0x000fe200028f16ff */
[----:B------:R1:W-:Y:S04]  /*119a0*/  STL.64 [R1], R12 ;  /* 0x0000000c01007387 */ /* 0x0003e80000100a00 */
[----:B------:R4:W-:Y:S01]  /*119b0*/  STL.64 [R1+0x818], R2 ;  /* 0x0008180201007387 */ /* 0x0009e20000100a00 */
[CC--:B-1----:R-:W-:Y:S02]  /*119c0*/  LEA R12, P0, R6.reuse, R248.reuse, 0x2 ;  /* 0x000000f8060c7211 */ /* 0x0c2fe400078010ff */
[----:B----4-:R-:W-:Y:S02]  /*119d0*/  LEA R2, P5, R7, R248, 0x2 ;  /* 0x000000f807027211 */ /* 0x010fe400078a10ff */
[----:B------:R-:W-:-:S02]  /*119e0*/  LEA.HI.X.SX32 R13, R6, R0, 0x2, P0 ;  /* 0x00000000060d7211 */ /* 0x000fc400000f16ff */
[----:B------:R-:W-:-:S03]  /*119f0*/  LEA.HI.X.SX32 R3, R7, R0, 0x2, P5 ;  /* 0x0000000007037211 */ /* 0x000fc600028f16ff */
[----:B------:R1:W-:Y:S04]  /*11a00*/  STL.64 [R1+0x7e0], R12 ;  /* 0x0007e00c01007387 */ /* 0x0003e80000100a00 */
[----:B------:R4:W-:Y:S01]  /*11a10*/  STL.64 [R1+0x7d8], R2 ;  /* 0x0007d80201007387 */ /* 0x0009e20000100a00 */
[----:B------:R-:W-:Y:S01]  /*11a20*/  IMAD R26, R26, c[0x0][0x190], RZ ;  /* 0x000064001a1a7a24 */ /* 0x000fe200078e02ff */
[CC--:B-1----:R-:W-:Y:S02]  /*11a30*/  LEA R12, P0, R8.reuse, R248.reuse, 0x2 ;  /* 0x000000f8080c7211 */ /* 0x0c2fe400078010ff */
[----:B----4-:R-:W-:Y:S02]  /*11a40*/  LEA R2, P5, R9, R248, 0x2 ;  /* 0x000000f809027211 */ /* 0x010fe400078a10ff */
[----:B------:R-:W-:-:S02]  /*11a50*/  LEA.HI.X.SX32 R13, R8, R0, 0x2, P0 ;  /* 0x00000000080d7211 */ /* 0x000fc400000f16ff */
[----:B------:R-:W-:Y:S02]  /*11a60*/  LEA.HI.X.SX32 R3, R9, R0, 0x2, P5 ;  /* 0x0000000009037211 */ /* 0x000fe400028f16ff */
[C---:B------:R-:W-:Y:S01]  /*11a70*/  LEA R6, P0, R10.reuse, R248, 0x2 ;  /* 0x000000f80a067211 */ /* 0x040fe200078010ff */
[----:B------:R-:W-:Y:S04]  /*11a80*/  STL.64 [R1+0x7d0], R12 ;  /* 0x0007d00c01007387 */ /* 0x000fe80000100a00 */
[----:B------:R1:W-:Y:S01]  /*11a90*/  STL.64 [R1+0x7c8], R2 ;  /* 0x0007c80201007387 */ /* 0x0003e20000100a00 */
[----:B------:R-:W-:Y:S01]  /*11aa0*/  LEA.HI.X.SX32 R7, R10, R0, 0x2, P0 ;  /* 0x000000000a077211 */ /* 0x000fe200000f16ff */
[----:B------:R-:W-:Y:S01]  /*11ab0*/  IMAD R28, R28, c[0x0][0x190], RZ ;  /* 0x000064001c1c7a24 */ /* 0x000fe200078e02ff */
[----:B-1----:R-:W-:-:S04]  /*11ac0*/  LEA R2, P5, R26, R248, 0x2 ;  /* 0x000000f81a027211 */ /* 0x002fc800078a10ff */
[----:B------:R-:W-:Y:S01]  /*11ad0*/  LEA.HI.X.SX32 R3, R26, R0, 0x2, P5 ;  /* 0x000000001a037211 */ /* 0x000fe200028f16ff */
[----:B------:R1:W-:Y:S04]  /*11ae0*/  STL.64 [R1+0x7c0], R6 ;  /* 0x0007c00601007387 */ /* 0x0003e80000100a00 */
[----:B------:R4:W-:Y:S01]  /*11af0*/  STL.64 [R1+0x7b8], R2 ;  /* 0x0007b80201007387 */ /* 0x0009e20000100a00 */
[----:B------:R-:W-:Y:S01]  /*11b00*/  IMAD R29, R29, c[0x0][0x190], RZ ;  /* 0x000064001d1d7a24 */ /* 0x000fe200078e02ff */
[CC--:B-1----:R-:W-:Y:S02]  /*11b10*/  LEA R6, P0, R11.reuse, R248.reuse, 0x2 ;  /* 0x000000f80b067211 */ /* 0x0c2fe400078010ff */
[----:B----4-:R-:W-:Y:S02]  /*11b20*/  LEA R2, P5, R28, R248, 0x2 ;  /* 0x000000f81c027211 */ /* 0x010fe400078a10ff */
[-C--:B------:R-:W-:Y:S01]  /*11b30*/  LEA.HI.X.SX32 R7, R11, R0.reuse, 0x2, P0 ;  /* 0x000000000b077211 */ /* 0x080fe200000f16ff */
[----:B------:R-:W-:Y:S01]  /*11b40*/  IMAD R30, R30, c[0x0][0x190], RZ ;  /* 0x000064001e1e7a24 */ /* 0x000fe200078e02ff */
[----:B------:R-:W-:-:S03]  /*11b50*/  LEA.HI.X.SX32 R3, R28, R0, 0x2, P5 ;  /* 0x000000001c037211 */ /* 0x000fc600028f16ff */
        /* <DEDUP_REMOVED lines=14> */
[----:B---3--:R-:W-:Y:S01]  /*11c40*/  IMAD R34, R34, c[0x0][0x190], RZ ;  /* 0x0000640022227a24 */ /* 0x008fe200078e02ff */
[----:B------:R-:W-:-:S03]  /*11c50*/  LEA.HI.X.SX32 R3, R32, R0, 0x2, P5 ;  /* 0x0000000020037211 */ /* 0x000fc600028f16ff */
[----:B------:R1:W-:Y:S04]  /*11c60*/  STL.64 [R1+0x790], R6 ;  /* 0x0007900601007387 */ /* 0x0003e80000100a00 */
[----:B------:R3:W-:Y:S01]  /*11c70*/  STL.64 [R1+0x788], R2 ;  /* 0x0007880201007387 */ /* 0x0007e20000100a00 */
[----:B------:R-:W-:Y:S01]  /*11c80*/  IMAD R35, R35, c[0x0][0x190], RZ ;  /* 0x0000640023237a24 */ /* 0x000fe200078e02ff */
[CC--:B-1----:R-:W-:Y:S02]  /*11c90*/  LEA R6, P0, R33.reuse, R248.reuse, 0x2 ;  /* 0x000000f821067211 */ /* 0x0c2fe400078010ff */
[----:B---3--:R-:W-:Y:S02]  /*11ca0*/  LEA R2, P5, R34, R248, 0x2 ;  /* 0x000000f822027211 */ /* 0x008fe400078a10ff */
[-C--:B------:R-:W-:Y:S01]  /*11cb0*/  LEA.HI.X.SX32 R7, R33, R0.reuse, 0x2, P0 ;  /* 0x0000000021077211 */ /* 0x080fe200000f16ff */
[----:B------:R-:W-:Y:S01]  /*11cc0*/  IMAD R36, R36, c[0x0][0x190], RZ ;  /* 0x0000640024247a24 */ /* 0x000fe200078e02ff */
        /* <DEDUP_REMOVED lines=343> */
[----:B--2---:R-:W-:Y:S01]  /*13240*/  IMAD R122, R122, c[0x0][0x190], RZ ;  /* 0x000064007a7a7a24 */ /* 0x004fe200078e02ff */
[----:B------:R-:W-:-:S03]  /*13250*/  LEA.HI.X.SX32 R3, R120, R0, 0x2, P5 ;  /* 0x0000000078037211 */ /* 0x000fc600028f16ff */
[----:B------:R1:W-:Y:S04]  /*13260*/  STL.64 [R1+0x4d0], R6 ;  /* 0x0004d00601007387 */ /* 0x0003e80000100a00 */
[----:B------:R2:W-:Y:S01]  /*13270*/  STL.64 [R1+0x4c8], R2 ;  /* 0x0004c80201007387 */ /* 0x0005e20000100a00 */
[----:B------:R-:W-:Y:S01]  /*13280*/  IMAD R123, R123, c[0x0][0x190], RZ ;  /* 0x000064007b7b7a24 */ /* 0x000fe200078e02ff */
[CC--:B-1----:R-:W-:Y:S02]  /*13290*/  LEA R6, P0, R121.reuse, R248.reuse, 0x2 ;  /* 0x000000f879067211 */ /* 0x0c2fe400078010ff */
[----:B--2---:R-:W-:Y:S02]  /*132a0*/  LEA R2, P5, R122, R248, 0x2 ;  /* 0x000000f87a027211 */ /* 0x004fe400078a10ff */
[-C--:B------:R-:W-:Y:S01]  /*132b0*/  LEA.HI.X.SX32 R7, R121, R0.reuse, 0x2, P0 ;  /* 0x0000000079077211 */ /* 0x080fe200000f16ff */
[----:B------:R-:W-:Y:S01]  /*132c0*/  IMAD R124, R124, c[0x0][0x190], RZ ;  /* 0x000064007c7c7a24 */ /* 0x000fe200078e02ff */
        /* <DEDUP_REMOVED lines=115> */
[CC--:B-1----:R-:W-:Y:S02]  /*13a00*/  LEA R6, P0, R151.reuse, R248.reuse, 0x2 ;  /* 0x000000f897067211 */ /* 0x0c2fe400078010ff */
[C---:B--2---:R-:W-:Y:S02]  /*13a10*/  LEA R2, P5, R152.reuse, R248, 0x2 ;  /* 0x000000f898027211 */ /* 0x044fe400078a10ff */
[-C--:B------:R-:W-:Y:S02]  /*13a20*/  LEA.HI.X.SX32 R7, R151, R0.reuse, 0x2, P0 ;  /* 0x0000000097077211 */ /* 0x080fe400000f16ff */
[----:B------:R-:W-:Y:S01]  /*13a30*/  LEA.HI.X.SX32 R3, R152, R0, 0x2, P5 ;  /* 0x0000000098037211 */ /* 0x000fe200028f16ff */
[----:B------:R-:W-:-:S02]  /*13a40*/  IMAD R109, R205, c[0x0][0x190], RZ ;  /* 0x00006400cd6d7a24 */ /* 0x000fc400078e02ff */
[----:B------:R-:W-:Y:S04]  /*13a50*/  STL.64 [R1+0x3d0], R6 ;  /* 0x0003d00601007387 */ /* 0x000fe80000100a00 */
[----:B------:R1:W-:Y:S04]  /*13a60*/  STL.64 [R1+0x3c8], R2 ;  /* 0x0003c80201007387 */ /* 0x0003e80000100a00 */
[----:B-1----:R-:W2:Y:S04]  /*13a70*/  LDL.LU R3, [R1+0x394] ;  /* 0x0003940001037983 */ /* 0x002ea80000300800 */
[----:B------:R-:W4:Y:S04]  /*13a80*/  LDL.LU R205, [R1+0x824] ;  /* 0x0008240001cd7983 */ /* 0x000f280000300800 */
[----:B------:R-:W4:Y:S01]  /*13a90*/  LDL.LU R2, [R1+0x828] ;  /* 0x0008280001027983 */ /* 0x000f220000300800 */
[----:B------:R-:W-:-:S02]  /*13aa0*/  IMAD R153, R153, c[0x0][0x190], RZ ;  /* 0x0000640099997a24 */ /* 0x000fc400078e02ff */
[----:B------:R-:W-:-:S03]  /*13ab0*/  IMAD R155, R155, c[0x0][0x190], RZ ;  /* 0x000064009b9b7a24 */ /* 0x000fc600078e02ff */
[----:B------:R-:W-:Y:S01]  /*13ac0*/  LEA R250, P0, R153, R248, 0x2 ;  /* 0x000000f899fa7211 */ /* 0x000fe200078010ff */
[----:B------:R-:W-:-:S03]  /*13ad0*/  IMAD R157, R157, c[0x0][0x190], RZ ;  /* 0x000064009d9d7a24 */ /* 0x000fc600078e02ff */
[----:B------:R-:W-:Y:S02]  /*13ae0*/  LEA.HI.X.SX32 R251, R153, R0, 0x2, P0 ;  /* 0x0000000099fb7211 */ /* 0x000fe400000f16ff */
        /* <DEDUP_REMOVED lines=49> */
[----:B------:R-:W-:Y:S02]  /*13e00*/  IMAD R154, R154, c[0x0][0x190], RZ ;  /* 0x000064009a9a7a24 */ /* 0x000fe400078e02ff */
[----:B------:R-:W-:Y:S01]  /*13e10*/  IMAD R191, R191, c[0x0][0x190], RZ ;  /* 0x00006400bfbf7a24 */ /* 0x000fe200078e02ff */
[----:B------:R-:W-:Y:S02]  /*13e20*/  LEA.HI.X.SX32 R73, R187, R0, 0x2, P0 ;  /* 0x00000000bb497211 */ /* 0x000fe400000f16ff */
[-C--:B------:R-:W-:Y:S01]  /*13e30*/  LEA R76, P0, R189, R248.reuse, 0x2 ;  /* 0x000000f8bd4c7211 */ /* 0x080fe200078010ff */
[----:B------:R-:W-:Y:S01]  /*13e40*/  IMAD R156, R156, c[0x0][0x190], RZ ;  /* 0x000064009c9c7a24 */ /* 0x000fe200078e02ff */
[----:B------:R-:W-:Y:S01]  /*13e50*/  LEA R6, P5, R154, R248, 0x2 ;  /* 0x000000f89a067211 */ /* 0x000fe200078a10ff */
[----:B------:R-:W-:Y:S01]  /*13e60*/  IMAD R193, R193, c[0x0][0x190], RZ ;  /* 0x00006400c1c17a24 */ /* 0x000fe200078e02ff */
[----:B------:R-:W-:-:S02]  /*13e70*/  LEA.HI.X.SX32 R77, R189, R0, 0x2, P0 ;  /* 0x00000000bd4d7211 */ /* 0x000fc400000f16ff */
[----:B------:R-:W-:Y:S01]  /*13e80*/  LEA R80, P0, R191, R248, 0x2 ;  /* 0x000000f8bf507211 */ /* 0x000fe200078010ff */
[----:B------:R-:W-:Y:S01]  /*13e90*/  IMAD R158, R158, c[0x0][0x190], RZ ;  /* 0x000064009e9e7a24 */ /* 0x000fe200078e02ff */
[----:B------:R-:W-:Y:S02]  /*13ea0*/  LEA.HI.X.SX32 R7, R154, R0, 0x2, P5 ;  /* 0x000000009a077211 */ /* 0x000fe400028f16ff */
[----:B------:R-:W-:Y:S01]  /*13eb0*/  LEA R10, P5, R156, R248, 0x2 ;  /* 0x000000f89c0a7211 */ /* 0x000fe200078a10ff */
[----:B------:R-:W-:Y:S01]  /*13ec0*/  IMAD R195, R195, c[0x0][0x190], RZ ;  /* 0x00006400c3c37a24 */ /* 0x000fe200078e02ff */
[----:B------:R-:W-:Y:S02]  /*13ed0*/  LEA.HI.X.SX32 R81, R191, R0, 0x2, P0 ;  /* 0x00000000bf517211 */ /* 0x000fe400000f16ff */
        /* <DEDUP_REMOVED lines=8> */
[----:B------:R-:W-:Y:S01]  /*13f60*/  LEA.HI.X.SX32 R15, R158, R0, 0x2, P5 ;  /* 0x000000009e0f7211 */ /* 0x000fe200028f16ff */
[----:B------:R-:W-:Y:S01]  /*13f70*/  IMAD R105, R203, c[0x0][0x190], RZ ;  /* 0x00006400cb697a24 */ /* 0x000fe200078e02ff */
[----:B------:R-:W-:Y:S01]  /*13f80*/  LEA R18, P5, R160, R248, 0x2 ;  /* 0x000000f8a0127211 */ /* 0x000fe200078a10ff */
[----:B------:R-:W-:Y:S01]  /*13f90*/  IMAD R107, R204, c[0x0][0x190], RZ ;  /* 0x00006400cc6b7a24 */ /* 0x000fe200078e02ff */
[----:B------:R-:W3:Y:S01]  /*13fa0*/  LDL.LU R203, [R1+0x82c] ;  /* 0x00082c0001cb7983 */ /* 0x000ee20000300800 */
[----:B------:R-:W-:Y:S01]  /*13fb0*/  LEA.HI.X.SX32 R89, R195, R0, 0x2, P0 ;  /* 0x00000000c3597211 */ /* 0x000fe200000f16ff */
[----:B------:R-:W-:Y:S01]  /*13fc0*/  IMAD R199, R199, c[0x0][0x190], RZ ;  /* 0x00006400c7c77a24 */ /* 0x000fe200078e02ff */
[----:B------:R-:W-:Y:S01]  /*13fd0*/  LEA R92, P0, R197, R248, 0x2 ;  /* 0x000000f8c55c7211 */ /* 0x000fe200078010ff */
[----:B------:R-:W3:Y:S01]  /*13fe0*/  LDL.LU R204, [R1+0x830] ;  /* 0x0008300001cc7983 */ /* 0x000ee20000300800 */
[----:B------:R-:W-:-:S02]  /*13ff0*/  LEA.HI.X.SX32 R19, R160, R0, 0x2, P5 ;  /* 0x00000000a0137211 */ /* 0x000fc400028f16ff */
[----:B------:R-:W-:Y:S01]  /*14000*/  LEA R22, P5, R162, R248, 0x2 ;  /* 0x000000f8a2167211 */ /* 0x000fe200078a10ff */
[----:B------:R-:W-:Y:S01]  /*14010*/  STL.64 [R1+0x1678], R250 ;  /* 0x001678fa01007387 */ /* 0x000fe20000100a00 */
[----:B------:R-:W-:-:S03]  /*14020*/  LEA.HI.X.SX32 R93, R197, R0, 0x2, P0 ;  /* 0x00000000c55d7211 */ /* 0x000fc600000f16ff */
[----:B------:R1:W-:Y:S01]  /*14030*/  STL [R1+0x1698], R6 ;  /* 0x0016980601007387 */ /* 0x0003e20000100800 */
[----:B------:R-:W-:Y:S01]  /*14040*/  IMAD R201, R201, c[0x0][0x190], RZ ;  /* 0x00006400c9c97a24 */ /* 0x000fe200078e02ff */
[----:B------:R-:W-:Y:S02]  /*14050*/  LEA R96, P0, R199, R248, 0x2 ;  /* 0x000000f8c7607211 */ /* 0x000fe400078010ff */
[----:B------:R-:W-:Y:S01]  /*14060*/  STL [R1+0x1684], R7 ;  /* 0x0016840701007387 */ /* 0x000fe20000100800 */
[----:B------:R-:W-:-:S03]  /*14070*/  LEA.HI.X.SX32 R23, R162, R0, 0x2, P5 ;  /* 0x00000000a2177211 */ /* 0x000fc600028f16ff */
[----:B------:R1:W-:Y:S04]  /*14080*/  STL.64 [R1+0x1688], R8 ;  /* 0x0016880801007387 */ /* 0x0003e80000100a00 */
[----:B------:R-:W-:Y:S01]  /*14090*/  STL.64 [R1+0x1690], R10 ;  /* 0x0016900a01007387 */ /* 0x000fe20000100a00 */
[----:B------:R-:W-:-:S03]  /*140a0*/  LEA.HI.X.SX32 R97, R199, R0, 0x2, P0 ;  /* 0x00000000c7617211 */ /* 0x000fc600000f16ff */
[----:B------:R-:W-:Y:S01]  /*140b0*/  STL.64 [R1+0x16a0], R12 ;  /* 0x0016a00c01007387 */ /* 0x000fe20000100a00 */
[----:B------:R-:W-:-:S03]  /*140c0*/  LEA R100, P0, R201, R248, 0x2 ;  /* 0x000000f8c9647211 */ /* 0x000fc600078010ff */
[----:B------:R-:W-:Y:S04]  /*140d0*/  STL.64 [R1+0x16a8], R14 ;  /* 0x0016a80e01007387 */ /* 0x000fe80000100a00 */
[----:B------:R-:W-:Y:S01]  /*140e0*/  STL [R1+0x16b0], R17 ;  /* 0x0016b01101007387 */ /* 0x000fe20000100800 */
[----:B------:R-:W-:-:S03]  /*140f0*/  IMAD R111, R206, c[0x0][0x190], RZ ;  /* 0x00006400ce6f7a24 */ /* 0x000fc600078e02ff */
[----:B------:R-:W-:Y:S04]  /*14100*/  STL.64 [R1+0x16b8], R18 ;  /* 0x0016b81201007387 */ /* 0x000fe80000100a00 */
[----:B------:R1:W-:Y:S01]  /*14110*/  STL.64 [R1+0x16c0], R20 ;  /* 0x0016c01401007387 */ /* 0x0003e20000100a00 */
[----:B------:R-:W-:-:S03]  /*14120*/  IMAD R119, R210, c[0x0][0x190], RZ ;  /* 0x00006400d2777a24 */ /* 0x000fc600078e02ff */
[----:B------:R1:W-:Y:S01]  /*14130*/  STL.64 [R1+0x16c8], R22 ;  /* 0x0016c81601007387 */ /* 0x0003e20000100a00 */
[----:B------:R-:W-:-:S03]  /*14140*/  LEA.HI.X.SX32 R101, R201, R0, 0x2, P0 ;  /* 0x00000000c9657211 */ /* 0x000fc600000f16ff */
[----:B------:R1:W-:Y:S04]  /*14150*/  STL.64 [R1+0x16d0], R24 ;  /* 0x0016d01801007387 */ /* 0x0003e80000100a00 */
[----:B------:R-:W3:Y:S01]  /*14160*/  LDL.LU R206, [R1+0x834] ;  /* 0x0008340001ce7983 */ /* 0x000ee20000300800 */
[----:B--2---:R-:W-:-:S03]  /*14170*/  IMAD R195, R3, c[0x0][0x190], RZ ;  /* 0x0000640003c37a24 */ /* 0x004fc600078e02ff */
[----:B------:R-:W2:Y:S04]  /*14180*/  LDL.LU R3, [R1+0x838] ;  /* 0x0008380001037983 */ /* 0x000ea80000300800 */
[----:B------:R-:W2:Y:S01]  /*14190*/  LDL.LU R210, [R1+0x83c] ;  /* 0x00083c0001d27983 */ /* 0x000ea20000300800 */
[----:B----4-:R-:W-:-:S03]  /*141a0*/  IMAD R201, R2, c[0x0][0x190], RZ ;  /* 0x0000640002c97a24 */ /* 0x010fc600078e02ff */
[----:B------:R-:W4:Y:S01]  /*141b0*/  LDL.LU R2, [R1+0x840] ;  /* 0x0008400001027983 */ /* 0x000f220000300800 */
[----:B------:R-:W-:Y:S02]  /*141c0*/  IMAD R115, R208, c[0x0][0x190], RZ ;  /* 0x00006400d0737a24 */ /* 0x000fe400078e02ff */
[----:B------:R-:W-:Y:S01]  /*141d0*/  IMAD R199, R205, c[0x0][0x190], RZ ;  /* 0x00006400cdc77a24 */ /* 0x000fe200078e02ff */
[----:B------:R-:W4:Y:S01]  /*141e0*/  LDL.LU R208, [R1+0x844] ;  /* 0x0008440001d07983 */ /* 0x000f220000300800 */
[----:B------:R-:W-:Y:S02]  /*141f0*/  IMAD R113, R207, c[0x0][0x190], RZ ;  /* 0x00006400cf717a24 */ /* 0x000fe400078e02ff */
[----:B------:R-:W-:Y:S02]  /*14200*/  IMAD R117, R209, c[0x0][0x190], RZ ;  /* 0x00006400d1757a24 */ /* 0x000fe400078e02ff */
[----:B------:R-:W-:Y:S02]  /*14210*/  IMAD R121, R211, c[0x0][0x190], RZ ;  /* 0x00006400d3797a24 */ /* 0x000fe400078e02ff */
[----:B------:R-:W-:-:S02]  /*14220*/  IMAD R125, R213, c[0x0][0x190], RZ ;  /* 0x00006400d57d7a24 */ /* 0x000fc400078e02ff */
[----:B---3--:R-:W-:Y:S02]  /*14230*/  IMAD R205, R204, c[0x0][0x190], RZ ;  /* 0x00006400cccd7a24 */ /* 0x008fe400078e02ff */
[----:B------:R-:W3:Y:S01]  /*14240*/  LDL.LU R204, [R1+0x848] ;  /* 0x0008480001cc7983 */ /* 0x000ee20000300800 */
[----:B------:R-:W-:-:S03]  /*14250*/  IMAD R207, R206, c[0x0][0x190], RZ ;  /* 0x00006400cecf7a24 */ /* 0x000fc600078e02ff */
[----:B------:R-:W3:Y:S01]  /*14260*/  LDL.LU R206, [R1+0x84c] ;  /* 0x00084c0001ce7983 */ /* 0x000ee20000300800 */
[----:B--2---:R-:W-:-:S03]  /*14270*/  IMAD R209, R3, c[0x0][0x190], RZ ;  /* 0x0000640003d17a24 */ /* 0x004fc600078e02ff */
[----:B------:R-:W2:Y:S01]  /*14280*/  LDL.LU R3, [R1+0x850] ;  /* 0x0008500001037983 */ /* 0x000ea20000300800 */
[----:B------:R-:W-:-:S03]  /*14290*/  IMAD R211, R210, c[0x0][0x190], RZ ;  /* 0x00006400d2d37a24 */ /* 0x000fc600078e02ff */
[----:B------:R-:W2:Y:S01]  /*142a0*/  LDL.LU R210, [R1+0x854] ;  /* 0x0008540001d27983 */ /* 0x000ea20000300800 */
[----:B----4-:R-:W-:-:S03]  /*142b0*/  IMAD R213, R2, c[0x0][0x190], RZ ;  /* 0x0000640002d57a24 */ /* 0x010fc600078e02ff */
[----:B------:R-:W4:Y:S01]  /*142c0*/  LDL.LU R2, [R1+0x858] ;  /* 0x0008580001027983 */ /* 0x000f220000300800 */
[----:B------:R-:W-:Y:S02]  /*142d0*/  IMAD R129, R215, c[0x0][0x190], RZ ;  /* 0x00006400d7817a24 */ /* 0x000fe400078e02ff */
[----:B------:R-:W-:Y:S02]  /*142e0*/  IMAD R133, R217, c[0x0][0x190], RZ ;  /* 0x00006400d9857a24 */ /* 0x000fe400078e02ff */
[----:B------:R-:W-:Y:S02]  /*142f0*/  IMAD R215, R208, c[0x0][0x190], RZ ;  /* 0x00006400d0d77a24 */ /* 0x000fe400078e02ff */
[----:B------:R-:W-:Y:S01]  /*14300*/  IMAD R137, R219, c[0x0][0x190], RZ ;  /* 0x00006400db897a24 */ /* 0x000fe200078e02ff */
[----:B------:R-:W4:Y:S01]  /*14310*/  LDL.LU R208, [R1+0x85c] ;  /* 0x00085c0001d07983 */ /* 0x000f220000300800 */
[----:B------:R-:W-:Y:S02]  /*14320*/  IMAD R141, R221, c[0x0][0x190], RZ ;  /* 0x00006400dd8d7a24 */ /* 0x000fe400078e02ff */
[----:B------:R-:W-:-:S02]  /*14330*/  IMAD R127, R214, c[0x0][0x190], RZ ;  /* 0x00006400d67f7a24 */ /* 0x000fc400078e02ff */
[----:B------:R-:W-:Y:S02]  /*14340*/  IMAD R149, R225, c[0x0][0x190], RZ ;  /* 0x00006400e1957a24 */ /* 0x000fe400078e02ff */
[----:B---3--:R-:W-:Y:S02]  /*14350*/  IMAD R217, R204, c[0x0][0x190], RZ ;  /* 0x00006400ccd97a24 */ /* 0x008fe400078e02ff */
[----:B------:R-:W3:Y:S01]  /*14360*/  LDL.LU R204, [R1+0x860] ;  /* 0x0008600001cc7983 */ /* 0x000ee20000300800 */
[----:B------:R-:W-:-:S03]  /*14370*/  IMAD R219, R206, c[0x0][0x190], RZ ;  /* 0x00006400cedb7a24 */ /* 0x000fc600078e02ff */
[----:B------:R-:W3:Y:S01]  /*14380*/  LDL.LU R206, [R1+0x864] ;  /* 0x0008640001ce7983 */ /* 0x000ee20000300800 */
[----:B--2---:R-:W-:-:S03]  /*14390*/  IMAD R221, R3, c[0x0][0x190], RZ ;  /* 0x0000640003dd7a24 */ /* 0x004fc600078e02ff */
[----:B------:R-:W2:Y:S04]  /*143a0*/  LDL.LU R3, [R1+0x868] ;  /* 0x0008680001037983 */ /* 0x000ea80000300800 */
[----:B------:R-:W3:Y:S01]  /*143b0*/  LDL.LU R214, [R1+0x86c] ;  /* 0x00086c0001d67983 */ /* 0x000ee20000300800 */
[----:B----4-:R-:W-:-:S03]  /*143c0*/  IMAD R225, R2, c[0x0][0x190], RZ ;  /* 0x0000640002e17a24 */ /* 0x010fc600078e02ff */
[----:B------:R-:W4:Y:S04]  /*143d0*/  LDL.LU R2, [R1+0x870] ;  /* 0x0008700001027983 */ /* 0x000f280000300800 */
[----:B-1----:R-:W3:Y:S04]  /*143e0*/  LDL.LU R6, [R1+0x874] ;  /* 0x0008740001067983 */ /* 0x002ee80000300800 */
[----:B------:R-:W3:Y:S04]  /*143f0*/  LDL.LU R250, [R1+0x878] ;  /* 0x0008780001fa7983 */ /* 0x000ee80000300800 */
[----:B------:R-:W3:Y:S01]  /*14400*/  LDL.LU R251, [R1+0x87c] ;  /* 0x00087c0001fb7983 */ /* 0x000ee20000300800 */
[----:B------:R-:W-:-:S02]  /*14410*/  IMAD R165, R233, c[0x0][0x190], RZ ;  /* 0x00006400e9a57a24 */ /* 0x000fc400078e02ff */
[----:B------:R-:W-:Y:S02]  /*14420*/  IMAD R173, R237, c[0x0][0x190], RZ ;  /* 0x00006400edad7a24 */ /* 0x000fe400078e02ff */
[----:B------:R-:W-:Y:S02]  /*14430*/  IMAD R193, R247, c[0x0][0x190], RZ ;  /* 0x00006400f7c17a24 */ /* 0x000fe400078e02ff */
[----:B------:R-:W-:Y:S02]  /*14440*/  IMAD R247, R252, c[0x0][0x190], RZ ;  /* 0x00006400fcf77a24 */ /* 0x000fe400078e02ff */
[----:B------:R-:W-:Y:S02]  /*14450*/  IMAD R181, R241, c[0x0][0x190], RZ ;  /* 0x00006400f1b57a24 */ /* 0x000fe400078e02ff */
[----:B------:R-:W-:Y:S02]  /*14460*/  IMAD R185, R243, c[0x0][0x190], RZ ;  /* 0x00006400f3b97a24 */ /* 0x000fe400078e02ff */
        /* <DEDUP_REMOVED lines=56> */
[----:B------:R-:W-:-:S04]  /*147f0*/  LEA R98, P5, R200, R248, 0x2 ;  /* 0x000000f8c8627211 */ /* 0x000fc800078a10ff */
[----:B------:R-:W-:Y:S02]  /*14800*/  LEA.HI.X.SX32 R99, R200, R0, 0x2, P5 ;  /* 0x00000000c8637211 */ /* 0x000fe400028f16ff */
[----:B------:R-:W-:-:S04]  /*14810*/  LEA R102, P5, R202, R248, 0x2 ;  /* 0x000000f8ca667211 */ /* 0x000fc800078a10ff */
[----:B------:R-:W-:Y:S02]  /*14820*/  LEA.HI.X.SX32 R103, R202, R0, 0x2, P5 ;  /* 0x00000000ca677211 */ /* 0x000fe400028f16ff */
[----:B------:R-:W-:-:S04]  /*14830*/  LEA R106, P5, R107, R248, 0x2 ;  /* 0x000000f86b6a7211 */ /* 0x000fc800078a10ff */
[----:B------:R-:W-:Y:S02]  /*14840*/  LEA.HI.X.SX32 R107, R107, R0, 0x2, P5 ;  /* 0x000000006b6b7211 */ /* 0x000fe400028f16ff */
[----:B------:R-:W-:Y:S01]  /*14850*/  LEA R110, P5, R111, R248, 0x2 ;  /* 0x000000f86f6e7211 */ /* 0x000fe200078a10ff */
[----:B--2---:R-:W-:Y:S02]  /*14860*/  IMAD R233, R3, c[0x0][0x190], RZ ;  /* 0x0000640003e97a24 */ /* 0x004fe400078e02ff */
[----:B------:R-:W2:Y:S01]  /*14870*/  LDL.LU R3, [R1+0x880] ;  /* 0x0008800001037983 */ /* 0x000ea20000300800 */
[----:B----4-:R-:W-:-:S03]  /*14880*/  IMAD R237, R2, c[0x0][0x190], RZ ;  /* 0x0000640002ed7a24 */ /* 0x010fc600078e02ff */
[----:B------:R-:W4:Y:S04]  /*14890*/  LDL.LU R2, [R1+0x888] ;  /* 0x0008880001027983 */ /* 0x000f280000300800 */
[----:B------:R-:W4:Y:S04]  /*148a0*/  LDL.LU R252, [R1+0x16d8] ;  /* 0x0016d80001fc7983 */ /* 0x000f280000300800 */
[----:B------:R-:W4:Y:S01]  /*148b0*/  LDL.64 R8, [R1+0x3a8] ;  /* 0x0003a80001087983 */ /* 0x000f220000100a00 */
[----:B---3--:R-:W-:Y:S02]  /*148c0*/  IMAD R241, R250, c[0x0][0x190], RZ ;  /* 0x00006400faf17a24 */ /* 0x008fe400078e02ff */
[----:B------:R-:W-:Y:S01]  /*148d0*/  IMAD R243, R251, c[0x0][0x190], RZ ;  /* 0x00006400fbf37a24 */ /* 0x000fe200078e02ff */
[----:B------:R-:W3:Y:S04]  /*148e0*/  LDL.64 R20, [R1+0x380] ;  /* 0x0003800001147983 */ /* 0x000ee80000100a00 */
[----:B------:R-:W3:Y:S01]  /*148f0*/  LDL.64 R250, [R1+0x360] ;  /* 0x0003600001fa7983 */ /* 0x000ee20000100a00 */
[----:B------:R-:W-:-:S02]  /*14900*/  LEA.HI.X.SX32 R111, R111, R0, 0x2, P5 ;  /* 0x000000006f6f7211 */ /* 0x000fc400028f16ff */
[C---:B------:R-:W-:Y:S01]  /*14910*/  LEA R114, P5, R115.reuse, R248, 0x2 ;  /* 0x000000f873727211 */ /* 0x040fe200078a10ff */
[----:B------:R-:W-:Y:S01]  /*14920*/  IMAD R123, R212, c[0x0][0x190], RZ ;  /* 0x00006400d47b7a24 */ /* 0x000fe200078e02ff */
[----:B------:R-:W3:Y:S02]  /*14930*/  LDL.64 R14, [R1+0x340] ;  /* 0x00034000010e7983 */ /* 0x000ee40000100a00 */
[----:B------:R-:W-:Y:S02]  /*14940*/  LEA.HI.X.SX32 R115, R115, R0, 0x2, P5 ;  /* 0x0000000073737211 */ /* 0x000fe400028f16ff */
[C---:B------:R-:W-:Y:S01]  /*14950*/  LEA R118, P5, R119.reuse, R248, 0x2 ;  /* 0x000000f877767211 */ /* 0x040fe200078a10ff */
[----:B------:R-:W-:Y:S01]  /*14960*/  IMAD R131, R216, c[0x0][0x190], RZ ;  /* 0x00006400d8837a24 */ /* 0x000fe200078e02ff */
[----:B------:R-:W3:Y:S02]  /*14970*/  LDL.64 R12, [R1+0x320] ;  /* 0x00032000010c7983 */ /* 0x000ee40000100a00 */
        /* <DEDUP_REMOVED lines=10> */
[----:B------:R-:W-:Y:S02]  /*14a20*/  IMAD R143, R222, c[0x0][0x190], RZ ;  /* 0x00006400de8f7a24 */ /* 0x000fe400078e02ff */
[----:B------:R-:W-:Y:S01]  /*14a30*/  IMAD R147, R224, c[0x0][0x190], RZ ;  /* 0x00006400e0937a24 */ /* 0x000fe200078e02ff */
[----:B------:R-:W-:Y:S01]  /*14a40*/  LEA.HI.X.SX32 R131, R131, R0, 0x2, P5 ;  /* 0x0000000083837211 */ /* 0x000fe200028f16ff */
[----:B------:R-:W-:Y:S01]  /*14a50*/  IMAD R151, R226, c[0x0][0x190], RZ ;  /* 0x00006400e2977a24 */ /* 0x000fe200078e02ff */
[C---:B------:R-:W-:Y:S01]  /*14a60*/  LEA R134, P5, R135.reuse, R248, 0x2 ;  /* 0x000000f887867211 */ /* 0x040fe200078a10ff */
[----:B------:R-:W-:Y:S02]  /*14a70*/  IMAD R155, R228, c[0x0][0x190], RZ ;  /* 0x00006400e49b7a24 */ /* 0x000fe400078e02ff */
[----:B------:R-:W-:Y:S01]  /*14a80*/  IMAD R159, R230, c[0x0][0x190], RZ ;  /* 0x00006400e69f7a24 */ /* 0x000fe200078e02ff */
[----:B------:R-:W-:Y:S01]  /*14a90*/  LEA.HI.X.SX32 R135, R135, R0, 0x2, P5 ;  /* 0x0000000087877211 */ /* 0x000fe200028f16ff */
[----:B------:R-:W-:Y:S01]  /*14aa0*/  IMAD R163, R232, c[0x0][0x190], RZ ;  /* 0x00006400e8a37a24 */ /* 0x000fe200078e02ff */
[----:B------:R-:W-:Y:S01]  /*14ab0*/  LEA R138, P5, R139, R248, 0x2 ;  /* 0x000000f88b8a7211 */ /* 0x000fe200078a10ff */
[----:B------:R-:W-:-:S02]  /*14ac0*/  IMAD R167, R234, c[0x0][0x190], RZ ;  /* 0x00006400eaa77a24 */ /* 0x000fc400078e02ff */
        /* <DEDUP_REMOVED lines=13> */
[----:B------:R-:W-:Y:S01]  /*14ba0*/  LEA R150, P5, R151, R248, 0x2 ;  /* 0x000000f897967211 */ /* 0x000fe200078a10ff */
        /* <DEDUP_REMOVED lines=8> */
[----:B------:R-:W-:Y:S01]  /*14c30*/  ULDC.64 UR8, c[0x0][0x118] ;  /* 0x0000460000087ab9 */ /* 0x000fe20000000a00 */
[-C--:B------:R-:W-:Y:S01]  /*14c40*/  LEA R158, P5, R159, R248.reuse, 0x2 ;  /* 0x000000f89f9e7211 */ /* 0x080fe200078a10ff */
[----:B------:R-:W-:Y:S01]  /*14c50*/  IMAD R157, R229, c[0x0][0x190], RZ ;  /* 0x00006400e59d7a24 */ /* 0x000fe200078e02ff */
[----:B------:R-:W-:Y:S01]  /*14c60*/  LEA R104, P0, R105, R248, 0x2 ;  /* 0x000000f869687211 */ /* 0x000fe200078010ff */
[----:B------:R-:W-:Y:S01]  /*14c70*/  IMAD R197, R249, c[0x0][0x190], RZ ;  /* 0x00006400f9c57a24 */ /* 0x000fe200078e02ff */
[----:B------:R-:W-:Y:S01]  /*14c80*/  LEA.HI.X.SX32 R159, R159, R0, 0x2, P5 ;  /* 0x000000009f9f7211 */ /* 0x000fe200028f16ff */
[----:B------:R-:W3:Y:S01]  /*14c90*/  LDL.64 R22, [R1+0x100] ;  /* 0x0001000001167983 */ /* 0x000ee20000100a00 */
[----:B------:R-:W-:-:S03]  /*14ca0*/  LEA R162, P5, R163, R248, 0x2 ;  /* 0x000000f8a3a27211 */ /* 0x000fc600078a10ff */
[----:B------:R-:W3:Y:S01]  /*14cb0*/  LDL.64 R24, [R1+0xf8] ;  /* 0x0000f80001187983 */ /* 0x000ee20000100a00 */
[----:B------:R-:W-:Y:S02]  /*14cc0*/  LEA.HI.X.SX32 R163, R163, R0, 0x2, P5 ;  /* 0x00000000a3a37211 */ /* 0x000fe400028f16ff */
[----:B------:R-:W-:-:S04]  /*14cd0*/  LEA R166, P5, R167, R248, 0x2 ;  /* 0x000000f8a7a67211 */ /* 0x000fc800078a10ff */
        /* <DEDUP_REMOVED lines=18> */
[----:B------:R-:W-:-:S03]  /*14e00*/  IMAD R231, R206, c[0x0][0x190], RZ ;  /* 0x00006400cee77a24 */ /* 0x000fc600078e02ff */
[----:B------:R-:W-:Y:S02]  /*14e10*/  LEA.HI.X.SX32 R203, R203, R0, 0x2, P5 ;  /* 0x00000000cbcb7211 */ /* 0x000fe400028f16ff */
[----:B------:R-:W-:Y:S01]  /*14e20*/  LEA R206, P5, R207, R248, 0x2 ;  /* 0x000000f8cfce7211 */ /* 0x000fe200078a10ff */
[----:B------:R-:W-:-:S03]  /*14e30*/  IMAD R223, R210, c[0x0][0x190], RZ ;  /* 0x00006400d2df7a24 */ /* 0x000fc600078e02ff */
[----:B------:R-:W-:Y:S01]  /*14e40*/  LEA.HI.X.SX32 R207, R207, R0, 0x2, P5 ;  /* 0x00000000cfcf7211 */ /* 0x000fe200028f16ff */
[----:B------:R-:W-:Y:S01]  /*14e50*/  IMAD R239, R6, c[0x0][0x190], RZ ;  /* 0x0000640006ef7a24 */ /* 0x000fe200078e02ff */
[C---:B------:R-:W-:Y:S01]  /*14e60*/  LEA R210, P5, R211.reuse, R248, 0x2 ;  /* 0x000000f8d3d27211 */ /* 0x040fe200078a10ff */
[----:B------:R-:W1:Y:S01]  /*14e70*/  S2R R6, SR_TID.X ;  /* 0x0000000000067919 */ /* 0x000e620000002100 */
[----:B------:R-:W-:Y:S02]  /*14e80*/  IMAD R235, R214, c[0x0][0x190], RZ ;  /* 0x00006400d6eb7a24 */ /* 0x000fe400078e02ff */
[----:B------:R-:W-:Y:S02]  /*14e90*/  LEA.HI.X.SX32 R211, R211, R0, 0x2, P5 ;  /* 0x00000000d3d37211 */ /* 0x000fe400028f16ff */
[----:B------:R-:W-:-:S04]  /*14ea0*/  LEA R214, P5, R215, R248, 0x2 ;  /* 0x000000f8d7d67211 */ /* 0x000fc800078a10ff */
[----:B------:R-:W-:Y:S02]  /*14eb0*/  LEA.HI.X.SX32 R215, R215, R0, 0x2, P5 ;  /* 0x00000000d7d77211 */ /* 0x000fe400028f16ff */
[----:B------:R-:W-:Y:S01]  /*14ec0*/  LEA R218, P5, R219, R248, 0x2 ;  /* 0x000000f8dbda7211 */ /* 0x000fe200078a10ff */
[----:B------:R-:W-:-:S03]  /*14ed0*/  IMAD R227, R208, c[0x0][0x190], RZ ;  /* 0x00006400d0e37a24 */ /* 0x000fc600078e02ff */
[----:B------:R-:W-:Y:S02]  /*14ee0*/  LEA.HI.X.SX32 R219, R219, R0, 0x2, P5 ;  /* 0x00000000dbdb7211 */ /* 0x000fe400028f16ff */
[----:B------:R-:W-:-:S04]  /*14ef0*/  LEA R222, P5, R223, R248, 0x2 ;  /* 0x000000f8dfde7211 */ /* 0x000fc800078a10ff */
[----:B------:R-:W-:Y:S02]  /*14f00*/  LEA.HI.X.SX32 R223, R223, R0, 0x2, P5 ;  /* 0x00000000dfdf7211 */ /* 0x000fe400028f16ff */
[C---:B------:R-:W-:Y:S02]  /*14f10*/  LEA R226, P5, R227.reuse, R248, 0x2 ;  /* 0x000000f8e3e27211 */ /* 0x040fe400078a10ff */
[----:B-1----:R-:W-:Y:S02]  /*14f20*/  LOP3.LUT R17, R6, 0x7f, RZ, 0xc0, !PT ;  /* 0x0000007f06117812 */ /* 0x002fe400078ec0ff */
[----:B------:R-:W-:Y:S01]  /*14f30*/  LEA.HI.X.SX32 R227, R227, R0, 0x2, P5 ;  /* 0x00000000e3e37211 */ /* 0x000fe200028f16ff */
[----:B------:R-:W3:Y:S01]  /*14f40*/  LDL.64 R6, [R1+0x2c0] ;  /* 0x0002c00001067983 */ /* 0x000ee20000100a00 */
        /* <DEDUP_REMOVED lines=9> */
[----:B------:R-:W-:Y:S01]  /*14fe0*/  LEA.HI.X.SX32 R247, R247, R0, 0x2, P5 ;  /* 0x00000000f7f77211 */ /* 0x000fe200028f16ff */
[----:B--2---:R-:W-:Y:S01]  /*14ff0*/  IMAD R245, R3, c[0x0][0x190], RZ ;  /* 0x0000640003f57a24 */ /* 0x004fe200078e02ff */
[----:B----4-:R-:W-:-:S04]  /*15000*/  IADD3 R3, R252, -0x15, RZ ;  /* 0xffffffebfc037810 */ /* 0x010fc80007ffe0ff */
[----:B------:R-:W-:Y:S01]  /*15010*/  ISETP.GE.U32.AND P5, PT, R3, 0x7fffff6c, PT ;  /* 0x7fffff6c0300780c */ /* 0x000fe20003fa6070 */
[----:B------:R-:W-:-:S05]  /*15020*/  IMAD.SHL.U32 R3, R17, 0x4, RZ ;  /* 0x0000000411037824 */ /* 0x000fca00078e00ff */
[----:B------:R1:W-:Y:S04]  /*15030*/  LDGSTS.E [R3+0x40000], [R4.64], !P2 ;  /* 0x4000000004037fae */ /* 0x0003e8000d121848 */
[----:B------:R2:W-:Y:S04]  /*15040*/  LDGSTS.E [R3+0x40800], [R8.64], !P1 ;  /* 0x4080000008037fae */ /* 0x0005e8000c921848 */
[----:B---3--:R3:W-:Y:S04]  /*15050*/  LDGSTS.E [R3+0x41000], [R20.64], !P6 ;  /* 0x4100000014037fae */ /* 0x0087e8000f121848 */
[----:B------:R4:W-:Y:S04]  /*15060*/  LDGSTS.E [R3+0x41800], [R250.64], !P3 ;  /* 0x41800000fa037fae */ /* 0x0009e8000d921848 */
[----:B--2---:R-:W2:Y:S04]  /*15070*/  LDL.64 R8, [R1+0x2a0] ;  /* 0x0002a00001087983 */ /* 0x004ea80000100a00 */
[----:B---3--:R-:W3:Y:S04]  /*15080*/  LDL.64 R20, [R1+0x280] ;  /* 0x0002800001147983 */ /* 0x008ee80000100a00 */
[----:B----4-:R-:W3:Y:S01]  /*15090*/  LDL.64 R250, [R1+0x260] ;  /* 0x0002600001fa7983 */ /* 0x010ee20000100a00 */
[----:B------:R-:W-:-:S02]  /*150a0*/  LEA.HI.X.SX32 R105, R105, R0, 0x2, P0 ;  /* 0x0000000069697211 */ /* 0x000fc400000f16ff */
[C---:B------:R-:W-:Y:S01]  /*150b0*/  LEA R108, P0, R109.reuse, R248, 0x2 ;  /* 0x000000f86d6c7211 */ /* 0x040fe200078010ff */
[----:B------:R-:W-:Y:S01]  /*150c0*/  IMAD R229, R204, c[0x0][0x190], RZ ;  /* 0x00006400cce57a24 */ /* 0x000fe200078e02ff */
[----:B------:R1:W-:Y:S02]  /*150d0*/  LDGSTS.E [R3+0x42000], [R14.64], !P4 ;  /* 0x420000000e037fae */ /* 0x0003e4000e121848 */
[----:B------:R-:W-:Y:S02]  /*150e0*/  LEA.HI.X.SX32 R109, R109, R0, 0x2, P0 ;  /* 0x000000006d6d7211 */ /* 0x000fe400000f16ff */
[C---:B------:R-:W-:Y:S01]  /*150f0*/  LEA R112, P0, R113.reuse, R248, 0x2 ;  /* 0x000000f871707211 */ /* 0x040fe200078010ff */
[----:B------:R-:W-:Y:S01]  /*15100*/  IMAD R249, R2, c[0x0][0x190], RZ ;  /* 0x0000640002f97a24 */ /* 0x000fe200078e02ff */
[----:B------:R1:W-:Y:S02]  /*15110*/  LDGSTS.E [R3+0x42800], [R12.64], !P5 ;  /* 0x428000000c037fae */ /* 0x0003e4000e921848 */
[----:B------:R-:W-:-:S02]  /*15120*/  LEA.HI.X.SX32 R113, R113, R0, 0x2, P0 ;  /* 0x0000000071717211 */ /* 0x000fc400000f16ff */
[C---:B------:R-:W-:Y:S01]  /*15130*/  LEA R116, P0, R117.reuse, R248, 0x2 ;  /* 0x000000f875747211 */ /* 0x040fe200078010ff */
[----:B-1----:R-:W3:Y:S03]  /*15140*/  LDL.64 R14, [R1+0x240] ;  /* 0x00024000010e7983 */ /* 0x002ee60000100a00 */
[----:B------:R-:W-:Y:S02]  /*15150*/  LEA.HI.X.SX32 R117, R117, R0, 0x2, P0 ;  /* 0x0000000075757211 */ /* 0x000fe400000f16ff */
[C---:B------:R-:W-:Y:S02]  /*15160*/  LEA R120, P0, R121.reuse, R248, 0x2 ;  /* 0x000000f879787211 */ /* 0x040fe400078010ff */
[----:B------:R-:W-:Y:S01]  /*15170*/  IADD3 R2, R252, -0x19, RZ ;  /* 0xffffffe7fc027810 */ /* 0x000fe20007ffe0ff */
[----:B------:R-:W3:Y:S01]  /*15180*/  LDL.64 R12, [R1+0x220] ;  /* 0x00022000010c7983 */ /* 0x000ee20000100a00 */
[----:B------:R-:W-:-:S02]  /*15190*/  LEA.HI.X.SX32 R121, R121, R0, 0x2, P0 ;  /* 0x0000000079797211 */ /* 0x000fc400000f16ff */
        /* <DEDUP_REMOVED lines=64> */
[----:B------:R-:W-:Y:S02]  /*155a0*/  ISETP.GE.U32.AND P0, PT, R2, 0x7fffff68, PT ;  /* 0x7fffff680200780c */ /* 0x000fe40003f06070 */
[C---:B------:R-:W-:Y:S02]  /*155b0*/  IADD3 R0, R252.reuse, -0x1d, RZ ;  /* 0xffffffe3fc007810 */ /* 0x040fe40007ffe0ff */
[----:B------:R-:W-:Y:S02]  /*155c0*/  IADD3 R2, R252, -0x21, RZ ;  /* 0xffffffdffc027810 */ /* 0x000fe40007ffe0ff */
[----:B------:R-:W-:Y:S02]  /*155d0*/  ISETP.GE.U32.AND P2, PT, R0, 0x7fffff64, PT ;  /* 0x7fffff640000780c */ /* 0x000fe40003f46070 */
[----:B------:R-:W-:-:S05]  /*155e0*/  ISETP.GE.U32.AND P1, PT, R2, 0x7fffff60, PT ;  /* 0x7fffff600200780c */ /* 0x000fca0003f26070 */
[----:B------:R1:W-:Y:S06]  /*155f0*/  LDGSTS.E [R3+0x43000], [R18.64], !P0 ;  /* 0x4300000012037fae */ /* 0x0003ec000c121848 */
[----:B------:R1:W-:Y:S04]  /*15600*/  LDGSTS.E [R3+0x43800], [R10.64], !P2 ;  /* 0x438000000a037fae */ /* 0x0003e8000d121848 */
[----:B------:R1:W-:Y:S04]  /*15610*/  LDGSTS.E [R3+0x44000], [R6.64], !P1 ;  /* 0x4400000006037fae */ /* 0x0003e8000c921848 */
[----:B-1----:R-:W4:Y:S04]  /*15620*/  LDL.64 R18, [R1+0x200] ;  /* 0x0002000001127983 */ /* 0x002f280000100a00 */
[----:B------:R-:W4:Y:S04]  /*15630*/  LDL.64 R10, [R1+0x1e0] ;  /* 0x0001e000010a7983 */ /* 0x000f280000100a00 */
[----:B------:R-:W4:Y:S01]  /*15640*/  LDL.64 R6, [R1+0x1c0] ;  /* 0x0001c00001067983 */ /* 0x000f220000100a00 */
[----:B------:R-:W-:-:S04]  /*15650*/  IADD3 R0, R252, -0x25, RZ ;  /* 0xffffffdbfc007810 */ /* 0x000fc80007ffe0ff */
[----:B------:R-:W-:Y:S02]  /*15660*/  ISETP.GE.U32.AND P6, PT, R0, 0x7fffff5c, PT ;  /* 0x7fffff5c0000780c */ /* 0x000fe40003fc6070 */
[C---:B------:R-:W-:Y:S02]  /*15670*/  IADD3 R2, R252.reuse, -0x29, RZ ;  /* 0xffffffd7fc027810 */ /* 0x040fe40007ffe0ff */
[----:B------:R-:W-:Y:S02]  /*15680*/  IADD3 R0, R252, -0x2d, RZ ;  /* 0xffffffd3fc007810 */ /* 0x000fe40007ffe0ff */
[----:B------:R-:W-:Y:S02]  /*15690*/  ISETP.GE.U32.AND P3, PT, R2, 0x7fffff58, PT ;  /* 0x7fffff580200780c */ /* 0x000fe40003f66070 */
[----:B------:R-:W-:-:S05]  /*156a0*/  ISETP.GE.U32.AND P4, PT, R0, 0x7fffff54, PT ;  /* 0x7fffff540000780c */ /* 0x000fca0003f86070 */
[----:B--2---:R1:W-:Y:S06]  /*156b0*/  LDGSTS.E [R3+0x44800], [R8.64], !P6 ;  /* 0x4480000008037fae */ /* 0x0043ec000f121848 */
[----:B---3--:R2:W-:Y:S04]  /*156c0*/  LDGSTS.E [R3+0x45000], [R20.64], !P3 ;  /* 0x4500000014037fae */ /* 0x0085e8000d921848 */
[----:B------:R3:W-:Y:S04]  /*156d0*/  LDGSTS.E [R3+0x45800], [R250.64], !P4 ;  /* 0x45800000fa037fae */ /* 0x0007e8000e121848 */
[----:B-1----:R-:W4:Y:S04]  /*156e0*/  LDL.64 R8, [R1+0x1a0] ;  /* 0x0001a00001087983 */ /* 0x002f280000100a00 */
[----:B--2---:R-:W2:Y:S04]  /*156f0*/  LDL.64 R20, [R1+0x180] ;  /* 0x0001800001147983 */ /* 0x004ea80000100a00 */
[----:B---3--:R-:W2:Y:S01]  /*15700*/  LDL.64 R250, [R1+0x160] ;  /* 0x0001600001fa7983 */ /* 0x008ea20000100a00 */
[----:B------:R-:W-:-:S02]  /*15710*/  IADD3 R2, R252, -0x31, RZ ;  /* 0xffffffcffc027810 */ /* 0x000fc40007ffe0ff */
[----:B------:R-:W-:Y:S02]  /*15720*/  IADD3 R0, R252, -0x35, RZ ;  /* 0xffffffcbfc007810 */ /* 0x000fe40007ffe0ff */
[----:B------:R-:W-:Y:S02]  /*15730*/  ISETP.GE.U32.AND P5, PT, R2, 0x7fffff50, PT ;  /* 0x7fffff500200780c */ /* 0x000fe40003fa6070 */
[----:B------:R-:W-:Y:S02]  /*15740*/  IADD3 R2, R252, -0x39, RZ ;  /* 0xffffffc7fc027810 */ /* 0x000fe40007ffe0ff */
[----:B------:R-:W-:Y:S02]  /*15750*/  ISETP.GE.U32.AND P0, PT, R0, 0x7fffff4c, PT ;  /* 0x7fffff4c0000780c */ /* 0x000fe40003f06070 */
[----:B------:R-:W-:Y:S02]  /*15760*/  IADD3 R0, R252, -0x3d, RZ ;  /* 0xffffffc3fc007810 */ /* 0x000fe40007ffe0ff */
[----:B------:R-:W-:-:S02]  /*15770*/  ISETP.GE.U32.AND P2, PT, R2, 0x7fffff48, PT ;  /* 0x7fffff480200780c */ /* 0x000fc40003f46070 */
[----:B------:R-:W-:Y:S02]  /*15780*/  IADD3 R2, R252, -0x41, RZ ;  /* 0xffffffbffc027810 */ /* 0x000fe40007ffe0ff */
[----:B------:R-:W-:Y:S01]  /*15790*/  ISETP.GE.U32.AND P1, PT, R0, 0x7fffff44, PT ;  /* 0x7fffff440000780c */ /* 0x000fe20003f26070 */
[----:B------:R1:W-:Y:S01]  /*157a0*/  LDGSTS.E [R3+0x46000], [R14.64], !P5 ;  /* 0x460000000e037fae */ /* 0x0003e2000e921848 */
[----:B------:R-:W-:-:S03]  /*157b0*/  ISETP.GE.U32.AND P6, PT, R2, 0x7fffff40, PT ;  /* 0x7fffff400200780c */ /* 0x000fc60003fc6070 */
[----:B------:R1:W-:Y:S04]  /*157c0*/  LDGSTS.E [R3+0x46800], [R12.64], !P0 ;  /* 0x468000000c037fae */ /* 0x0003e8000c121848 */
[----:B-1----:R-:W2:Y:S04]  /*157d0*/  LDL.64 R14, [R1+0x140] ;  /* 0x00014000010e7983 */ /* 0x002ea80000100a00 */
[----:B------:R-:W2:Y:S01]  /*157e0*/  LDL.64 R12, [R1+0x120] ;  /* 0x00012000010c7983 */ /* 0x000ea20000100a00 */
[----:B------:R-:W-:-:S04]  /*157f0*/  IADD3 R0, R252, -0x45, RZ ;  /* 0xffffffbbfc007810 */ /* 0x000fc80007ffe0ff */
[----:B------:R-:W-:Y:S02]  /*15800*/  ISETP.GE.U32.AND P3, PT, R0, 0x7fffff3c, PT ;  /* 0x7fffff3c0000780c */ /* 0x000fe40003f66070 */
[C---:B------:R-:W-:Y:S02]  /*15810*/  IADD3 R2, R252.reuse, -0x49, RZ ;  /* 0xffffffb7fc027810 */ /* 0x040fe40007ffe0ff */
[----:B------:R-:W-:Y:S02]  /*15820*/  IADD3 R0, R252, -0x4d, RZ ;  /* 0xffffffb3fc007810 */ /* 0x000fe40007ffe0ff */
[----:B------:R-:W-:Y:S02]  /*15830*/  ISETP.GE.U32.AND P4, PT, R2, 0x7fffff38, PT ;  /* 0x7fffff380200780c */ /* 0x000fe40003f86070 */
[----:B------:R-:W-:Y:S01]  /*15840*/  ISETP.GE.U32.AND P5, PT, R0, 0x7fffff34, PT ;  /* 0x7fffff340000780c */ /* 0x000fe20003fa6070 */
[----:B----4-:R1:W-:Y:S04]  /*15850*/  LDGSTS.E [R3+0x47000], [R18.64], !P2 ;  /* 0x4700000012037fae */ /* 0x0103e8000d121848 */
[----:B------:R4:W-:Y:S04]  /*15860*/  LDGSTS.E [R3+0x47800], [R10.64], !P1 ;  /* 0x478000000a037fae */ /* 0x0009e8000c921848 */
[----:B------:R4:W-:Y:S04]  /*15870*/  LDGSTS.E [R3+0x48000], [R6.64], !P6 ;  /* 0x4800000006037fae */ /* 0x0009e8000f121848 */
[----:B-1----:R-:W3:Y:S04]  /*15880*/  LDL.64 R18, [R1+0xa0] ;  /* 0x0000a00001127983 */ /* 0x002ee80000100a00 */
[----:B----4-:R-:W4:Y:S04]  /*15890*/  LDL.64 R10, [R1+0xe0] ;  /* 0x0000e000010a7983 */ /* 0x010f280000100a00 */
[----:B------:R-:W3:Y:S04]  /*158a0*/  LDL.64 R6, [R1+0xc0] ;  /* 0x0000c00001067983 */ /* 0x000ee80000100a00 */
[----:B------:R1:W-:Y:S04]  /*158b0*/  LDGSTS.E [R3+0x48800], [R8.64], !P3 ;  /* 0x4880000008037fae */ /* 0x0003e8000d921848 */
[----:B--2---:R2:W-:Y:S04]  /*158c0*/  LDGSTS.E [R3+0x49000], [R20.64], !P4 ;  /* 0x4900000014037fae */ /* 0x0045e8000e121848 */
[----:B------:R2:W-:Y:S04]  /*158d0*/  LDGSTS.E [R3+0x49800], [R250.64], !P5 ;  /* 0x49800000fa037fae */ /* 0x0005e8000e921848 */
[----:B-1----:R-:W3:Y:S04]  /*158e0*/  LDL.64 R8, [R1+0x88] ;  /* 0x0000880001087983 */ /* 0x002ee80000100a00 */
[----:B--2---:R-:W3:Y:S04]  /*158f0*/  LDL.64 R20, [R1+0x70] ;  /* 0x0000700001147983 */ /* 0x004ee80000100a00 */
[----:B------:R-:W3:Y:S01]  /*15900*/  LDL.64 R250, [R1+0x58] ;  /* 0x0000580001fa7983 */ /* 0x000ee20000100a00 */
        /* <DEDUP_REMOVED lines=12> */
[----:B------:R1:W-:Y:S04]  /*159d0*/  LDGSTS.E [R3+0x4b000], [R22.64], !P1 ;  /* 0x4b00000016037fae */ /* 0x0003e8000c921848 */
[----:B-1----:R-:W3:Y:S04]  /*159e0*/  LDL.64 R14, [R1+0x40] ;  /* 0x00004000010e7983 */ /* 0x002ee80000100a00 */
[----:B------:R-:W3:Y:S01]  /*159f0*/  LDL.64 R12, [R1+0x28] ;  /* 0x00002800010c7983 */ /* 0x000ee20000100a00 */
[----:B------:R-:W-:-:S02]  /*15a00*/  IADD3 R0, R252, -0x65, RZ ;  /* 0xffffff9bfc007810 */ /* 0x000fc40007ffe0ff */
[----:B------:R-:W-:Y:S01]  /*15a10*/  IADD3 R2, R252, -0x69, RZ ;  /* 0xffffff97fc027810 */ /* 0x000fe20007ffe0ff */
[----:B------:R-:W3:Y:S01]  /*15a20*/  LDL.64 R22, [R1+0x338] ;  /* 0x0003380001167983 */ /* 0x000ee20000100a00 */
[----:B------:R-:W-:Y:S02]  /*15a30*/  ISETP.GE.U32.AND P4, PT, R0, 0x7fffff1c, PT ;  /* 0x7fffff1c0000780c */ /* 0x000fe40003f86070 */
[----:B------:R-:W-:Y:S02]  /*15a40*/  ISETP.GE.U32.AND P5, PT, R2, 0x7fffff18, PT ;  /* 0x7fffff180200780c */ /* 0x000fe40003fa6070 */
[C---:B------:R-:W-:Y:S02]  /*15a50*/  IADD3 R0, R252.reuse, -0x6d, RZ ;  /* 0xffffff93fc007810 */ /* 0x040fe40007ffe0ff */
[----:B------:R-:W-:Y:S02]  /*15a60*/  IADD3 R2, R252, -0x71, RZ ;  /* 0xffffff8ffc027810 */ /* 0x000fe40007ffe0ff */
[----:B------:R-:W-:-:S02]  /*15a70*/  ISETP.GE.U32.AND P0, PT, R0, 0x7fffff14, PT ;  /* 0x7fffff140000780c */ /* 0x000fc40003f06070 */
[----:B------:R-:W-:Y:S01]  /*15a80*/  ISETP.GE.U32.AND P2, PT, R2, 0x7fffff10, PT ;  /* 0x7fffff100200780c */ /* 0x000fe20003f46070 */
[----:B----4-:R1:W-:Y:S04]  /*15a90*/  LDGSTS.E [R3+0x4b800], [R10.64], !P6 ;  /* 0x4b8000000a037fae */ /* 0x0103e8000f121848 */
[----:B---3--:R3:W-:Y:S04]  /*15aa0*/  LDGSTS.E [R3+0x4c000], [R6.64], !P3 ;  /* 0x4c00000006037fae */ /* 0x0087e8000d921848 */
[----:B------:R4:W-:Y:S04]  /*15ab0*/  LDGSTS.E [R3+0x4c800], [R18.64], !P4 ;  /* 0x4c80000012037fae */ /* 0x0009e8000e121848 */
[----:B-1----:R-:W2:Y:S04]  /*15ac0*/  LDL.64 R10, [R1+0x10] ;  /* 0x00001000010a7983 */ /* 0x002ea80000100a00 */
[----:B---3--:R-:W3:Y:S04]  /*15ad0*/  LDL.64 R6, [R1+0x3c0] ;  /* 0x0003c00001067983 */ /* 0x008ee80000100a00 */
[----:B----4-:R-:W4:Y:S04]  /*15ae0*/  LDL.64 R18, [R1+0x378] ;  /* 0x0003780001127983 */ /* 0x010f280000100a00 */
[----:B------:R1:W-:Y:S04]  /*15af0*/  LDGSTS.E [R3+0x4d000], [R8.64], !P5 ;  /* 0x4d00000008037fae */ /* 0x0003e8000e921848 */
[----:B------:R1:W-:Y:S04]  /*15b00*/  LDGSTS.E [R3+0x4d800], [R20.64], !P0 ;  /* 0x4d80000014037fae */ /* 0x0003e8000c121848 */
[----:B------:R1:W-:Y:S04]  /*15b10*/  LDGSTS.E [R3+0x4e000], [R250.64], !P2 ;  /* 0x4e000000fa037fae */ /* 0x0003e8000d121848 */
[----:B-1----:R-:W4:Y:S01]  /*15b20*/  LDL.64 R8, [R1+0x3a0] ;  /* 0x0003a00001087983 */ /* 0x002f220000100a00 */
[----:B------:R-:W-:-:S02]  /*15b30*/  IADD3 R0, R252, -0x75, RZ ;  /* 0xffffff8bfc007810 */ /* 0x000fc40007ffe0ff */
[----:B------:R-:W-:Y:S01]  /*15b40*/  IADD3 R2, R252, -0x79, RZ ;  /* 0xffffff87fc027810 */ /* 0x000fe20007ffe0ff */
[----:B------:R-:W4:Y:S04]  /*15b50*/  LDL.64 R20, [R1+0x2f8] ;  /* 0x0002f80001147983 */ /* 0x000f280000100a00 */
[----:B------:R-:W4:Y:S01]  /*15b60*/  LDL.64 R250, [R1+0x358] ;  /* 0x0003580001fa7983 */ /* 0x000f220000100a00 */
[----:B------:R-:W-:Y:S02]  /*15b70*/  ISETP.GE.U32.AND P1, PT, R0, 0x7fffff0c, PT ;  /* 0x7fffff0c0000780c */ /* 0x000fe40003f26070 */
[----:B------:R-:W-:Y:S02]  /*15b80*/  IADD3 R0, R252, -0x7d, RZ ;  /* 0xffffff83fc007810 */ /* 0x000fe40007ffe0ff */
[----:B------:R-:W-:-:S02]  /*15b90*/  ISETP.GE.U32.AND P6, PT, R2, 0x7fffff08, PT ;  /* 0x7fffff080200780c */ /* 0x000fc40003fc6070 */
[----:B------:R-:W-:Y:S02]  /*15ba0*/  IADD3 R2, R252, -0x2, RZ ;  /* 0xfffffffefc027810 */ /* 0x000fe40007ffe0ff */
[----:B------:R-:W-:Y:S02]  /*15bb0*/  ISETP.GE.U32.AND P3, PT, R0, 0x7fffff04, PT ;  /* 0x7fffff040000780c */ /* 0x000fe40003f66070 */
[----:B------:R-:W-:-:S03]  /*15bc0*/  ISETP.GE.U32.AND P4, PT, R2, 0x7fffff7f, PT ;  /* 0x7fffff7f0200780c */ /* 0x000fc60003f86070 */
[----:B------:R1:W-:Y:S04]  /*15bd0*/  LDGSTS.E [R3+0x4e800], [R14.64], !P1 ;  /* 0x4e8000000e037fae */ /* 0x0003e8000c921848 */
[----:B------:R1:W-:Y:S02]  /*15be0*/  LDGSTS.E [R3+0x4f000], [R12.64], !P6 ;  /* 0x4f0000000c037fae */ /* 0x0003e4000f121848 */
[----:B-1----:R-:W-:Y:S02]  /*15bf0*/  LOP3.LUT R15, R3, 0x20, RZ, 0x3c, !PT ;  /* 0x00000020030f7812 */ /* 0x002fe400078e3cff */
[----:B------:R-:W4:Y:S01]  /*15c00*/  LDL.64 R12, [R1+0x318] ;  /* 0x00031800010c7983 */ /* 0x000f220000100a00 */
[----:B------:R-:W-:-:S04]  /*15c10*/  IADD3 R0, R252, -0x6, RZ ;  /* 0xfffffffafc007810 */ /* 0x000fc80007ffe0ff */
[----:B------:R-:W-:Y:S02]  /*15c20*/  ISETP.GE.U32.AND P5, PT, R0, 0x7fffff7b, PT ;  /* 0x7fffff7b0000780c */ /* 0x000fe40003fa6070 */
[C---:B------:R-:W-:Y:S02]  /*15c30*/  IADD3 R2, R252.reuse, -0xa, RZ ;  /* 0xfffffff6fc027810 */ /* 0x040fe40007ffe0ff */
[----:B------:R-:W-:Y:S02]  /*15c40*/  IADD3 R0, R252, -0xe, RZ ;  /* 0xfffffff2fc007810 */ /* 0x000fe40007ffe0ff */
[----:B------:R-:W-:Y:S02]  /*15c50*/  ISETP.GE.U32.AND P0, PT, R2, 0x7fffff77, PT ;  /* 0x7fffff770200780c */ /* 0x000fe40003f06070 */
[----:B------:R-:W-:Y:S01]  /*15c60*/  ISETP.GE.U32.AND P2, PT, R0, 0x7fffff73, PT ;  /* 0x7fffff730000780c */ /* 0x000fe20003f46070 */
[----:B--2---:R1:W-:Y:S04]  /*15c70*/  LDGSTS.E [R3+0x4f800], [R10.64], !P3 ;  /* 0x4f8000000a037fae */ /* 0x0043e8000d921848 */
[----:B---3--:R2:W-:Y:S04]  /*15c80*/  LDGSTS.E [R15+0x40200], [R6.64], !P4 ;  /* 0x40200000060f7fae */ /* 0x0085e8000e121848 */
[----:B-1----:R-:W3:Y:S04]  /*15c90*/  LDL.64 R10, [R1+0x2d8] ;  /* 0x0002d800010a7983 */ /* 0x002ee80000100a00 */
[----:B--2---:R-:W2:Y:S04]  /*15ca0*/  LDL.64 R6, [R1+0x2b8] ;  /* 0x0002b80001067983 */ /* 0x004ea80000100a00 */
[----:B----4-:R1:W-:Y:S04]  /*15cb0*/  LDGSTS.E [R15+0x40a00], [R8.64], !P5 ;  /* 0x40a00000080f7fae */ /* 0x0103e8000e921848 */
[----:B------:R4:W-:Y:S04]  /*15cc0*/  LDGSTS.E [R15+0x41200], [R18.64], !P0 ;  /* 0x41200000120f7fae */ /* 0x0009e8000c121848 */
[----:B------:R4:W-:Y:S04]  /*15cd0*/  LDGSTS.E [R15+0x41a00], [R250.64], !P2 ;  /* 0x41a00000fa0f7fae */ /* 0x0009e8000d121848 */
[----:B-1----:R-:W2:Y:S04]  /*15ce0*/  LDL.64 R8, [R1+0x298] ;  /* 0x0002980001087983 */ /* 0x002ea80000100a00 */
[----:B----4-:R-:W4:Y:S04]  /*15cf0*/  LDL.64 R18, [R1+0x278] ;  /* 0x0002780001127983 */ /* 0x010f280000100a00 */
[----:B------:R-:W4:Y:S01]  /*15d00*/  LDL.64 R250, [R1+0x258] ;  /* 0x0002580001fa7983 */ /* 0x000f220000100a00 */
        /* <DEDUP_REMOVED lines=21> */
[----:B------:R-:W-:Y:S01]  /*15e60*/  ISETP.GE.U32.AND P1, PT, R0, 0x7fffff53, PT ;  /* 0x7fffff530000780c */ /* 0x000fe20003f26070 */
[----:B---3--:R1:W-:Y:S04]  /*15e70*/  LDGSTS.E [R15+0x43a00], [R10.64], !P4 ;  /* 0x43a000000a0f7fae */ /* 0x0083e8000e121848 */
[----:B--2---:R2:W-:Y:S04]  /*15e80*/  LDGSTS.E [R15+0x44200], [R6.64], !P5 ;  /* 0x44200000060f7fae */ /* 0x0045e8000e921848 */
[----:B-1----:R-:W3:Y:S04]  /*15e90*/  LDL.64 R10, [R1+0x1d8] ;  /* 0x0001d800010a7983 */ /* 0x002ee80000100a00 */
[----:B--2---:R-:W2:Y:S04]  /*15ea0*/  LDL.64 R6, [R1+0x1b8] ;  /* 0x0001b80001067983 */ /* 0x004ea80000100a00 */
[----:B------:R1:W-:Y:S04]  /*15eb0*/  LDGSTS.E [R15+0x44a00], [R8.64], !P0 ;  /* 0x44a00000080f7fae */ /* 0x0003e8000c121848 */
[----:B----4-:R4:W-:Y:S04]  /*15ec0*/  LDGSTS.E [R15+0x45200], [R18.64], !P2 ;  /* 0x45200000120f7fae */ /* 0x0109e8000d121848 */
        /* <DEDUP_REMOVED lines=33> */
[----:B-1----:R-:W3:Y:S04]  /*160e0*/  LDL.64 R8, [R1+0x80] ;  /* 0x0000800001087983 */ /* 0x002ee80000100a00 */
        /* <DEDUP_REMOVED lines=12> */
[----:B------:R-:W-:Y:S02]  /*161b0*/  ISETP.GE.U32.AND P2, PT, R2, 0x7fffff1f, PT ;  /* 0x7fffff1f0200780c */ /* 0x000fe40003f46070 */
[----:B------:R-:W-:Y:S01]  /*161c0*/  IADD3 R0, R252, -0x66, RZ ;  /* 0xffffff9afc007810 */ /* 0x000fe20007ffe0ff */
[----:B------:R1:W-:Y:S03]  /*161d0*/  LDGSTS.E [R15+0x4aa00], [R12.64], !P4 ;  /* 0x4aa000000c0f7fae */ /* 0x0003e6000e121848 */
[----:B------:R-:W-:Y:S01]  /*161e0*/  ISETP.GE.U32.AND P1, PT, R0, 0x7fffff1b, PT ;  /* 0x7fffff1b0000780c */ /* 0x000fe20003f26070 */
[----:B------:R2:W-:Y:S04]  /*161f0*/  LDGSTS.E [R15+0x4b200], [R24.64], !P5 ;  /* 0x4b200000180f7fae */ /* 0x0005e8000e921848 */
[----:B-1----:R-:W4:Y:S04]  /*16200*/  LDL.64 R22, [R1+0x38] ;  /* 0x0000380001167983 */ /* 0x002f280000100a00 */
[----:B------:R-:W4:Y:S04]  /*16210*/  LDL.64 R12, [R1+0x20] ;  /* 0x00002000010c7983 */ /* 0x000f280000100a00 */
[----:B------:R1:W-:Y:S04]  /*16220*/  LDGSTS.E [R15+0x4ba00], [R20.64], !P0 ;  /* 0x4ba00000140f7fae */ /* 0x0003e8000c121848 */
[----:B-1----:R-:W4:Y:S01]  /*16230*/  LDL.64 R20, [R1+0x8] ;  /* 0x0000080001147983 */ /* 0x002f220000100a00 */
        /* <DEDUP_REMOVED lines=10> */
[----:B------:R1:W-:Y:S04]  /*162e0*/  LDGSTS.E [R15+0x4d200], [R8.64], !P6 ;  /* 0x4d200000080f7fae */ /* 0x0003e8000f121848 */
[----:B----4-:R4:W-:Y:S04]  /*162f0*/  LDGSTS.E [R15+0x4da00], [R18.64], !P3 ;  /* 0x4da00000120f7fae */ /* 0x0109e8000d921848 */
[----:B------:R4:W-:Y:S04]  /*16300*/  LDGSTS.E [R15+0x4e200], [R250.64], !P4 ;  /* 0x4e200000fa0f7fae */ /* 0x0009e8000e121848 */
[----:B-1----:R-:W2:Y:S01]  /*16310*/  LDL.64 R8, [R1+0x370] ;  /* 0x0003700001087983 */ /* 0x002ea20000100a00 */
[----:B------:R-:W-:-:S02]  /*16320*/  IADD3 R2, R252, -0x7a, RZ ;  /* 0xffffff86fc027810 */ /* 0x000fc40007ffe0ff */
[----:B------:R-:W-:Y:S01]  /*16330*/  IADD3 R0, R252, -0x76, RZ ;  /* 0xffffff8afc007810 */ /* 0x000fe20007ffe0ff */
[----:B----4-:R-:W4:Y:S04]  /*16340*/  LDL.64 R18, [R1+0x330] ;  /* 0x0003300001127983 */ /* 0x010f280000100a00 */
[----:B------:R-:W4:Y:S01]  /*16350*/  LDL.64 R250, [R1+0x350] ;  /* 0x0003500001fa7983 */ /* 0x000f220000100a00 */
[----:B------:R-:W-:Y:S02]  /*16360*/  ISETP.GE.U32.AND P0, PT, R2, 0x7fffff07, PT ;  /* 0x7fffff070200780c */ /* 0x000fe40003f06070 */
[----:B------:R-:W-:Y:S02]  /*16370*/  ISETP.GE.U32.AND P5, PT, R0, 0x7fffff0b, PT ;  /* 0x7fffff0b0000780c */ /* 0x000fe40003fa6070 */
[----:B------:R-:W-:-:S02]  /*16380*/  IADD3 R2, R252, -0x3, RZ ;  /* 0xfffffffdfc027810 */ /* 0x000fc40007ffe0ff */
[----:B------:R-:W-:Y:S02]  /*16390*/  IADD3 R0, R252, -0x7e, RZ ;  /* 0xffffff82fc007810 */ /* 0x000fe40007ffe0ff */
[----:B------:R-:W-:Y:S02]  /*163a0*/  ISETP.GE.U32.AND P1, PT, R2, 0x7fffff7e, PT ;  /* 0x7fffff7e0200780c */ /* 0x000fe40003f26070 */
[----:B------:R-:W-:Y:S02]  /*163b0*/  ISETP.GE.U32.AND P2, PT, R0, 0x7fffff03, PT ;  /* 0x7fffff030000780c */ /* 0x000fe40003f46070 */
[C---:B------:R-:W-:Y:S02]  /*163c0*/  IADD3 R2, R252.reuse, -0xb, RZ ;  /* 0xfffffff5fc027810 */ /* 0x040fe40007ffe0ff */
[----:B------:R-:W-:Y:S02]  /*163d0*/  IADD3 R0, R252, -0x7, RZ ;  /* 0xfffffff9fc007810 */ /* 0x000fe40007ffe0ff */
[----:B------:R-:W-:Y:S01]  /*163e0*/  ISETP.GE.U32.AND P3, PT, R2, 0x7fffff76, PT ;  /* 0x7fffff760200780c */ /* 0x000fe20003f66070 */
[----:B------:R1:W-:Y:S01]  /*163f0*/  LDGSTS.E [R15+0x4ea00], [R22.64], !P5 ;  /* 0x4ea00000160f7fae */ /* 0x0003e2000e921848 */
[----:B------:R-:W-:-:S02]  /*16400*/  IADD3 R2, R252, -0x13, RZ ;  /* 0xffffffedfc027810 */ /* 0x000fc40007ffe0ff */
[----:B------:R-:W-:Y:S01]  /*16410*/  ISETP.GE.U32.AND P6, PT, R0, 0x7fffff7a, PT ;  /* 0x7fffff7a0000780c */ /* 0x000fe20003fc6070 */
[----:B------:R1:W-:Y:S01]  /*16420*/  LDGSTS.E [R15+0x4f200], [R12.64], !P0 ;  /* 0x4f2000000c0f7fae */ /* 0x0003e2000c121848 */
[----:B------:R-:W-:Y:S02]  /*16430*/  ISETP.GE.U32.AND P5, PT, R2, 0x7fffff6e, PT ;  /* 0x7fffff6e0200780c */ /* 0x000fe40003fa6070 */
[----:B------:R-:W-:Y:S02]  /*16440*/  IADD3 R14, R252, -0x1b, RZ ;  /* 0xffffffe5fc0e7810 */ /* 0x000fe40007ffe0ff */
[----:B------:R-:W-:Y:S01]  /*16450*/  LOP3.LUT R2, R3, 0x40, RZ, 0x3c, !PT ;  /* 0x0000004003027812 */ /* 0x000fe200078e3cff */
[----:B-1----:R-:W4:Y:S04]  /*16460*/  LDL.64 R22, [R1+0x310] ;  /* 0x0003100001167983 */ /* 0x002f280000100a00 */
[----:B------:R-:W4:Y:S04]  /*16470*/  LDL.64 R12, [R1+0x2f0] ;  /* 0x0002f000010c7983 */ /* 0x000f280000100a00 */
[----:B------:R1:W-:Y:S01]  /*16480*/  LDGSTS.E [R15+0x4fa00], [R20.64], !P2 ;  /* 0x4fa00000140f7fae */ /* 0x0003e2000d121848 */
[----:B------:R-:W-:-:S03]  /*16490*/  ISETP.GE.U32.AND P2, PT, R14, 0x7fffff66, PT ;  /* 0x7fffff660e00780c */ /* 0x000fc60003f46070 */
[----:B-1----:R-:W4:Y:S01]  /*164a0*/  LDL.64 R14, [R1+0x2d0] ;  /* 0x0002d000010e7983 */ /* 0x002f220000100a00 */
[----:B------:R-:W-:-:S04]  /*164b0*/  IADD3 R0, R252, -0xf, RZ ;  /* 0xfffffff1fc007810 */ /* 0x000fc80007ffe0ff */
[----:B------:R-:W-:Y:S01]  /*164c0*/  ISETP.GE.U32.AND P4, PT, R0, 0x7fffff72, PT ;  /* 0x7fffff720000780c */ /* 0x000fe20003f86070 */
[----:B---3--:R1:W-:Y:S04]  /*164d0*/  LDGSTS.E [R2+0x40400], [R6.64], !P1 ;  /* 0x4040000006027fae */ /* 0x0083e8000c921848 */
[----:B--2---:R2:W-:Y:S04]  /*164e0*/  LDGSTS.E [R2+0x40c00], [R10.64], !P6 ;  /* 0x40c000000a027fae */ /* 0x0045e8000f121848 */
[----:B-1----:R-:W3:Y:S04]  /*164f0*/  LDL.64 R6, [R1+0x2b0] ;  /* 0x0002b00001067983 */ /* 0x002ee80000100a00 */
[----:B--2---:R-:W2:Y:S04]  /*16500*/  LDL.64 R10, [R1+0x290] ;  /* 0x00029000010a7983 */ /* 0x004ea80000100a00 */
[----:B------:R1:W-:Y:S04]  /*16510*/  LDGSTS.E [R2+0x41400], [R8.64], !P3 ;  /* 0x4140000008027fae */ /* 0x0003e8000d921848 */
[----:B----4-:R4:W-:Y:S04]  /*16520*/  LDGSTS.E [R2+0x41c00], [R250.64], !P4 ;  /* 0x41c00000fa027fae */ /* 0x0109e8000e121848 */
[----:B-1----:R-:W2:Y:S01]  /*16530*/  LDL.64 R8, [R1+0x270] ;  /* 0x0002700001087983 */ /* 0x002ea20000100a00 */
[----:B------:R-:W-:-:S02]  /*16540*/  IADD3 R0, R252, -0x17, RZ ;  /* 0xffffffe9fc007810 */ /* 0x000fc40007ffe0ff */
[----:B------:R-:W-:Y:S01]  /*16550*/  IADD3 R20, R252, -0x23, RZ ;  /* 0xffffffddfc147810 */ /* 0x000fe20007ffe0ff */
[----:B------:R1:W-:Y:S04]  /*16560*/  LDGSTS.E [R2+0x42400], [R18.64], !P5 ;  /* 0x4240000012027fae */ /* 0x0003e8000e921848 */
[----:B----4-:R-:W4:Y:S01]  /*16570*/  LDL.64 R250, [R1+0x250] ;  /* 0x0002500001fa7983 */ /* 0x010f220000100a00 */
[----:B------:R-:W-:Y:S02]  /*16580*/  ISETP.GE.U32.AND P0, PT, R0, 0x7fffff6a, PT ;  /* 0x7fffff6a0000780c */ /* 0x000fe40003f06070 */
[----:B------:R-:W-:Y:S02]  /*16590*/  IADD3 R0, R252, -0x1f, RZ ;  /* 0xffffffe1fc007810 */ /* 0x000fe40007ffe0ff */
[----:B------:R-:W-:-:S02]  /*165a0*/  ISETP.GE.U32.AND P6, PT, R20, 0x7fffff5e, PT ;  /* 0x7fffff5e1400780c */ /* 0x000fc40003fc6070 */
[----:B------:R-:W-:Y:S01]  /*165b0*/  ISETP.GE.U32.AND P1, PT, R0, 0x7fffff62, PT ;  /* 0x7fffff620000780c */ /* 0x000fe20003f26070 */
[----:B-1----:R-:W4:Y:S01]  /*165c0*/  LDL.64 R18, [R1+0x230] ;  /* 0x0002300001127983 */ /* 0x002f220000100a00 */
[----:B------:R-:W-:-:S04]  /*165d0*/  IADD3 R0, R252, -0x27, RZ ;  /* 0xffffffd9fc007810 */ /* 0x000fc80007ffe0ff */
[----:B------:R-:W-:Y:S01]  /*165e0*/  ISETP.GE.U32.AND P3, PT, R0, 0x7fffff5a, PT ;  /* 0x7fffff5a0000780c */ /* 0x000fe20003f66070 */
[----:B------:R1:W-:Y:S04]  /*165f0*/  LDGSTS.E [R2+0x42c00], [R22.64], !P0 ;  /* 0x42c0000016027fae */ /* 0x0003e8000c121848 */
[----:B------:R1:W-:Y:S04]  /*16600*/  LDGSTS.E [R2+0x43400], [R12.64], !P2 ;  /* 0x434000000c027fae */ /* 0x0003e8000d121848 */
[----:B-1----:R-:W4:Y:S04]  /*16610*/  LDL.64 R22, [R1+0x210] ;  /* 0x0002100001167983 */ /* 0x002f280000100a00 */
[----:B------:R-:W4:Y:S04]  /*16620*/  LDL.64 R12, [R1+0x1f0] ;  /* 0x0001f000010c7983 */ /* 0x000f280000100a00 */
[----:B------:R1:W-:Y:S04]  /*16630*/  LDGSTS.E [R2+0x43c00], [R14.64], !P1 ;  /* 0x43c000000e027fae */ /* 0x0003e8000c921848 */
[----:B-1----:R-:W4:Y:S01]  /*16640*/  LDL.64 R14, [R1+0x1d0] ;  /* 0x0001d000010e7983 */ /* 0x002f220000100a00 */
[----:B------:R-:W-:-:S04]  /*16650*/  IADD3 R20, R252, -0x2b, RZ ;  /* 0xffffffd5fc147810 */ /* 0x000fc80007ffe0ff */
[----:B------:R-:W-:Y:S02]  /*16660*/  ISETP.GE.U32.AND P4, PT, R20, 0x7fffff56, PT ;  /* 0x7fffff561400780c */ /* 0x000fe40003f86070 */
        /* <DEDUP_REMOVED lines=8> */
[----:B-1----:R-:W2:Y:S04]  /*166f0*/  LDL.64 R8, [R1+0x170] ;  /* 0x0001700001087983 */ /* 0x002ea80000100a00 */
[----:B----4-:R-:W4:Y:S01]  /*16700*/  LDL.64 R250, [R1+0x150] ;  /* 0x0001500001fa7983 */ /* 0x010f220000100a00 */
        /* <DEDUP_REMOVED lines=25> */
[----:B------:R-:W-:Y:S02]  /*168a0*/  IADD3 R20, R252, -0x5b, RZ ;  /* 0xffffffa5fc147810 */ /* 0x000fe40007ffe0ff */
[----:B------:R-:W-:-:S02]  /*168b0*/  ISETP.GE.U32.AND P0, PT, R0, 0x7fffff32, PT ;  /* 0x7fffff320000780c */ /* 0x000fc40003f06070 */
[----:B------:R-:W-:Y:S02]  /*168c0*/  ISETP.GE.U32.AND P6, PT, R20, 0x7fffff26, PT ;  /* 0x7fffff261400780c */ /* 0x000fe40003fc6070 */
[----:B------:R-:W-:Y:S01]  /*168d0*/  IADD3 R20, R252, -0x63, RZ ;  /* 0xffffff9dfc147810 */ /* 0x000fe20007ffe0ff */
[----:B---3--:R1:W-:Y:S04]  /*168e0*/  LDGSTS.E [R2+0x48400], [R6.64], !P3 ;  /* 0x4840000006027fae */ /* 0x0083e8000d921848 */
[----:B--2---:R2:W-:Y:S04]  /*168f0*/  LDGSTS.E [R2+0x48c00], [R10.64], !P4 ;  /* 0x48c000000a027fae */ /* 0x0045e8000e121848 */
[----:B-1----:R-:W3:Y:S04]  /*16900*/  LDL.64 R6, [R1+0xb0] ;  /* 0x0000b00001067983 */ /* 0x002ee80000100a00 */
[----:B--2---:R-:W2:Y:S01]  /*16910*/  LDL.64 R10, [R1+0x90] ;  /* 0x00009000010a7983 */ /* 0x004ea20000100a00 */
[----:B------:R-:W-:-:S03]  /*16920*/  ISETP.GE.U32.AND P4, PT, R20, 0x7fffff1e, PT ;  /* 0x7fffff1e1400780c */ /* 0x000fc60003f86070 */
[----:B------:R-:W2:Y:S04]  /*16930*/  LDL.64 R20, [R1+0x60] ;  /* 0x0000600001147983 */ /* 0x000ea80000100a00 */
[----:B------:R1:W-:Y:S04]  /*16940*/  LDGSTS.E [R2+0x49400], [R8.64], !P5 ;  /* 0x4940000008027fae */ /* 0x0003e8000e921848 */
[----:B----4-:R4:W-:Y:S04]  /*16950*/  LDGSTS.E [R2+0x49c00], [R250.64], !P0 ;  /* 0x49c00000fa027fae */ /* 0x0109e8000c121848 */
[----:B-1----:R-:W2:Y:S04]  /*16960*/  LDL.64 R8, [R1+0x78] ;  /* 0x0000780001087983 */ /* 0x002ea80000100a00 */
[----:B----4-:R-:W4:Y:S01]  /*16970*/  LDL.64 R250, [R1+0x48] ;  /* 0x0000480001fa7983 */ /* 0x010f220000100a00 */
[----:B------:R-:W-:-:S04]  /*16980*/  IADD3 R0, R252, -0x57, RZ ;  /* 0xffffffa9fc007810 */ /* 0x000fc80007ffe0ff */
[----:B------:R-:W-:Y:S02]  /*16990*/  ISETP.GE.U32.AND P1, PT, R0, 0x7fffff2a, PT ;  /* 0x7fffff2a0000780c */ /* 0x000fe40003f26070 */
[----:B------:R-:W-:-:S04]  /*169a0*/  IADD3 R0, R252, -0x5f, RZ ;  /* 0xffffffa1fc007810 */ /* 0x000fc80007ffe0ff */
[----:B------:R-:W-:Y:S02]  /*169b0*/  ISETP.GE.U32.AND P3, PT, R0, 0x7fffff22, PT ;  /* 0x7fffff220000780c */ /* 0x000fe40003f66070 */
[----:B------:R-:W-:-:S04]  /*169c0*/  IADD3 R0, R252, -0x67, RZ ;  /* 0xffffff99fc007810 */ /* 0x000fc80007ffe0ff */
[----:B------:R-:W-:Y:S01]  /*169d0*/  ISETP.GE.U32.AND P5, PT, R0, 0x7fffff1a, PT ;  /* 0x7fffff1a0000780c */ /* 0x000fe20003fa6070 */
[----:B------:R1:W-:Y:S04]  /*169e0*/  LDGSTS.E [R2+0x4a400], [R18.64], !P2 ;  /* 0x4a40000012027fae */ /* 0x0003e8000d121848 */
[----:B------:R1:W-:Y:S04]  /*169f0*/  LDGSTS.E [R2+0x4ac00], [R22.64], !P1 ;  /* 0x4ac0000016027fae */ /* 0x0003e8000c921848 */
[----:B------:R1:W-:Y:S02]  /*16a00*/  LDGSTS.E [R2+0x4b400], [R12.64], !P6 ;  /* 0x4b4000000c027fae */ /* 0x0003e4000f121848 */
[----:B-1----:R-:W-:-:S02]  /*16a10*/  IADD3 R18, R252, -0x73, RZ ;  /* 0xffffff8dfc127810 */ /* 0x002fc40007ffe0ff */
[----:B------:R-:W4:Y:S02]  /*16a20*/  LDL.64 R22, [R1+0x30] ;  /* 0x0000300001167983 */ /* 0x000f240000100a00 */
[----:B------:R-:W-:Y:S02]  /*16a30*/  ISETP.GE.U32.AND P1, PT, R18, 0x7fffff0e, PT ;  /* 0x7fffff0e1200780c */ /* 0x000fe40003f26070 */
[----:B------:R-:W-:Y:S01]  /*16a40*/  IADD3 R12, R252, -0x7b, RZ ;  /* 0xffffff85fc0c7810 */ /* 0x000fe20007ffe0ff */
[----:B------:R-:W4:Y:S04]  /*16a50*/  LDL.64 R18, [R1+0x18] ;  /* 0x0000180001127983 */ /* 0x000f280000100a00 */
[----:B------:R1:W-:Y:S01]  /*16a60*/  LDGSTS.E [R2+0x4bc00], [R14.64], !P3 ;  /* 0x4bc000000e027fae */ /* 0x0003e2000d921848 */
[----:B------:R-:W-:-:S03]  /*16a70*/  ISETP.GE.U32.AND P3, PT, R12, 0x7fffff06, PT ;  /* 0x7fffff060c00780c */ /* 0x000fc60003f66070 */
[----:B------:R-:W4:Y:S04]  /*16a80*/  LDL.64 R12, [R1+0x3b0] ;  /* 0x0003b000010c7983 */ /* 0x000f280000100a00 */
[----:B-1----:R-:W4:Y:S01]  /*16a90*/  LDL.64 R14, [R1] ;  /* 0x00000000010e7983 */ /* 0x002f220000100a00 */
[C---:B------:R-:W-:Y:S02]  /*16aa0*/  IADD3 R24, R252.reuse, -0x6b, RZ ;  /* 0xffffff95fc187810 */ /* 0x040fe40007ffe0ff */
[----:B------:R-:W-:Y:S02]  /*16ab0*/  IADD3 R0, R252, -0x6f, RZ ;  /* 0xffffff91fc007810 */ /* 0x000fe40007ffe0ff */
[----:B------:R-:W-:Y:S02]  /*16ac0*/  ISETP.GE.U32.AND P0, PT, R24, 0x7fffff16, PT ;  /* 0x7fffff161800780c */ /* 0x000fe40003f06070 */
[----:B------:R-:W-:Y:S01]  /*16ad0*/  ISETP.GE.U32.AND P2, PT, R0, 0x7fffff12, PT ;  /* 0x7fffff120000780c */ /* 0x000fe20003f46070 */
[----:B------:R-:W4:Y:S04]  /*16ae0*/  LDL.64 R24, [R1+0xe8] ;  /* 0x0000e80001187983 */ /* 0x000f280000100a00 */
[----:B---3--:R1:W-:Y:S04]  /*16af0*/  LDGSTS.E [R2+0x4c400], [R6.64], !P4 ;  /* 0x4c40000006027fae */ /* 0x0083e8000e121848 */
[----:B--2---:R2:W-:Y:S01]  /*16b00*/  LDGSTS.E [R2+0x4cc00], [R10.64], !P5 ;  /* 0x4cc000000a027fae */ /* 0x0045e2000e921848 */
[----:B-1----:R-:W-:-:S04]  /*16b10*/  IADD3 R6, R252, -0x4, RZ ;  /* 0xfffffffcfc067810 */ /* 0x002fc80007ffe0ff */
[----:B------:R-:W-:Y:S01]  /*16b20*/  ISETP.GE.U32.AND P5, PT, R6, 0x7fffff7d, PT ;  /* 0x7fffff7d0600780c */ /* 0x000fe20003fa6070 */
[----:B--2---:R-:W2:Y:S04]  /*16b30*/  LDL.64 R10, [R1+0x368] ;  /* 0x00036800010a7983 */ /* 0x004ea80000100a00 */
[----:B------:R-:W3:Y:S04]  /*16b40*/  LDL.64 R6, [R1+0x388] ;  /* 0x0003880001067983 */ /* 0x000ee80000100a00 */
[----:B------:R1:W-:Y:S04]  /*16b50*/  LDGSTS.E [R2+0x4d400], [R8.64], !P0 ;  /* 0x4d40000008027fae */ /* 0x0003e8000c121848 */
[----:B------:R4:W-:Y:S04]  /*16b60*/  LDGSTS.E [R2+0x4dc00], [R20.64], !P2 ;  /* 0x4dc0000014027fae */ /* 0x0009e8000d121848 */
[----:B----4-:R4:W-:Y:S01]  /*16b70*/  LDGSTS.E [R2+0x4e400], [R250.64], !P1 ;  /* 0x4e400000fa027fae */ /* 0x0109e2000c921848 */
[----:B-1----:R-:W-:-:S04]  /*16b80*/  IADD3 R8, R252, -0xc, RZ ;  /* 0xfffffff4fc087810 */ /* 0x002fc80007ffe0ff */
[----:B------:R-:W-:Y:S02]  /*16b90*/  ISETP.GE.U32.AND P2, PT, R8, 0x7fffff75, PT ;  /* 0x7fffff750800780c */ /* 0x000fe40003f46070 */
[----:B------:R-:W2:Y:S04]  /*16ba0*/  LDL.64 R8, [R1+0x348] ;  /* 0x0003480001087983 */ /* 0x000ea80000100a00 */
[----:B----4-:R-:W4:Y:S01]  /*16bb0*/  LDL.64 R250, [R1+0x328] ;  /* 0x0003280001fa7983 */ /* 0x010f220000100a00 */
[----:B------:R-:W-:-:S04]  /*16bc0*/  IADD3 R0, R252, -0x77, RZ ;  /* 0xffffff89fc007810 */ /* 0x000fc80007ffe0ff */
[----:B------:R-:W-:Y:S02]  /*16bd0*/  ISETP.GE.U32.AND P6, PT, R0, 0x7fffff0a, PT ;  /* 0x7fffff0a0000780c */ /* 0x000fe40003fc6070 */
[----:B------:R-:W-:-:S04]  /*16be0*/  IADD3 R0, R252, -0x7f, RZ ;  /* 0xffffff81fc007810 */ /* 0x000fc80007ffe0ff */
[----:B------:R-:W-:Y:S02]  /*16bf0*/  ISETP.GE.U32.AND P4, PT, R0, 0x7fffff02, PT ;  /* 0x7fffff020000780c */ /* 0x000fe40003f86070 */
[C---:B------:R-:W-:Y:S02]  /*16c00*/  IADD3 R0, R252.reuse, -0x8, RZ ;  /* 0xfffffff8fc007810 */ /* 0x040fe40007ffe0ff */
[----:B------:R-:W-:Y:S02]  /*16c10*/  IADD3 R20, R252, -0x14, RZ ;  /* 0xffffffecfc147810 */ /* 0x000fe40007ffe0ff */
[----:B------:R-:W-:Y:S01]  /*16c20*/  ISETP.GE.U32.AND P0, PT, R0, 0x7fffff79, PT ;  /* 0x7fffff790000780c */ /* 0x000fe20003f06070 */
[----:B------:R1:W-:Y:S01]  /*16c30*/  LDGSTS.E [R2+0x4ec00], [R22.64], !P6 ;  /* 0x4ec0000016027fae */ /* 0x0003e2000f121848 */
[----:B------:R-:W-:Y:S02]  /*16c40*/  ISETP.GE.U32.AND P6, PT, R20, 0x7fffff6d, PT ;  /* 0x7fffff6d1400780c */ /* 0x000fe40003fc6070 */
[----:B------:R-:W-:Y:S01]  /*16c50*/  LOP3.LUT R3, R3, 0x60, RZ, 0x3c, !PT ;  /* 0x0000006003037812 */ /* 0x000fe200078e3cff */
[----:B------:R-:W4:Y:S04]  /*16c60*/  LDL.64 R20, [R1+0x308] ;  /* 0x0003080001147983 */ /* 0x000f280000100a00 */
[----:B------:R1:W-:Y:S04]  /*16c70*/  LDGSTS.E [R2+0x4f400], [R18.64], !P3 ;  /* 0x4f40000012027fae */ /* 0x0003e8000d921848 */
[----:B-1----:R-:W4:Y:S04]  /*16c80*/  LDL.64 R22, [R1+0x2c8] ;  /* 0x0002c80001167983 */ /* 0x002f280000100a00 */
[----:B------:R-:W4:Y:S04]  /*16c90*/  LDL.64 R18, [R1+0x2e8] ;  /* 0x0002e80001127983 */ /* 0x000f280000100a00 */
[----:B------:R1:W-:Y:S04]  /*16ca0*/  LDGSTS.E [R2+0x4fc00], [R14.64], !P4 ;  /* 0x4fc000000e027fae */ /* 0x0003e8000e121848 */
[----:B------:R1:W-:Y:S04]  /*16cb0*/  LDGSTS.E [R3+0x40600], [R12.64], !P5 ;  /* 0x406000000c037fae */ /* 0x0003e8000e921848 */
[----:B-1----:R-:W4:Y:S01]  /*16cc0*/  LDL.64 R14, [R1+0x2a8] ;  /* 0x0002a800010e7983 */ /* 0x002f220000100a00 */
[----:B------:R-:W-:-:S03]  /*16cd0*/  IADD3 R0, R252, -0x10, RZ ;  /* 0xfffffff0fc007810 */ /* 0x000fc60007ffe0ff */
[----:B------:R-:W4:Y:S01]  /*16ce0*/  LDL.64 R12, [R1+0x268] ;  /* 0x00026800010c7983 */ /* 0x000f220000100a00 */
[----:B------:R-:W-:-:S03]  /*16cf0*/  ISETP.GE.U32.AND P1, PT, R0, 0x7fffff71, PT ;  /* 0x7fffff710000780c */ /* 0x000fc60003f26070 */
[----:B---3--:R1:W-:Y:S04]  /*16d00*/  LDGSTS.E [R3+0x40e00], [R6.64], !P0 ;  /* 0x40e0000006037fae */ /* 0x0083e8000c121848 */
[----:B--2---:R2:W-:Y:S04]  /*16d10*/  LDGSTS.E [R3+0x41600], [R10.64], !P2 ;  /* 0x416000000a037fae */ /* 0x0045e8000d121848 */
[----:B-1----:R-:W3:Y:S04]  /*16d20*/  LDL.64 R6, [R1+0x288] ;  /* 0x0002880001067983 */ /* 0x002ee80000100a00 */
[----:B--2---:R-:W2:Y:S04]  /*16d30*/  LDL.64 R10, [R1+0x248] ;  /* 0x00024800010a7983 */ /* 0x004ea80000100a00 */
[----:B------:R1:W-:Y:S04]  /*16d40*/  LDGSTS.E [R3+0x41e00], [R8.64], !P1 ;  /* 0x41e0000008037fae */ /* 0x0003e8000c921848 */
[----:B----4-:R4:W-:Y:S04]  /*16d50*/  LDGSTS.E [R3+0x42600], [R250.64], !P6 ;  /* 0x42600000fa037fae */ /* 0x0109e8000f121848 */
[----:B-1----:R-:W2:Y:S04]  /*16d60*/  LDL.64 R8, [R1+0x228] ;  /* 0x0002280001087983 */ /* 0x002ea80000100a00 */
[----:B----4-:R-:W2:Y:S01]  /*16d70*/  LDL.64 R250, [R1+0x208] ;  /* 0x0002080001fa7983 */ /* 0x010ea20000100a00 */
[----:B------:R-:W-:-:S02]  /*16d80*/  IADD3 R0, R252, -0x18, RZ ;  /* 0xffffffe8fc007810 */ /* 0x000fc40007ffe0ff */
[----:B------:R-:W-:Y:S02]  /*16d90*/  IADD3 R2, R252, -0x20, RZ ;  /* 0xffffffe0fc027810 */ /* 0x000fe40007ffe0ff */
[----:B------:R-:W-:Y:S02]  /*16da0*/  ISETP.GE.U32.AND P3, PT, R0, 0x7fffff69, PT ;  /* 0x7fffff690000780c */ /* 0x000fe40003f66070 */
[----:B------:R-:W-:Y:S02]  /*16db0*/  IADD3 R0, R252, -0x1c, RZ ;  /* 0xffffffe4fc007810 */ /* 0x000fe40007ffe0ff */
[----:B------:R-:W-:Y:S02]  /*16dc0*/  ISETP.GE.U32.AND P5, PT, R2, 0x7fffff61, PT ;  /* 0x7fffff610200780c */ /* 0x000fe40003fa6070 */
[----:B------:R-:W-:Y:S02]  /*16dd0*/  ISETP.GE.U32.AND P4, PT, R0, 0x7fffff65, PT ;  /* 0x7fffff650000780c */ /* 0x000fe40003f86070 */
[----:B------:R-:W-:-:S02]  /*16de0*/  IADD3 R0, R252, -0x24, RZ ;  /* 0xffffffdcfc007810 */ /* 0x000fc40007ffe0ff */
[----:B------:R-:W-:Y:S02]  /*16df0*/  IADD3 R2, R252, -0x28, RZ ;  /* 0xffffffd8fc027810 */ /* 0x000fe40007ffe0ff */
[----:B------:R-:W-:Y:S01]  /*16e00*/  ISETP.GE.U32.AND P0, PT, R0, 0x7fffff5d, PT ;  /* 0x7fffff5d0000780c */ /* 0x000fe20003f06070 */
[----:B------:R1:W-:Y:S01]  /*16e10*/  LDGSTS.E [R3+0x42e00], [R20.64], !P3 ;  /* 0x42e0000014037fae */ /* 0x0003e2000d921848 */
[----:B------:R-:W-:-:S05]  /*16e20*/  ISETP.GE.U32.AND P2, PT, R2, 0x7fffff59, PT ;  /* 0x7fffff590200780c */ /* 0x000fca0003f46070 */
[----:B------:R1:W-:Y:S04]  /*16e30*/  LDGSTS.E [R3+0x43600], [R18.64], !P4 ;  /* 0x4360000012037fae */ /* 0x0003e8000e121848 */
[----:B-1----:R-:W2:Y:S04]  /*16e40*/  LDL.64 R20, [R1+0x1e8] ;  /* 0x0001e80001147983 */ /* 0x002ea80000100a00 */
[----:B------:R1:W-:Y:S04]  /*16e50*/  LDGSTS.E [R3+0x43e00], [R22.64], !P5 ;  /* 0x43e0000016037fae */ /* 0x0003e8000e921848 */
[----:B------:R-:W2:Y:S04]  /*16e60*/  LDL.64 R18, [R1+0x1c8] ;  /* 0x0001c80001127983 */ /* 0x000ea80000100a00 */
[----:B------:R1:W-:Y:S01]  /*16e70*/  LDGSTS.E [R3+0x44600], [R14.64], !P0 ;  /* 0x446000000e037fae */ /* 0x0003e2000c121848 */
[----:B------:R-:W-:-:S02]  /*16e80*/  IADD3 R0, R252, -0x2c, RZ ;  /* 0xffffffd4fc007810 */ /* 0x000fc40007ffe0ff */
[----:B------:R-:W-:Y:S01]  /*16e90*/  IADD3 R2, R252, -0x30, RZ ;  /* 0xffffffd0fc027810 */ /* 0x000fe20007ffe0ff */
[----:B-1----:R-:W2:Y:S04]  /*16ea0*/  LDL.64 R22, [R1+0xc8] ;  /* 0x0000c80001167983 */ /* 0x002ea80000100a00 */
[----:B------:R-:W2:Y:S01]  /*16eb0*/  LDL.64 R14, [R1+0x1a8] ;  /* 0x0001a800010e7983 */ /* 0x000ea20000100a00 */
[----:B------:R-:W-:Y:S02]  /*16ec0*/  ISETP.GE.U32.AND P1, PT, R0, 0x7fffff55, PT ;  /* 0x7fffff550000780c */ /* 0x000fe40003f26070 */
[----:B------:R-:W-:Y:S02]  /*16ed0*/  IADD3 R0, R252, -0x34, RZ ;  /* 0xffffffccfc007810 */ /* 0x000fe40007ffe0ff */
[----:B------:R-:W-:-:S02]  /*16ee0*/  ISETP.GE.U32.AND P6, PT, R2, 0x7fffff51, PT ;  /* 0x7fffff510200780c */ /* 0x000fc40003fc6070 */
[----:B------:R-:W-:Y:S02]  /*16ef0*/  IADD3 R2, R252, -0x38, RZ ;  /* 0xffffffc8fc027810 */ /* 0x000fe40007ffe0ff */
[----:B------:R-:W-:Y:S02]  /*16f00*/  ISETP.GE.U32.AND P3, PT, R0, 0x7fffff4d, PT ;  /* 0x7fffff4d0000780c */ /* 0x000fe40003f66070 */
[----:B------:R-:W-:Y:S01]  /*16f10*/  ISETP.GE.U32.AND P4, PT, R2, 0x7fffff49, PT ;  /* 0x7fffff490200780c */ /* 0x000fe20003f86070 */
[----:B---3--:R1:W-:Y:S04]  /*16f20*/  LDGSTS.E [R3+0x44e00], [R6.64], !P2 ;  /* 0x44e0000006037fae */ /* 0x0083e8000d121848 */
[----:B------:R3:W-:Y:S04]  /*16f30*/  LDGSTS.E [R3+0x45600], [R12.64], !P1 ;  /* 0x456000000c037fae */ /* 0x0007e8000c921848 */
[----:B--2---:R2:W-:Y:S04]  /*16f40*/  LDGSTS.E [R3+0x45e00], [R10.64], !P6 ;  /* 0x45e000000a037fae */ /* 0x0045e8000f121848 */
[----:B-1----:R-:W4:Y:S04]  /*16f50*/  LDL.64 R6, [R1+0x188] ;  /* 0x0001880001067983 */ /* 0x002f280000100a00 */
[----:B---3--:R-:W3:Y:S04]  /*16f60*/  LDL.64 R12, [R1+0x168] ;  /* 0x00016800010c7983 */ /* 0x008ee80000100a00 */
[----:B--2---:R-:W2:Y:S04]  /*16f70*/  LDL.64 R10, [R1+0x148] ;  /* 0x00014800010a7983 */ /* 0x004ea80000100a00 */
[----:B------:R1:W-:Y:S04]  /*16f80*/  LDGSTS.E [R3+0x46600], [R8.64], !P3 ;  /* 0x4660000008037fae */ /* 0x0003e8000d921848 */
[----:B------:R1:W-:Y:S04]  /*16f90*/  LDGSTS.E [R3+0x46e00], [R250.64], !P4 ;  /* 0x46e00000fa037fae */ /* 0x0003e8000e121848 */
[----:B-1----:R-:W2:Y:S04]  /*16fa0*/  LDL.64 R8, [R1+0x128] ;  /* 0x0001280001087983 */ /* 0x002ea80000100a00 */
[----:B------:R-:W2:Y:S01]  /*16fb0*/  LDL.64 R250, [R1+0x108] ;  /* 0x0001080001fa7983 */ /* 0x000ea20000100a00 */
[----:B------:R-:W-:-:S02]  /*16fc0*/  IADD3 R0, R252, -0x3c, RZ ;  /* 0xffffffc4fc007810 */ /* 0x000fc40007ffe0ff */
[----:B------:R-:W-:Y:S02]  /*16fd0*/  IADD3 R2, R252, -0x40, RZ ;  /* 0xffffffc0fc027810 */ /* 0x000fe40007ffe0ff */
[----:B------:R-:W-:Y:S02]  /*16fe0*/  ISETP.GE.U32.AND P5, PT, R0, 0x7fffff45, PT ;  /* 0x7fffff450000780c */ /* 0x000fe40003fa6070 */
[----:B------:R-:W-:Y:S02]  /*16ff0*/  ISETP.GE.U32.AND P0, PT, R2, 0x7fffff41, PT ;  /* 0x7fffff410200780c */ /* 0x000fe40003f06070 */
[C---:B------:R-:W-:Y:S02]  /*17000*/  IADD3 R0, R252.reuse, -0x44, RZ ;  /* 0xffffffbcfc007810 */ /* 0x040fe40007ffe0ff */
[----:B------:R-:W-:Y:S02]  /*17010*/  IADD3 R2, R252, -0x48, RZ ;  /* 0xffffffb8fc027810 */ /* 0x000fe40007ffe0ff */
[----:B------:R-:W-:-:S02]  /*17020*/  ISETP.GE.U32.AND P2, PT, R0, 0x7fffff3d, PT ;  /* 0x7fffff3d0000780c */ /* 0x000fc40003f46070 */
[----:B------:R-:W-:-:S03]  /*17030*/  ISETP.GE.U32.AND P1, PT, R2, 0x7fffff39, PT ;  /* 0x7fffff390200780c */ /* 0x000fc60003f26070 */
[----:B------:R1:W-:Y:S04]  /*17040*/  LDGSTS.E [R3+0x47600], [R20.64], !P5 ;  /* 0x4760000014037fae */ /* 0x0003e8000e921848 */
[----:B------:R1:W-:Y:S04]  /*17050*/  LDGSTS.E [R3+0x47e00], [R18.64], !P0 ;  /* 0x47e0000012037fae */ /* 0x0003e8000c121848 */
[----:B-1----:R-:W2:Y:S04]  /*17060*/  LDL.64 R20, [R1+0xa8] ;  /* 0x0000a80001147983 */ /* 0x002ea80000100a00 */
[----:B------:R-:W2:Y:S04]  /*17070*/  LDL.64 R18, [R1+0x7e8] ;  /* 0x0007e80001127983 */ /* 0x000ea80000100a00 */
[----:B------:R1:W-:Y:S01]  /*17080*/  LDGSTS.E [R3+0x48600], [R14.64], !P2 ;  /* 0x486000000e037fae */ /* 0x0003e2000d121848 */
[----:B------:R-:W-:-:S03]  /*17090*/  IADD3 R0, R252, -0x4c, RZ ;  /* 0xffffffb4fc007810 */ /* 0x000fc60007ffe0ff */
[----:B-1----:R-:W2:Y:S01]  /*170a0*/  LDL.64 R14, [R1+0x7f0] ;  /* 0x0007f000010e7983 */ /* 0x002ea20000100a00 */
[----:B------:R-:W-:Y:S02]  /*170b0*/  IADD3 R2, R252, -0x50, RZ ;  /* 0xffffffb0fc027810 */ /* 0x000fe40007ffe0ff */
[----:B------:R-:W-:Y:S02]  /*170c0*/  ISETP.GE.U32.AND P6, PT, R0, 0x7fffff35, PT ;  /* 0x7fffff350000780c */ /* 0x000fe40003fc6070 */
[----:B------:R-:W-:Y:S02]  /*170d0*/  IADD3 R0, R252, -0x54, RZ ;  /* 0xffffffacfc007810 */ /* 0x000fe40007ffe0ff */
[----:B------:R-:W-:Y:S02]  /*170e0*/  ISETP.GE.U32.AND P3, PT, R2, 0x7fffff31, PT ;  /* 0x7fffff310200780c */ /* 0x000fe40003f66070 */
[----:B------:R-:W-:Y:S02]  /*170f0*/  IADD3 R2, R252, -0x58, RZ ;  /* 0xffffffa8fc027810 */ /* 0x000fe40007ffe0ff */
[----:B------:R-:W-:-:S02]  /*17100*/  ISETP.GE.U32.AND P4, PT, R0, 0x7fffff2d, PT ;  /* 0x7fffff2d0000780c */ /* 0x000fc40003f86070 */
[----:B------:R-:W-:Y:S01]  /*17110*/  ISETP.GE.U32.AND P5, PT, R2, 0x7fffff29, PT ;  /* 0x7fffff290200780c */ /* 0x000fe20003fa6070 */
[----:B----4-:R1:W-:Y:S04]  /*17120*/  LDGSTS.E [R3+0x48e00], [R6.64], !P1 ;  /* 0x48e0000006037fae */ /* 0x0103e8000c921848 */
[----:B---3--:R3:W-:Y:S04]  /*17130*/  LDGSTS.E [R3+0x49600], [R12.64], !P6 ;  /* 0x496000000c037fae */ /* 0x0087e8000f121848 */
        /* <DEDUP_REMOVED lines=18> */
[----:B------:R-:W-:Y:S02]  /*17260*/  ISETP.GE.U32.AND P6, PT, R2, 0x7fffff19, PT ;  /* 0x7fffff190200780c */ /* 0x000fe40003fc6070 */
[C---:B------:R-:W-:Y:S01]  /*17270*/  IADD3 R0, R252.reuse, -0x74, RZ ;  /* 0xffffff8cfc007810 */ /* 0x040fe20007ffe0ff */
[----:B------:R1:W-:Y:S01]  /*17280*/  LDGSTS.E [R3+0x4be00], [R22.64], !P2 ;  /* 0x4be0000016037fae */ /* 0x0003e2000d121848 */
[----:B------:R-:W-:Y:S02]  /*17290*/  IADD3 R2, R252, -0x70, RZ ;  /* 0xffffff90fc027810 */ /* 0x000fe40007ffe0ff */
[----:B------:R-:W-:Y:S01]  /*172a0*/  ISETP.GE.U32.AND P5, PT, R0, 0x7fffff0d, PT ;  /* 0x7fffff0d0000780c */ /* 0x000fe20003fa6070 */
[----:B------:R1:W-:Y:S01]  /*172b0*/  LDGSTS.E [R3+0x4c600], [R20.64], !P1 ;  /* 0x4c60000014037fae */ /* 0x0003e2000c921848 */
[----:B------:R-:W-:-:S02]  /*172c0*/  IADD3 R0, R252, -0x7c, RZ ;  /* 0xffffff84fc007810 */ /* 0x000fc40007ffe0ff */
[----:B------:R-:W-:Y:S01]  /*172d0*/  ISETP.GE.U32.AND P4, PT, R2, 0x7fffff11, PT ;  /* 0x7fffff110200780c */ /* 0x000fe20003f86070 */
[----:B-1----:R1:W5:Y:S01]  /*172e0*/  LDL.LU.64 R24, [R1+0x16d0] ;  /* 0x0016d00001187983 */ /* 0x0023620000300a00 */
[----:B------:R-:W-:Y:S02]  /*172f0*/  ISETP.GE.U32.AND P2, PT, R0, 0x7fffff05, PT ;  /* 0x7fffff050000780c */ /* 0x000fe40003f46070 */
[----:B------:R-:W-:Y:S01]  /*17300*/  IADD3 R0, R252, -0x80, RZ ;  /* 0xffffff80fc007810 */ /* 0x000fe20007ffe0ff */
[----:B------:R1:W-:Y:S03]  /*17310*/  LDGSTS.E [R3+0x4ce00], [R18.64], !P6 ;  /* 0x4ce0000012037fae */ /* 0x0003e6000f121848 */
[----:B------:R-:W-:Y:S01]  /*17320*/  ISETP.GE.U32.AND P1, PT, R0, 0x7fffff01, PT ;  /* 0x7fffff010000780c */ /* 0x000fe20003f26070 */
[----:B------:R1:W5:Y:S01]  /*17330*/  LDL.LU.64 R22, [R1+0x16c8] ;  /* 0x0016c80001167983 */ /* 0x0003620000300a00 */
[----:B------:R-:W-:-:S02]  /*17340*/  ISETP.GE.AND P6, PT, R17, R0, PT ;  /* 0x000000001100720c */ /* 0x000fc40003fc6270 */
[C---:B------:R-:W-:Y:S01]  /*17350*/  IADD3 R0, R252.reuse, -0x85, RZ ;  /* 0xffffff7bfc007810 */ /* 0x040fe20007ffe0ff */
[----:B------:R1:W5:Y:S04]  /*17360*/  LDL.LU.64 R20, [R1+0x16c0] ;  /* 0x0016c00001147983 */ /* 0x0003680000300a00 */
[----:B------:R1:W-:Y:S01]  /*17370*/  LDGSTS.E [R3+0x4d600], [R14.64], !P3 ;  /* 0x4d6000000e037fae */ /* 0x0003e2000d921848 */
[----:B------:R-:W-:-:S03]  /*17380*/  IADD3 R2, R252, -0x78, RZ ;  /* 0xffffff88fc027810 */ /* 0x000fc60007ffe0ff */
[----:B-1----:R1:W5:Y:S01]  /*17390*/  LDL.LU.64 R18, [R1+0x16b8] ;  /* 0x0016b80001127983 */ /* 0x0023620000300a00 */
[----:B------:R-:W-:Y:S02]  /*173a0*/  ISETP.GE.U32.AND P0, PT, R2, 0x7fffff09, PT ;  /* 0x7fffff090200780c */ /* 0x000fe40003f06070 */
[----:B------:R-:W-:Y:S01]  /*173b0*/  IADD3 R2, R252, -0x81, RZ ;  /* 0xffffff7ffc027810 */ /* 0x000fe20007ffe0ff */
[----:B------:R1:W5:Y:S03]  /*173c0*/  LDL.LU R17, [R1+0x16b0] ;  /* 0x0016b00001117983 */ /* 0x0003660000300800 */
[----:B------:R-:W-:Y:S01]  /*173d0*/  ISETP.GE.U32.AND P3, PT, R2, 0x7fffff00, PT ;  /* 0x7fffff000200780c */ /* 0x000fe20003f66070 */
[----:B------:R-:W-:Y:S01]  /*173e0*/  IMAD.MOV.U32 R2, RZ, RZ, 0x7f ;  /* 0x0000007fff027424 */ /* 0x000fe200078e00ff */
[----:B------:R1:W5:Y:S04]  /*173f0*/  LDL.LU.64 R14, [R1+0x16a8] ;  /* 0x0016a800010e7983 */ /* 0x0003680000300a00 */
[----:B----4-:R4:W-:Y:S01]  /*17400*/  LDGSTS.E [R3+0x4de00], [R6.64], !P4 ;  /* 0x4de0000006037fae */ /* 0x0109e2000e121848 */
[----:B------:R-:W-:-:S03]  /*17410*/  ISETP.GE.U32.AND P4, PT, R0, 0x7ffffefc, PT ;  /* 0x7ffffefc0000780c */ /* 0x000fc60003f86070 */
[----:B------:R-:W1:Y:S04]  /*17420*/  S2R R0, SR_TID.X ;  /* 0x0000000000007919 */ /* 0x000e680000002100 */
[----:B---3--:R3:W-:Y:S01]  /*17430*/  LDGSTS.E [R3+0x4e600], [R12.64], !P5 ;  /* 0x4e6000000c037fae */ /* 0x0087e2000e921848 */
[----:B----4-:R-:W-:-:S03]  /*17440*/  IADD3 R6, R2, c[0x0][0x180], RZ ;  /* 0x0000600002067a10 */ /* 0x010fc60007ffe0ff */
[----:B--2---:R2:W-:Y:S01]  /*17450*/  LDGSTS.E [R3+0x4ee00], [R10.64], !P0 ;  /* 0x4ee000000a037fae */ /* 0x0045e2000c121848 */
[----:B------:R-:W-:Y:S02]  /*17460*/  IADD3 R7, R252, -0x89, RZ ;  /* 0xffffff77fc077810 */ /* 0x000fe40007ffe0ff */
[----:B------:R-:W-:Y:S02]  /*17470*/  ISETP.GT.AND P5, PT, R6, 0x7f, PT ;  /* 0x0000007f0600780c */ /* 0x000fe40003fa4270 */
[C---:B------:R-:W-:Y:S01]  /*17480*/  IADD3 R2, R252.reuse, -0x8d, RZ ;  /* 0xffffff73fc027810 */ /* 0x040fe20007ffe0ff */
[----:B---3--:R3:W5:Y:S01]  /*17490*/  LDL.LU.64 R12, [R1+0x16a0] ;  /* 0x0016a000010c7983 */ /* 0x0087620000300a00 */
[----:B------:R-:W-:-:S03]  /*174a0*/  IADD3 R252, R252, -0x91, RZ ;  /* 0xffffff6ffcfc7810 */ /* 0x000fc60007ffe0ff */
[----:B------:R3:W5:Y:S01]  /*174b0*/  LDL.LU R6, [R1+0x1698] ;  /* 0x0016980001067983 */ /* 0x0007620000300800 */
[----:B-1----:R-:W-:-:S03]  /*174c0*/  LOP3.LUT R0, R0, 0x7f, RZ, 0xc0, !PT ;  /* 0x0000007f00007812 */ /* 0x002fc600078ec0ff */
[----:B--2---:R3:W5:Y:S01]  /*174d0*/  LDL.LU.64 R10, [R1+0x1690] ;  /* 0x00169000010a7983 */ /* 0x0047620000300a00 */
[----:B------:R-:W-:Y:S02]  /*174e0*/  ISETP.GE.AND P0, PT, R0, c[0x0][0x180], PT ;  /* 0x0000600000007a0c */ /* 0x000fe40003f06270 */
[----:B------:R-:W-:Y:S02]  /*174f0*/  SEL R0, RZ, 0x4, !P5 ;  /* 0x00000004ff007807 */ /* 0x000fe40006800000 */
[----:B------:R-:W-:Y:S02]  /*17500*/  ISETP.GE.U32.AND P5, PT, R7, 0x7ffffef8, PT ;  /* 0x7ffffef80700780c */ /* 0x000fe40003fa6070 */
[----:B------:R-:W-:Y:S02]  /*17510*/  SEL R0, R0, RZ, !P0 ;  /* 0x000000ff00007207 */ /* 0x000fe40004000000 */
[----:B------:R-:W-:Y:S01]  /*17520*/  ISETP.GE.U32.AND P0, PT, R252, 0x7ffffef0, PT ;  /* 0x7ffffef0fc00780c */ /* 0x000fe20003f06070 */
[----:B------:R1:W-:Y:S01]  /*17530*/  LDGSTS.E [R3+0x4f600], [R8.64], !P2 ;  /* 0x4f60000008037fae */ /* 0x0003e2000d121848 */
[----:B------:R-:W-:-:S03]  /*17540*/  ISETP.GE.U32.AND P2, PT, R2, 0x7ffffef4, PT ;  /* 0x7ffffef40200780c */ /* 0x000fc60003f46070 */
[----:B------:R2:W-:Y:S04]  /*17550*/  LDGSTS.E [R3+0x4fe00], [R250.64], !P1 ;  /* 0x4fe00000fa037fae */ /* 0x0005e8000c921848 */
[----:B-1----:R3:W5:Y:S04]  /*17560*/  LDL.LU.64 R8, [R1+0x1688] ;  /* 0x0016880001087983 */ /* 0x0027680000300a00 */
[----:B------:R3:W5:Y:S04]  /*17570*/  LDL.LU R7, [R1+0x1684] ;  /* 0x0016840001077983 */ /* 0x0007680000300800 */
[----:B------:R3:W5:Y:S04]  /*17580*/  LDL.LU R2, [R1+0x1680] ;  /* 0x0016800001027983 */ /* 0x0007680000300800 */
[----:B--2---:R3:W5:Y:S04]  /*17590*/  LDL.LU.64 R250, [R1+0x1678] ;  /* 0x0016780001fa7983 */ /* 0x0047680000300a00 */
[----:B------:R3:W5:Y:S04]  /*175a0*/  LDL.LU R3, [R1+0x1674] ;  /* 0x0016740001037983 */ /* 0x0007680000300800 */
[----:B------:R3:W5:Y:S01]  /*175b0*/  LDL.LU R252, [R1+0x1670] ;  /* 0x0016700001fc7983 */ /* 0x0007620000300800 */
[----:B------:R-:W-:Y:S01]  /*175c0*/  ISETP.NE.U32.AND P1, PT, R0, RZ, PT ;  /* 0x000000ff0000720c */ /* 0x000fe20003f25070 */
[----:B------:R-:W-:-:S05]  /*175d0*/  IMAD.MOV.U32 R0, RZ, RZ, c[0x0][0x188] ;  /* 0x00006200ff007624 */ /* 0x000fca00078e00ff */
[----:B------:R-:W-:Y:S02]  /*175e0*/  SHF.L.U32 R0, R0, 0x7, RZ ;  /* 0x0000000700007819 */ /* 0x000fe400000006ff */
[----:B------:R1:W-:Y:S04]  /*175f0*/  STL.64 [R1+0x1b60], R248 ;  /* 0x001b60f801007387 */ /* 0x0003e80000100a00 */
[----:B------:R-:W0:Y:S04]  /*17600*/  LDGDEPBAR ;  /* 0x00000000000079af */ /* 0x000e280000000000 */
[----:B-1----:R-:W2:Y:S04]  /*17610*/  LDL.64 R248, [R1+0x7e0] ;  /* 0x0007e00001f87983 */ /* 0x002ea80000100a00 */
[----:B-----5:R1:W-:Y:S04]  /*17620*/  STL.64 [R1+0x1b58], R10 ;  /* 0x001b580a01007387 */ /* 0x0203e80000100a00 */
[----:B-1----:R-:W4:Y:S04]  /*17630*/  LDL.64 R10, [R1+0x7a0] ;  /* 0x0007a000010a7983 */ /* 0x002f280000100a00 */
[----:B------:R1:W-:Y:S04]  /*17640*/  STL.64 [R1+0x1b50], R26 ;  /* 0x001b501a01007387 */ /* 0x0003e80000100a00 */
[----:B-1-3--:R-:W3:Y:S04]  /*17650*/  LDL.64 R26, [R1+0x760] ;  /* 0x00076000011a7983 */ /* 0x00aee80000100a00 */
[----:B------:R1:W-:Y:S04]  /*17660*/  STL.64 [R1+0x1b48], R42 ;  /* 0x001b482a01007387 */ /* 0x0003e80000100a00 */
[----:B-1----:R-:W3:Y:S04]  /*17670*/  LDL.64 R42, [R1+0x720] ;  /* 0x00072000012a7983 */ /* 0x002ee80000100a00 */
        /* <DEDUP_REMOVED lines=16> */
[----:B------:R-:W-:Y:S04]  /*17780*/  STL.64 [R1+0x1b00], R186 ;  /* 0x001b00ba01007387 */ /* 0x000fe80000100a00 */
[----:B------:R1:W-:Y:S04]  /*17790*/  STL.64 [R1+0x1af8], R202 ;  /* 0x001af8ca01007387 */ /* 0x0003e80000100a00 */
[----:B-1----:R-:W3:Y:S04]  /*177a0*/  LDL.64 R202, [R1+0x3e0] ;  /* 0x0003e00001ca7983 */ /* 0x002ee80000100a00 */
[----:B------:R1:W-:Y:S04]  /*177b0*/  STL.64 [R1+0x1af0], R218 ;  /* 0x001af0da01007387 */ /* 0x0003e80000100a00 */
[----:B-1----:R-:W3:Y:S04]  /*177c0*/  LDL.64 R218, [R1+0x420] ;  /* 0x0004200001da7983 */ /* 0x002ee80000100a00 */
[----:B------:R1:W-:Y:S04]  /*177d0*/  STL.64 [R1+0x1ae8], R234 ;  /* 0x001ae8ea01007387 */ /* 0x0003e80000100a00 */
[----:B-1----:R-:W3:Y:S04]  /*177e0*/  LDL.64 R234, [R1+0x460] ;  /* 0x0004600001ea7983 */ /* 0x002ee80000100a00 */
[----:B------:R1:W-:Y:S04]  /*177f0*/  STL.64 [R1+0x1ae0], R2 ;  /* 0x001ae00201007387 */ /* 0x0003e80000100a00 */
[----:B------:R-:W1:Y:S04]  /*17800*/  S2R R186, SR_TID.X ;  /* 0x0000000000ba7919 */ /* 0x000e680000002100 */
[----:B-1----:R-:W3:Y:S01]  /*17810*/  LDL.64 R2, [R1+0x4a0] ;  /* 0x0004a00001027983 */ /* 0x002ee20000100a00 */
[----:B------:R-:W-:-:S03]  /*17820*/  IMAD.MOV.U32 R187, RZ, RZ, 0x7f ;  /* 0x0000007fffbb7424 */ /* 0x000fc600078e00ff */
[----:B------:R1:W-:Y:S04]  /*17830*/  STL.64 [R1+0x1ad8], R4 ;  /* 0x001ad80401007387 */ /* 0x0003e80000100a00 */
[----:B-1----:R-:W3:Y:S01]  /*17840*/  LDL.64 R4, [R1+0x4e0] ;  /* 0x0004e00001047983 */ /* 0x002ee20000100a00 */
[----:B------:R-:W-:Y:S02]  /*17850*/  LOP3.LUT R186, R186, 0x7f, RZ, 0xc0, !PT ;  /* 0x0000007fbaba7812 */ /* 0x000fe400078ec0ff */
[----:B------:R-:W-:Y:S01]  /*17860*/  IADD3 R187, R187, c[0x0][0x180], RZ ;  /* 0x00006000bbbb7a10 */ /* 0x000fe20007ffe0ff */
[----:B------:R1:W-:Y:S02]  /*17870*/  STL [R1+0x1ac0], R252 ;  /* 0x001ac0fc01007387 */ /* 0x0003e40000100800 */
[----:B------:R-:W-:Y:S01]  /*17880*/  IMAD.SHL.U32 R186, R186, 0x4, RZ ;  /* 0x00000004baba7824 */ /* 0x000fe200078e00ff */
[----:B-1----:R-:W-:-:S02]  /*17890*/  SEL R252, RZ, 0x4, P6 ;  /* 0x00000004fffc7807 */ /* 0x002fc40003000000 */
[----:B------:R-:W-:Y:S02]  /*178a0*/  ISETP.GT.AND P6, PT, R187, 0xff, PT ;  /* 0x000000ffbb00780c */ /* 0x000fe40003fc4270 */
[C---:B------:R-:W-:Y:S02]  /*178b0*/  LOP3.LUT R187, R186.reuse, 0x10, RZ, 0x3c, !PT ;  /* 0x00000010babb7812 */ /* 0x040fe400078e3cff */
[C---:B------:R-:W-:Y:S02]  /*178c0*/  LOP3.LUT R187, R186.reuse, 0x30, RZ, 0x3c, !PT ;  /* 0x00000030babb7812 */ /* 0x040fe400078e3cff */
[C---:B------:R-:W-:Y:S02]  /*178d0*/  LOP3.LUT R187, R186.reuse, 0x50, RZ, 0x3c, !PT ;  /* 0x00000050babb7812 */ /* 0x040fe400078e3cff */
[----:B------:R-:W-:-:S06]  /*178e0*/  LOP3.LUT R187, R186, 0x70, RZ, 0x3c, !PT ;  /* 0x00000070babb7812 */ /* 0x000fcc00078e3cff */
[----:B------:R-:W1:Y:S04]  /*178f0*/  S2R R187, SR_TID.X ;  /* 0x0000000000bb7919 */ /* 0x000e680000002100 */
[----:B--2---:R2:W-:Y:S04]  /*17900*/  LDGSTS.E [R186], [R248.64], P1 ;  /* 0x00000000f8ba7fae */ /* 0x0045e80008921848 */
[----:B--2---:R-:W2:Y:S04]  /*17910*/  LDL.LU.64 R248, [R1+0x1b60] ;  /* 0x001b600001f87983 */ /* 0x004ea80000300a00 */
[----:B----4-:R4:W-:Y:S01]  /*17920*/  LDGSTS.E [R186+0x1000], [R10.64], P1 ;  /* 0x010000000aba7fae */ /* 0x0109e20008921848 */
[----:B-1----:R-:W-:-:S03]  /*17930*/  LOP3.LUT R187, R187, 0x7f, RZ, 0xc0, !PT ;  /* 0x0000007fbbbb7812 */ /* 0x002fc600078ec0ff */
[----:B----4-:R-:W4:Y:S04]  /*17940*/  LDL.LU.64 R10, [R1+0x1b58] ;  /* 0x001b5800010a7983 */ /* 0x010f280000300a00 */
[----:B---3--:R1:W-:Y:S04]  /*17950*/  LDGSTS.E [R186+0x2000], [R26.64], P1 ;  /* 0x020000001aba7fae */ /* 0x0083e80008921848 */
[----:B-1----:R-:W3:Y:S04]  /*17960*/  LDL.LU.64 R26, [R1+0x1b50] ;  /* 0x001b5000011a7983 */ /* 0x002ee80000300a00 */
[----:B------:R1:W-:Y:S04]  /*17970*/  LDGSTS.E [R186+0x3000], [R42.64], P1 ;  /* 0x030000002aba7fae */ /* 0x0003e80008921848 */
[----:B-1----:R-:W2:Y:S04]  /*17980*/  LDL.LU.64 R42, [R1+0x1b48] ;  /* 0x001b4800012a7983 */ /* 0x002ea80000300a00 */
        /* <DEDUP_REMOVED lines=16> */
[----:B------:R1:W-:Y:S04]  /*17a90*/  STL.64 [R1+0x17d0], R12 ;  /* 0x0017d00c01007387 */ /* 0x0003e80000100a00 */
[----:B------:R1:W-:Y:S04]  /*17aa0*/  STL.64 [R1+0x17d8], R28 ;  /* 0x0017d81c01007387 */ /* 0x0003e80000100a00 */
[----:B------:R1:W-:Y:S04]  /*17ab0*/  LDGSTS.E [R186+0xc000], [R4.64], P1 ;  /* 0x0c00000004ba7fae */ /* 0x0003e80008921848 */
[----:B------:R1:W-:Y:S04]  /*17ac0*/  LDGSTS.E [R186+0xd000], [R2.64], P1 ;  /* 0x0d00000002ba7fae */ /* 0x0003e80008921848 */
[----:B------:R1:W-:Y:S04]  /*17ad0*/  LDGSTS.E [R186+0xe000], [R234.64], P1 ;  /* 0x0e000000eaba7fae */ /* 0x0003e80008921848 */
[----:B------:R1:W-:Y:S04]  /*17ae0*/  LDGSTS.E [R186+0xf000], [R218.64], P1 ;  /* 0x0f000000daba7fae */ /* 0x0003e80008921848 */
[----:B------:R1:W-:Y:S04]  /*17af0*/  LDGSTS.E [R186+0x10000], [R202.64], P1 ;  /* 0x10000000caba7fae */ /* 0x0003e80008921848 */
[----:B------:R1:W-:Y:S02]  /*17b00*/  LDGSTS.E [R186+0x11000], [R12.64], P1 ;  /* 0x110000000cba7fae */ /* 0x0003e40008921848 */
[----:B-1----:R-:W-:-:S02]  /*17b10*/  IMAD.SHL.U32 R12, R187, 0x4, RZ ;  /* 0x00000004bb0c7824 */ /* 0x002fc400078e00ff */
[----:B------:R-:W1:Y:S04]  /*17b20*/  S2R R187, SR_TID.X ;  /* 0x0000000000bb7919 */ /* 0x000e680000002100 */
[----:B------:R1:W-:Y:S04]  /*17b30*/  LDGSTS.E [R12+0x12000], [R28.64], P1 ;  /* 0x120000001c0c7fae */ /* 0x0003e80008921848 */
[----:B------:R1:W-:Y:S04]  /*17b40*/  LDGSTS.E [R12+0x13000], [R44.64], P1 ;  /* 0x130000002c0c7fae */ /* 0x0003e80008921848 */
[----:B------:R1:W-:Y:S04]  /*17b50*/  LDGSTS.E [R12+0x14000], [R60.64], P1 ;  /* 0x140000003c0c7fae */ /* 0x0003e80008921848 */
[----:B-1----:R-:W2:Y:S04]  /*17b60*/  LDL.LU.64 R28, [R1+0x3d0] ;  /* 0x0003d000011c7983 */ /* 0x002ea80000300a00 */
[----:B------:R1:W-:Y:S01]  /*17b70*/  STL.64 [R1+0x17e0], R44 ;  /* 0x0017e02c01007387 */ /* 0x0003e20000100a00 */
[----:B------:R-:W-:-:S03]  /*17b80*/  LOP3.LUT R13, R187, 0x7f, RZ, 0xc0, !PT ;  /* 0x0000007fbb0d7812 */ /* 0x000fc600078ec0ff */
[----:B------:R3:W-:Y:S04]  /*17b90*/  LDGSTS.E [R12+0x15000], [R76.64], P1 ;  /* 0x150000004c0c7fae */ /* 0x0007e80008921848 */
[----:B-1----:R-:W2:Y:S04]  /*17ba0*/  LDL.LU.64 R44, [R1+0x3d8] ;  /* 0x0003d800012c7983 */ /* 0x002ea80000300a00 */
[----:B------:R1:W-:Y:S04]  /*17bb0*/  STL.64 [R1+0x17e8], R60 ;  /* 0x0017e83c01007387 */ /* 0x0003e80000100a00 */
[----:B------:R-:W2:Y:S04]  /*17bc0*/  LDL.64 R186, [R1+0x7d8] ;  /* 0x0007d80001ba7983 */ /* 0x000ea80000100a00 */
[----:B------:R-:W4:Y:S04]  /*17bd0*/  LDL.64 R202, [R1+0x798] ;  /* 0x0007980001ca7983 */ /* 0x000f280000100a00 */
[----:B------:R-:W4:Y:S04]  /*17be0*/  LDL.64 R218, [R1+0x758] ;  /* 0x0007580001da7983 */ /* 0x000f280000100a00 */
[----:B------:R-:W4:Y:S04]  /*17bf0*/  LDL.64 R234, [R1+0x718] ;  /* 0x0007180001ea7983 */ /* 0x000f280000100a00 */
[----:B------:R-:W4:Y:S04]  /*17c00*/  LDL.64 R2, [R1+0x6d8] ;  /* 0x0006d80001027983 */ /* 0x000f280000100a00 */
[----:B------:R-:W4:Y:S04]  /*17c10*/  LDL.64 R4, [R1+0x698] ;  /* 0x0006980001047983 */ /* 0x000f280000100a00 */
[----:B-1----:R-:W4:Y:S04]  /*17c20*/  LDL.LU.64 R60, [R1+0x4d8] ;  /* 0x0004d800013c7983 */ /* 0x002f280000300a00 */
[----:B------:R3:W-:Y:S04]  /*17c30*/  STL.64 [R1+0x17f0], R76 ;  /* 0x0017f04c01007387 */ /* 0x0007e80000100a00 */
[----:B------:R1:W-:Y:S01]  /*17c40*/  STL.64 [R1+0x17f8], R92 ;  /* 0x0017f85c01007387 */ /* 0x0003e20000100a00 */
[----:B---3--:R-:W-:-:S05]  /*17c50*/  IMAD.SHL.U32 R77, R13, 0x4, RZ ;  /* 0x000000040d4d7824 */ /* 0x008fca00078e00ff */
[----:B------:R1:W-:Y:S04]  /*17c60*/  LDGSTS.E [R77+0x16000], [R92.64], P1 ;  /* 0x160000005c4d7fae */ /* 0x0003e80008921848 */
[----:B------:R3:W-:Y:S04]  /*17c70*/  LDGSTS.E [R77+0x17000], [R108.64], P1 ;  /* 0x170000006c4d7fae */ /* 0x0007e80008921848 */
[----:B------:R3:W-:Y:S04]  /*17c80*/  LDGSTS.E [R77+0x18000], [R124.64], P1 ;  /* 0x180000007c4d7fae */ /* 0x0007e80008921848 */
[----:B-1----:R-:W4:Y:S04]  /*17c90*/  LDL.64 R92, [R1+0x458] ;  /* 0x00045800015c7983 */ /* 0x002f280000100a00 */
[----:B------:R3:W-:Y:S04]  /*17ca0*/  STL.64 [R1+0x1800], R108 ;  /* 0x0018006c01007387 */ /* 0x0007e80000100a00 */
[----:B------:R1:W-:Y:S04]  /*17cb0*/  LDGSTS.E [R77+0x19000], [R140.64], P1 ;  /* 0x190000008c4d7fae */ /* 0x0003e80008921848 */
[----:B------:R1:W-:Y:S04]  /*17cc0*/  LDGSTS.E [R77+0x1a000], [R156.64], P1 ;  /* 0x1a0000009c4d7fae */ /* 0x0003e80008921848 */
[----:B---3--:R-:W3:Y:S04]  /*17cd0*/  LDL.64 R108, [R1+0x498] ;  /* 0x00049800016c7983 */ /* 0x008ee80000100a00 */
[----:B------:R1:W-:Y:S04]  /*17ce0*/  STL.64 [R1+0x1808], R124 ;  /* 0x0018087c01007387 */ /* 0x0003e80000100a00 */
[----:B------:R1:W-:Y:S04]  /*17cf0*/  LDGSTS.E [R77+0x1b000], [R172.64], P1 ;  /* 0x1b000000ac4d7fae */ /* 0x0003e80008921848 */
[----:B------:R1:W-:Y:S04]  /*17d00*/  LDGSTS.E [R77+0x1c000], [R188.64], P1 ;  /* 0x1c000000bc4d7fae */ /* 0x0003e80008921848 */
[----:B-1----:R-:W3:Y:S04]  /*17d10*/  LDL.64 R124, [R1+0x518] ;  /* 0x00051800017c7983 */ /* 0x002ee80000100a00 */
[----:B------:R1:W-:Y:S04]  /*17d20*/  STL.64 [R1+0x1810], R140 ;  /* 0x0018108c01007387 */ /* 0x0003e80000100a00 */
[----:B------:R1:W-:Y:S04]  /*17d30*/  LDGSTS.E [R77+0x1d000], [R204.64], P1 ;  /* 0x1d000000cc4d7fae */ /* 0x0003e80008921848 */
[----:B------:R1:W-:Y:S04]  /*17d40*/  LDGSTS.E [R77+0x1e000], [R220.64], P1 ;  /* 0x1e000000dc4d7fae */ /* 0x0003e80008921848 */
[----:B-1----:R-:W3:Y:S04]  /*17d50*/  LDL.64 R140, [R1+0x558] ;  /* 0x00055800018c7983 */ /* 0x002ee80000100a00 */
[----:B------:R1:W-:Y:S04]  /*17d60*/  STL.64 [R1+0x1818], R156 ;  /* 0x0018189c01007387 */ /* 0x0003e80000100a00 */
[----:B------:R1:W-:Y:S04]  /*17d70*/  LDGSTS.E [R77+0x1f000], [R236.64], P1 ;  /* 0x1f000000ec4d7fae */ /* 0x0003e80008921848 */
[----:B-1----:R-:W3:Y:S04]  /*17d80*/  LDL.LU.64 R156, [R1+0x410] ;  /* 0x00041000019c7983 */ /* 0x002ee80000300a00 */
[----:B------:R1:W-:Y:S04]  /*17d90*/  STL.64 [R1+0x1820], R172 ;  /* 0x001820ac01007387 */ /* 0x0003e80000100a00 */
[----:B-1----:R-:W3:Y:S04]  /*17da0*/  LDL.LU.64 R172, [R1+0x418] ;  /* 0x0004180001ac7983 */ /* 0x002ee80000300a00 */
[----:B------:R1:W-:Y:S04]  /*17db0*/  STL.64 [R1+0x1828], R188 ;  /* 0x001828bc01007387 */ /* 0x0003e80000100a00 */
[----:B-1----:R-:W3:Y:S04]  /*17dc0*/  LDL.64 R188, [R1+0x598] ;  /* 0x0005980001bc7983 */ /* 0x002ee80000100a00 */
[----:B------:R1:W-:Y:S04]  /*17dd0*/  STL.64 [R1+0x1830], R204 ;  /* 0x001830cc01007387 */ /* 0x0003e80000100a00 */
[----:B-1----:R-:W3:Y:S04]  /*17de0*/  LDL.64 R204, [R1+0x5d8] ;  /* 0x0005d80001cc7983 */ /* 0x002ee80000100a00 */
[----:B------:R1:W-:Y:S04]  /*17df0*/  STL.64 [R1+0x1838], R220 ;  /* 0x001838dc01007387 */ /* 0x0003e80000100a00 */
[----:B-1----:R-:W3:Y:S04]  /*17e00*/  LDL.64 R220, [R1+0x618] ;  /* 0x0006180001dc7983 */ /* 0x002ee80000100a00 */
[----:B------:R1:W-:Y:S04]  /*17e10*/  STL.64 [R1+0x1840], R236 ;  /* 0x001840ec01007387 */ /* 0x0003e80000100a00 */
[----:B-1----:R-:W3:Y:S01]  /*17e20*/  LDL.64 R236, [R1+0x658] ;  /* 0x0006580001ec7983 */ /* 0x002ee20000100a00 */
[----:B------:R-:W-:-:S05]  /*17e30*/  LOP3.LUT R12, R12, 0x10, RZ, 0x3c, !PT ;  /* 0x000000100c0c7812 */ /* 0x000fca00078e3cff */
[----:B--2---:R1:W-:Y:S04]  /*17e40*/  LDGSTS.E [R12+0x200], [R186.64], P1 ;  /* 0x00200000ba0c7fae */ /* 0x0043e80008921848 */
[----:B----4-:R2:W-:Y:S04]  /*17e50*/  LDGSTS.E [R12+0x1200], [R202.64], P1 ;  /* 0x01200000ca0c7fae */ /* 0x0105e80008921848 */
[----:B------:R4:W-:Y:S04]  /*17e60*/  LDGSTS.E [R12+0x2200], [R218.64], P1 ;  /* 0x02200000da0c7fae */ /* 0x0009e80008921848 */
[----:B------:R1:W-:Y:S04]  /*17e70*/  LDGSTS.E [R12+0x3200], [R234.64], P1 ;  /* 0x03200000ea0c7fae */ /* 0x0003e80008921848 */
[----:B------:R2:W-:Y:S04]  /*17e80*/  LDGSTS.E [R12+0x4200], [R2.64], P1 ;  /* 0x04200000020c7fae */ /* 0x0005e80008921848 */
[----:B------:R4:W-:Y:S04]  /*17e90*/  LDGSTS.E [R12+0x5200], [R4.64], P1 ;  /* 0x05200000040c7fae */ /* 0x0009e80008921848 */
[----:B-1----:R-:W3:Y:S04]  /*17ea0*/  LDL.LU.64 R186, [R1+0x1b00] ;  /* 0x001b000001ba7983 */ /* 0x002ee80000300a00 */
[----:B--2---:R-:W2:Y:S04]  /*17eb0*/  LDL.LU.64 R202, [R1+0x1af8] ;  /* 0x001af80001ca7983 */ /* 0x004ea80000300a00 */
[----:B----4-:R-:W4:Y:S04]  /*17ec0*/  LDL.LU.64 R218, [R1+0x1af0] ;  /* 0x001af00001da7983 */ /* 0x010f280000300a00 */
[----:B------:R-:W2:Y:S04]  /*17ed0*/  LDL.LU.64 R234, [R1+0x1ae8] ;  /* 0x001ae80001ea7983 */ /* 0x000ea80000300a00 */
[----:B------:R-:W2:Y:S04]  /*17ee0*/  LDL.LU.64 R2, [R1+0x1ae0] ;  /* 0x001ae00001027983 */ /* 0x000ea80000300a00 */
[----:B------:R-:W2:Y:S04]  /*17ef0*/  LDL.LU.64 R4, [R1+0x1ad8] ;  /* 0x001ad80001047983 */ /* 0x000ea80000300a00 */
[----:B------:R1:W-:Y:S04]  /*17f00*/  STL.64 [R1+0x18e0], R60 ;  /* 0x0018e03c01007387 */ /* 0x0003e80000100a00 */
[----:B---3--:R3:W-:Y:S04]  /*17f10*/  LDGSTS.E [R12+0x6200], [R236.64], P1 ;  /* 0x06200000ec0c7fae */ /* 0x0087e80008921848 */
[----:B------:R1:W-:Y:S04]  /*17f20*/  LDGSTS.E [R12+0x7200], [R220.64], P1 ;  /* 0x07200000dc0c7fae */ /* 0x0003e80008921848 */
[----:B------:R1:W-:Y:S04]  /*17f30*/  LDGSTS.E [R12+0x8200], [R204.64], P1 ;  /* 0x08200000cc0c7fae */ /* 0x0003e80008921848 */
[----:B------:R1:W-:Y:S04]  /*17f40*/  LDGSTS.E [R12+0x9200], [R188.64], P1 ;  /* 0x09200000bc0c7fae */ /* 0x0003e80008921848 */
[----:B------:R1:W-:Y:S04]  /*17f50*/  LDGSTS.E [R12+0xa200], [R140.64], P1 ;  /* 0x0a2000008c0c7fae */ /* 0x0003e80008921848 */
[----:B------:R1:W-:Y:S04]  /*17f60*/  LDGSTS.E [R12+0xb200], [R124.64], P1 ;  /* 0x0b2000007c0c7fae */ /* 0x0003e80008921848 */
[----:B------:R1:W-:Y:S04]  /*17f70*/  LDGSTS.E [R12+0xc200], [R60.64], P1 ;  /* 0x0c2000003c0c7fae */ /* 0x0003e80008921848 */
[----:B------:R3:W-:Y:S04]  /*17f80*/  LDGSTS.E [R12+0xd200], [R108.64], P1 ;  /* 0x0d2000006c0c7fae */ /* 0x0007e80008921848 */
[----:B------:R3:W-:Y:S04]  /*17f90*/  LDGSTS.E [R12+0xe200], [R92.64], P1 ;  /* 0x0e2000005c0c7fae */ /* 0x0007e80008921848 */
[----:B-1----:R-:W2:Y:S04]  /*17fa0*/  LDL.64 R60, [R1+0x650] ;  /* 0x00065000013c7983 */ /* 0x002ea80000100a00 */
[----:B---3--:R-:W3:Y:S04]  /*17fb0*/  LDL.64 R236, [R1+0x610] ;  /* 0x0006100001ec7983 */ /* 0x008ee80000100a00 */
[----:B------:R-:W2:Y:S04]  /*17fc0*/  LDL.64 R220, [R1+0x5d0] ;  /* 0x0005d00001dc7983 */ /* 0x000ea80000100a00 */
[----:B------:R-:W2:Y:S04]  /*17fd0*/  LDL.64 R204, [R1+0x590] ;  /* 0x0005900001cc7983 */ /* 0x000ea80000100a00 */
[----:B------:R-:W2:Y:S04]  /*17fe0*/  LDL.64 R108, [R1+0x550] ;  /* 0x00055000016c7983 */ /* 0x000ea80000100a00 */
[----:B------:R-:W2:Y:S04]  /*17ff0*/  LDL.64 R92, [R1+0x4d0] ;  /* 0x0004d000015c7983 */ /* 0x000ea80000100a00 */
[----:B------:R-:W2:Y:S04]  /*18000*/  LDL.LU.64 R188, [R1+0x510] ;  /* 0x0005100001bc7983 */ /* 0x000ea80000300a00 */
[----:B------:R1:W-:Y:S04]  /*18010*/  LDGSTS.E [R12+0xf200], [R172.64], P1 ;  /* 0x0f200000ac0c7fae */ /* 0x0003e80008921848 */
[----:B------:R-:W-:Y:S04]  /*18020*/  STL.64 [R1+0x1848], R172 ;  /* 0x001848ac01007387 */ /* 0x000fe80000100a00 */
[----:B------:R1:W-:Y:S04]  /*18030*/  LDGSTS.E [R12+0x10200], [R44.64], P1 ;  /* 0x102000002c0c7fae */ /* 0x0003e80008921848 */
[----:B------:R-:W-:Y:S04]  /*18040*/  STL.64 [R1+0x1850], R44 ;  /* 0x0018502c01007387 */ /* 0x000fe80000100a00 */
[----:B------:R1:W-:Y:S04]  /*18050*/  LDGSTS.E [R12+0x11200], [R14.64], P1 ;  /* 0x112000000e0c7fae */ /* 0x0003e80008921848 */
[----:B------:R1:W-:Y:S04]  /*18060*/  STL.64 [R1+0x1858], R14 ;  /* 0x0018580e01007387 */ /* 0x0003e80000100a00 */
[----:B------:R1:W-:Y:S04]  /*18070*/  LDGSTS.E [R12+0x12200], [R30.64], P1 ;  /* 0x122000001e0c7fae */ /* 0x0003e80008921848 */
[----:B------:R4:W-:Y:S04]  /*18080*/  LDGSTS.E [R12+0x13200], [R46.64], P1 ;  /* 0x132000002e0c7fae */ /* 0x0009e80008921848 */
[----:B-1----:R-:W3:Y:S04]  /*18090*/  LDL.LU.64 R14, [R1+0x450] ;  /* 0x00045000010e7983 */ /* 0x002ee80000300a00 */
[----:B------:R1:W-:Y:S04]  /*180a0*/  STL.64 [R1+0x1860], R30 ;  /* 0x0018601e01007387 */ /* 0x0003e80000100a00 */
[----:B------:R4:W-:Y:S04]  /*180b0*/  LDGSTS.E [R12+0x14200], [R62.64], P1 ;  /* 0x142000003e0c7fae */ /* 0x0009e80008921848 */
[----:B------:R4:W-:Y:S04]  /*180c0*/  LDGSTS.E [R12+0x15200], [R78.64], P1 ;  /* 0x152000004e0c7fae */ /* 0x0009e80008921848 */
[----:B-1----:R-:W3:Y:S04]  /*180d0*/  LDL.64 R30, [R1+0x690] ;  /* 0x00069000011e7983 */ /* 0x002ee80000100a00 */
[----:B------:R4:W-:Y:S04]  /*180e0*/  STL.64 [R1+0x1868], R46 ;  /* 0x0018682e01007387 */ /* 0x0009e80000100a00 */
[----:B------:R1:W-:Y:S04]  /*180f0*/  LDGSTS.E [R12+0x16200], [R94.64], P1 ;  /* 0x162000005e0c7fae */ /* 0x0003e80008921848 */
[----:B------:R1:W-:Y:S04]  /*18100*/  LDGSTS.E [R12+0x17200], [R110.64], P1 ;  /* 0x172000006e0c7fae */ /* 0x0003e80008921848 */
[----:B----4-:R-:W4:Y:S04]  /*18110*/  LDL.64 R46, [R1+0x6d0] ;  /* 0x0006d000012e7983 */ /* 0x010f280000100a00 */
[----:B------:R-:W-:Y:S04]  /*18120*/  STL.64 [R1+0x1870], R62 ;  /* 0x0018703e01007387 */ /* 0x000fe80000100a00 */
        /* <DEDUP_REMOVED lines=8> */
[----:B------:R-:W-:Y:S04]  /*181b0*/  STL.64 [R1+0x1888], R110 ;  /* 0x0018886e01007387 */ /* 0x000fe80000100a00 */
[----:B------:R-:W-:Y:S04]  /*181c0*/  STL.64 [R1+0x1890], R126 ;  /* 0x0018907e01007387 */ /* 0x000fe80000100a00 */
[----:B------:R1:W-:Y:S01]  /*181d0*/  STL.64 [R1+0x1898], R142 ;  /* 0x0018988e01007387 */ /* 0x0003e20000100a00 */
[----:B------:R-:W-:-:S03]  /*181e0*/  IMAD.SHL.U32 R76, R13, 0x4, RZ ;  /* 0x000000040d4c7824 */ /* 0x000fc600078e00ff */
[----:B------:R1:W-:Y:S04]  /*181f0*/  LDGSTS.E [R12+0x1c200], [R190.64], P1 ;  /* 0x1c200000be0c7fae */ /* 0x0003e80008921848 */
[----:B-1----:R-:W3:Y:S04]  /*18200*/  LDL.LU.64 R142, [R1+0x490] ;  /* 0x00049000018e7983 */ /* 0x002ee80000300a00 */
[----:B------:R1:W-:Y:S01]  /*18210*/  STL.64 [R1+0x18a0], R158 ;  /* 0x0018a09e01007387 */ /* 0x0003e20000100a00 */
[----:B------:R-:W-:-:S03]  /*18220*/  LOP3.LUT R63, R76, 0x20, RZ, 0x3c, !PT ;  /* 0x000000204c3f7812 */ /* 0x000fc600078e3cff */
[----:B------:R1:W-:Y:S04]  /*18230*/  LDGSTS.E [R12+0x1d200], [R206.64], P1 ;  /* 0x1d200000ce0c7fae */ /* 0x0003e80008921848 */
[----:B------:R1:W-:Y:S04]  /*18240*/  LDGSTS.E [R12+0x1e200], [R222.64], P1 ;  /* 0x1e200000de0c7fae */ /* 0x0003e80008921848 */
[----:B-1----:R-:W3:Y:S04]  /*18250*/  LDL.64 R158, [R1+0x790] ;  /* 0x00079000019e7983 */ /* 0x002ee80000100a00 */
[----:B------:R1:W-:Y:S04]  /*18260*/  STL.64 [R1+0x18a8], R174 ;  /* 0x0018a8ae01007387 */ /* 0x0003e80000100a00 */
[----:B------:R1:W-:Y:S04]  /*18270*/  LDGSTS.E [R12+0x1f200], [R238.64], P1 ;  /* 0x1f200000ee0c7fae */ /* 0x0003e80008921848 */
[----:B-1----:R-:W3:Y:S04]  /*18280*/  LDL.64 R174, [R1+0x7d0] ;  /* 0x0007d00001ae7983 */ /* 0x002ee80000100a00 */
[----:B------:R-:W-:Y:S04]  /*18290*/  STL.64 [R1+0x18b0], R190 ;  /* 0x0018b0be01007387 */ /* 0x000fe80000100a00 */
[----:B------:R-:W-:Y:S04]  /*182a0*/  STL.64 [R1+0x18b8], R206 ;  /* 0x0018b8ce01007387 */ /* 0x000fe80000100a00 */
[----:B------:R-:W-:Y:S04]  /*182b0*/  STL.64 [R1+0x18c0], R222 ;  /* 0x0018c0de01007387 */ /* 0x000fe80000100a00 */
[----:B------:R1:W-:Y:S04]  /*182c0*/  STL.64 [R1+0x18c8], R238 ;  /* 0x0018c8ee01007387 */ /* 0x0003e80000100a00 */
[----:B-1----:R-:W4:Y:S04]  /*182d0*/  LDL.LU.64 R238, [R1+0x4c0] ;  /* 0x0004c00001ee7983 */ /* 0x002f280000300a00 */
[----:B------:R-:W4:Y:S04]  /*182e0*/  LDL.LU.64 R126, [R1+0x488] ;  /* 0x00048800017e7983 */ /* 0x000f280000300a00 */
[----:B------:R-:W4:Y:S04]  /*182f0*/  LDL.LU.64 R110, [R1+0x480] ;  /* 0x00048000016e7983 */ /* 0x000f280000300a00 */
[----:B------:R-:W4:Y:S04]  /*18300*/  LDL.LU.64 R44, [R1+0x448] ;  /* 0x00044800012c7983 */ /* 0x000f280000300a00 */
[----:B------:R-:W4:Y:S04]  /*18310*/  LDL.LU.64 R172, [R1+0x440] ;  /* 0x0004400001ac7983 */ /* 0x000f280000300a00 */
[----:B------:R-:W4:Y:S04]  /*18320*/  LDL.LU.64 R140, [R1+0x408] ;  /* 0x00040800018c7983 */ /* 0x000f280000300a00 */
[----:B------:R-:W4:Y:S04]  /*18330*/  LDL.LU.64 R124, [R1+0x400] ;  /* 0x00040000017c7983 */ /* 0x000f280000300a00 */
[----:B------:R-:W4:Y:S04]  /*18340*/  LDL.LU.64 R12, [R1+0x3c8] ;  /* 0x0003c800010c7983 */ /* 0x000f280000300a00 */
[----:B--2---:R-:W-:Y:S04]  /*18350*/  STL.64 [R1+0x1910], R188 ;  /* 0x001910bc01007387 */ /* 0x004fe80000100a00 */
[----:B---3--:R1:W-:Y:S04]  /*18360*/  LDGSTS.E [R63+0x400], [R174.64], P1 ;  /* 0x00400000ae3f7fae */ /* 0x0083e80008921848 */
[----:B------:R2:W-:Y:S04]  /*18370*/  LDGSTS.E [R63+0x1400], [R158.64], P1 ;  /* 0x014000009e3f7fae */ /* 0x0005e80008921848 */
[----:B------:R3:W-:Y:S04]  /*18380*/  LDGSTS.E [R63+0x2400], [R94.64], P1 ;  /* 0x024000005e3f7fae */ /* 0x0007e80008921848 */
[----:B------:R1:W-:Y:S04]  /*18390*/  LDGSTS.E [R63+0x3400], [R78.64], P1 ;  /* 0x034000004e3f7fae */ /* 0x0003e80008921848 */
[----:B----4-:R4:W-:Y:S04]  /*183a0*/  LDGSTS.E [R63+0x4400], [R46.64], P1 ;  /* 0x044000002e3f7fae */ /* 0x0109e80008921848 */
        /* <DEDUP_REMOVED lines=8> */
[----:B-1----:R-:W3:Y:S04]  /*18430*/  LDL.64 R60, [R1+0x7c8] ;  /* 0x0007c800013c7983 */ /* 0x002ee80000100a00 */
[----:B------:R-:W3:Y:S04]  /*18440*/  LDL.64 R236, [R1+0x748] ;  /* 0x0007480001ec7983 */ /* 0x000ee80000100a00 */
[----:B------:R-:W3:Y:S04]  /*18450*/  LDL.64 R220, [R1+0x688] ;  /* 0x0006880001dc7983 */ /* 0x000ee80000100a00 */
[----:B------:R-:W3:Y:S04]  /*18460*/  LDL.64 R204, [R1+0x648] ;  /* 0x0006480001cc7983 */ /* 0x000ee80000100a00 */
[----:B------:R-:W3:Y:S04]  /*18470*/  LDL.64 R108, [R1+0x608] ;  /* 0x00060800016c7983 */ /* 0x000ee80000100a00 */
[----:B--2---:R-:W2:Y:S04]  /*18480*/  LDL.64 R92, [R1+0x5c8] ;  /* 0x0005c800015c7983 */ /* 0x004ea80000100a00 */
[----:B----4-:R-:W4:Y:S04]  /*18490*/  LDL.LU.64 R46, [R1+0x548] ;  /* 0x00054800012e7983 */ /* 0x010f280000300a00 */
[----:B------:R-:W2:Y:S04]  /*184a0*/  LDL.LU.64 R30, [R1+0x540] ;  /* 0x00054000011e7983 */ /* 0x000ea80000300a00 */
[----:B------:R1:W-:Y:S04]  /*184b0*/  LDGSTS.E [R63+0xd400], [R142.64], P1 ;  /* 0x0d4000008e3f7fae */ /* 0x0003e80008921848 */
[----:B------:R1:W-:Y:S04]  /*184c0*/  STL.64 [R1+0x18d0], R142 ;  /* 0x0018d08e01007387 */ /* 0x0003e80000100a00 */
[----:B------:R2:W-:Y:S04]  /*184d0*/  LDGSTS.E [R63+0xe400], [R14.64], P1 ;  /* 0x0e4000000e3f7fae */ /* 0x0005e80008921848 */
[----:B------:R2:W-:Y:S04]  /*184e0*/  LDGSTS.E [R63+0xf400], [R156.64], P1 ;  /* 0x0f4000009c3f7fae */ /* 0x0005e80008921848 */
[----:B-1----:R-:W2:Y:S04]  /*184f0*/  LDL.LU.64 R142, [R1+0x4c8] ;  /* 0x0004c800018e7983 */ /* 0x002ea80000300a00 */
[----:B------:R-:W-:Y:S04]  /*18500*/  STL.64 [R1+0x18d8], R14 ;  /* 0x0018d80e01007387 */ /* 0x000fe80000100a00 */
[----:B------:R-:W-:Y:S04]  /*18510*/  STL.64 [R1+0x18e8], R156 ;  /* 0x0018e89c01007387 */ /* 0x000fe80000100a00 */
        /* <DEDUP_REMOVED lines=8> */
[----:B-1----:R-:W2:Y:S04]  /*185a0*/  LDL.LU.64 R32, [R1+0x500] ;  /* 0x0005000001207983 */ /* 0x002ea80000300a00 */
[----:B------:R1:W-:Y:S04]  /*185b0*/  STL.64 [R1+0x1908], R48 ;  /* 0x0019083001007387 */ /* 0x0003e80000100a00 */
[----:B------:R2:W-:Y:S04]  /*185c0*/  LDGSTS.E [R63+0x15400], [R80.64], P1 ;  /* 0x15400000503f7fae */ /* 0x0005e80008921848 */
[----:B------:R2:W-:Y:S04]  /*185d0*/  LDGSTS.E [R63+0x16400], [R96.64], P1 ;  /* 0x16400000603f7fae */ /* 0x0005e80008921848 */
[----:B-1----:R-:W2:Y:S04]  /*185e0*/  LDL.LU.64 R48, [R1+0x508] ;  /* 0x0005080001307983 */ /* 0x002ea80000300a00 */
[----:B------:R-:W-:Y:S04]  /*185f0*/  STL.64 [R1+0x1918], R64 ;  /* 0x0019184001007387 */ /* 0x000fe80000100a00 */
[----:B------:R-:W-:Y:S04]  /*18600*/  STL.64 [R1+0x1920], R80 ;  /* 0x0019205001007387 */ /* 0x000fe80000100a00 */
        /* <DEDUP_REMOVED lines=14> */
[----:B------:R1:W-:Y:S04]  /*186f0*/  STL.64 [R1+0x1958], R192 ;  /* 0x001958c001007387 */ /* 0x0003e80000100a00 */
[----:B------:R1:W-:Y:S04]  /*18700*/  LDGSTS.E [R63+0x1d400], [R208.64], P1 ;  /* 0x1d400000d03f7fae */ /* 0x0003e80008921848 */
[----:B------:R2:W-:Y:S04]  /*18710*/  LDGSTS.E [R63+0x1e400], [R224.64], P1 ;  /* 0x1e400000e03f7fae */ /* 0x0005e80008921848 */
[----:B-1----:R-:W4:Y:S04]  /*18720*/  LDL.LU.64 R192, [R1+0x580] ;  /* 0x0005800001c07983 */ /* 0x002f280000300a00 */
[----:B------:R1:W-:Y:S04]  /*18730*/  STL.64 [R1+0x1960], R208 ;  /* 0x001960d001007387 */ /* 0x0003e80000100a00 */
[----:B------:R1:W-:Y:S04]  /*18740*/  LDGSTS.E [R63+0x1f400], [R240.64], P1 ;  /* 0x1f400000f03f7fae */ /* 0x0003e80008921848 */
[----:B-1----:R-:W4:Y:S04]  /*18750*/  LDL.LU.64 R208, [R1+0x588] ;  /* 0x0005880001d07983 */ /* 0x002f280000300a00 */
[----:B------:R-:W-:Y:S04]  /*18760*/  STL.64 [R1+0x1968], R224 ;  /* 0x001968e001007387 */ /* 0x000fe80000100a00 */
[----:B------:R1:W-:Y:S04]  /*18770*/  STL.64 [R1+0x1970], R240 ;  /* 0x001970f001007387 */ /* 0x0003e80000100a00 */
[----:B-1----:R-:W4:Y:S01]  /*18780*/  LDL.LU.64 R240, [R1+0x708] ;  /* 0x0007080001f07983 */ /* 0x002f220000300a00 */
[----:B------:R-:W-:-:S05]  /*18790*/  LOP3.LUT R76, R76, 0x30, RZ, 0x3c, !PT ;  /* 0x000000304c4c7812 */ /* 0x000fca00078e3cff */
[----:B---3--:R1:W-:Y:S04]  /*187a0*/  LDGSTS.E [R76+0x600], [R60.64], P1 ;  /* 0x006000003c4c7fae */ /* 0x0083e80008921848 */
[----:B--2---:R2:W-:Y:S04]  /*187b0*/  LDGSTS.E [R76+0x1600], [R144.64], P1 ;  /* 0x01600000904c7fae */ /* 0x0045e80008921848 */
[----:B------:R3:W-:Y:S04]  /*187c0*/  LDGSTS.E [R76+0x2600], [R236.64], P1 ;  /* 0x02600000ec4c7fae */ /* 0x0007e80008921848 */
[----:B------:R-:W-:Y:S04]  /*187d0*/  STL.64 [R1+0x1a90], R144 ;  /* 0x001a909001007387 */ /* 0x000fe80000100a00 */
[----:B----4-:R4:W-:Y:S04]  /*187e0*/  LDGSTS.E [R76+0x3600], [R240.64], P1 ;  /* 0x03600000f04c7fae */ /* 0x0109e80008921848 */
[----:B------:R1:W-:Y:S04]  /*187f0*/  LDGSTS.E [R76+0x4600], [R128.64], P1 ;  /* 0x04600000804c7fae */ /* 0x0003e80008921848 */
[----:B------:R1:W-:Y:S04]  /*18800*/  LDGSTS.E [R76+0x5600], [R220.64], P1 ;  /* 0x05600000dc4c7fae */ /* 0x0003e80008921848 */
[----:B------:R1:W-:Y:S04]  /*18810*/  LDGSTS.E [R76+0x6600], [R204.64], P1 ;  /* 0x06600000cc4c7fae */ /* 0x0003e80008921848 */
[----:B------:R-:W-:Y:S04]  /*18820*/  STL.64 [R1+0x1a38], R240 ;  /* 0x001a38f001007387 */ /* 0x000fe80000100a00 */
[----:B------:R1:W-:Y:S04]  /*18830*/  LDGSTS.E [R76+0x7600], [R108.64], P1 ;  /* 0x076000006c4c7fae */ /* 0x0003e80008921848 */
[----:B------:R-:W-:Y:S04]  /*18840*/  STL.64 [R1+0x1a20], R128 ;  /* 0x001a208001007387 */ /* 0x000fe80000100a00 */
[----:B------:R1:W-:Y:S04]  /*18850*/  LDGSTS.E [R76+0x8600], [R92.64], P1 ;  /* 0x086000005c4c7fae */ /* 0x0003e80008921848 */
        /* <DEDUP_REMOVED lines=8> */
[----:B-1----:R-:W4:Y:S04]  /*188e0*/  LDL.LU.64 R48, [R1+0x5c0] ;  /* 0x0005c00001307983 */ /* 0x002f280000300a00 */
[----:B------:R2:W-:Y:S04]  /*188f0*/  STL.64 [R1+0x1990], R142 ;  /* 0x0019908e01007387 */ /* 0x0005e80000100a00 */
[----:B------:R1:W-:Y:S04]  /*18900*/  LDGSTS.E [R76+0xe600], [R44.64], P1 ;  /* 0x0e6000002c4c7fae */ /* 0x0003e80008921848 */
[----:B------:R1:W-:Y:S04]  /*18910*/  LDGSTS.E [R76+0xf600], [R140.64], P1 ;  /* 0x0f6000008c4c7fae */ /* 0x0003e80008921848 */
[----:B--2---:R-:W2:Y:S04]  /*18920*/  LDL.LU.64 R142, [R1+0x680] ;  /* 0x00068000018e7983 */ /* 0x004ea80000300a00 */
        /* <DEDUP_REMOVED lines=32> */
[----:B------:R1:W-:Y:S04]  /*18b30*/  STL.64 [R1+0x1a18], R210 ;  /* 0x001a18d201007387 */ /* 0x0003e80000100a00 */
[----:B------:R-:W3:Y:S04]  /*18b40*/  S2R R45, SR_TID.X ;  /* 0x00000000002d7919 */ /* 0x000ee80000002100 */
[----:B------:R2:W-:Y:S04]  /*18b50*/  LDGSTS.E [R76+0x1e600], [R226.64], P1 ;  /* 0x1e600000e24c7fae */ /* 0x0005e80008921848 */
[----:B-1----:R-:W2:Y:S04]  /*18b60*/  LDL.LU.64 R210, [R1+0x6c0] ;  /* 0x0006c00001d27983 */ /* 0x002ea80000300a00 */
[----:B------:R-:W-:Y:S04]  /*18b70*/  STL.64 [R1+0x1a28], R226 ;  /* 0x001a28e201007387 */ /* 0x000fe80000100a00 */
[----:B------:R-:W2:Y:S04]  /*18b80*/  LDL.64 R60, [R1+0x7c0] ;  /* 0x0007c000013c7983 */ /* 0x000ea80000100a00 */
[----:B------:R-:W4:Y:S04]  /*18b90*/  LDL.64 R204, [R1+0x780] ;  /* 0x0007800001cc7983 */ /* 0x000f280000100a00 */
[----:B------:R-:W4:Y:S04]  /*18ba0*/  LDL.LU.64 R188, [R1+0x740] ;  /* 0x0007400001bc7983 */ /* 0x000f280000300a00 */
[----:B------:R-:W4:Y:S04]  /*18bb0*/  LDL.LU.64 R126, [R1+0x738] ;  /* 0x00073800017e7983 */ /* 0x000f280000300a00 */
[----:B------:R-:W4:Y:S04]  /*18bc0*/  LDL.LU.64 R14, [R1+0x700] ;  /* 0x00070000010e7983 */ /* 0x000f280000300a00 */
[----:B------:R1:W-:Y:S04]  /*18bd0*/  LDGSTS.E [R76+0x1f600], [R242.64], P1 ;  /* 0x1f600000f24c7fae */ /* 0x0003e80008921848 */
[----:B------:R1:W-:Y:S01]  /*18be0*/  STL.64 [R1+0x1a30], R242 ;  /* 0x001a30f201007387 */ /* 0x0003e20000100a00 */
[----:B---3--:R-:W-:-:S03]  /*18bf0*/  LOP3.LUT R128, R45, 0x7f, RZ, 0xc0, !PT ;  /* 0x0000007f2d807812 */ /* 0x008fc600078ec0ff */
[----:B-1----:R-:W3:Y:S04]  /*18c00*/  LDL.LU.64 R242, [R1+0x6f8] ;  /* 0x0006f80001f27983 */ /* 0x002ee80000300a00 */
[----:B------:R-:W3:Y:S04]  /*18c10*/  LDL.LU.64 R224, [R1+0x6f0] ;  /* 0x0006f00001e07983 */ /* 0x000ee80000300a00 */
        /* <DEDUP_REMOVED lines=8> */
[----:B------:R-:W3:Y:S01]  /*18ca0*/  LDL.LU.64 R46, [R1+0x5b8] ;  /* 0x0005b800012e7983 */ /* 0x000ee20000300a00 */
[----:B------:R-:W-:-:S03]  /*18cb0*/  IMAD.SHL.U32 R129, R128, 0x4, RZ ;  /* 0x0000000480817824 */ /* 0x000fc600078e00ff */
[----:B------:R-:W3:Y:S04]  /*18cc0*/  LDL.LU.64 R208, [R1+0x5b0] ;  /* 0x0005b00001d07983 */ /* 0x000ee80000300a00 */
[----:B------:R-:W3:Y:S04]  /*18cd0*/  LDL.LU.64 R174, [R1+0x578] ;  /* 0x0005780001ae7983 */ /* 0x000ee80000300a00 */
[----:B------:R-:W3:Y:S04]  /*18ce0*/  LDL.LU.64 R158, [R1+0x570] ;  /* 0x00057000019e7983 */ /* 0x000ee80000300a00 */
[----:B------:R-:W3:Y:S04]  /*18cf0*/  LDL.LU.64 R112, [R1+0x538] ;  /* 0x0005380001707983 */ /* 0x000ee80000300a00 */
[----:B------:R-:W3:Y:S01]  /*18d00*/  LDL.LU.64 R96, [R1+0x530] ;  /* 0x0005300001607983 */ /* 0x000ee20000300a00 */
[----:B------:R-:W-:-:S03]  /*18d10*/  LOP3.LUT R144, R129, 0x40, RZ, 0x3c, !PT ;  /* 0x0000004081907812 */ /* 0x000fc600078e3cff */
        /* <DEDUP_REMOVED lines=10> */
[----:B--2---:R1:W-:Y:S04]  /*18dc0*/  LDGSTS.E [R144+0x800], [R60.64], P1 ;  /* 0x008000003c907fae */ /* 0x0043e80008921848 */
[----:B----4-:R2:W-:Y:S04]  /*18dd0*/  LDGSTS.E [R144+0x1800], [R204.64], P1 ;  /* 0x01800000cc907fae */ /* 0x0105e80008921848 */
        /* <DEDUP_REMOVED lines=13> */
[----:B------:R-:W-:Y:S04]  /*18eb0*/  STL.64 [R1+0x1a68], R18 ;  /* 0x001a681201007387 */ /* 0x000fe80000100a00 */
        /* <DEDUP_REMOVED lines=9> */
[----:B--2---:R-:W2:Y:S04]  /*18f50*/  LDL.LU.64 R30, [R1+0x778] ;  /* 0x00077800011e7983 */ /* 0x004ea80000300a00 */
[----:B------:R-:W-:Y:S04]  /*18f60*/  STL.64 [R1+0x1a88], R32 ;  /* 0x001a882001007387 */ /* 0x000fe80000100a00 */
[----:B------:R-:W-:Y:S04]  /*18f70*/  STL.64 [R1+0x1a98], R238 ;  /* 0x001a98ee01007387 */ /* 0x000fe80000100a00 */
[----:B------:R1:W-:Y:S04]  /*18f80*/  STL.64 [R1+0x1aa0], R110 ;  /* 0x001aa06e01007387 */ /* 0x0003e80000100a00 */
[----:B------:R4:W-:Y:S04]  /*18f90*/  LDGSTS.E [R144+0xe800], [R172.64], P1 ;  /* 0x0e800000ac907fae */ /* 0x0009e80008921848 */
[----:B------:R2:W-:Y:S04]  /*18fa0*/  LDGSTS.E [R144+0xf800], [R124.64], P1 ;  /* 0x0f8000007c907fae */ /* 0x0005e80008921848 */
[----:B-1----:R-:W2:Y:S04]  /*18fb0*/  LDL.LU.64 R110, [R1+0x7b0] ;  /* 0x0007b000016e7983 */ /* 0x002ea80000300a00 */
[----:B------:R4:W-:Y:S04]  /*18fc0*/  STL.64 [R1+0x1aa8], R172 ;  /* 0x001aa8ac01007387 */ /* 0x0009e80000100a00 */
[----:B------:R1:W-:Y:S04]  /*18fd0*/  LDGSTS.E [R144+0x10800], [R250.64], P1 ;  /* 0x10800000fa907fae */ /* 0x0003e80008921848 */
[----:B------:R1:W-:Y:S04]  /*18fe0*/  LDGSTS.E [R144+0x11800], [R20.64], P1 ;  /* 0x1180000014907fae */ /* 0x0003e80008921848 */
[----:B----4-:R-:W4:Y:S04]  /*18ff0*/  LDL.LU.64 R172, [R1+0x7b8] ;  /* 0x0007b80001ac7983 */ /* 0x010f280000300a00 */
[----:B------:R1:W-:Y:S04]  /*19000*/  LDGSTS.E [R144+0x12800], [R36.64], P1 ;  /* 0x1280000024907fae */ /* 0x0003e80008921848 */
[----:B------:R1:W-:Y:S04]  /*19010*/  LDGSTS.E [R144+0x13800], [R52.64], P1 ;  /* 0x1380000034907fae */ /* 0x0003e80008921848 */
[----:B------:R1:W-:Y:S04]  /*19020*/  LDGSTS.E [R144+0x14800], [R68.64], P1 ;  /* 0x1480000044907fae */ /* 0x0003e80008921848 */
[----:B------:R1:W-:Y:S04]  /*19030*/  LDGSTS.E [R144+0x15800], [R84.64], P1 ;  /* 0x1580000054907fae */ /* 0x0003e80008921848 */
[----:B------:R1:W-:Y:S04]  /*19040*/  LDGSTS.E [R144+0x16800], [R100.64], P1 ;  /* 0x1680000064907fae */ /* 0x0003e80008921848 */
[----:B------:R1:W-:Y:S01]  /*19050*/  LDGSTS.E [R144+0x17800], [R116.64], P1 ;  /* 0x1780000074907fae */ /* 0x0003e20008921848 */
[----:B------:R-:W-:-:S03]  /*19060*/  LOP3.LUT R77, R77, 0x50, RZ, 0x3c, !PT ;  /* 0x000000504d4d7812 */ /* 0x000fc600078e3cff */
        /* <DEDUP_REMOVED lines=8> */
[----:B------:R-:W-:Y:S04]  /*190f0*/  STL.64 [R1+0x1ab0], R124 ;  /* 0x001ab07c01007387 */ /* 0x000fe80000100a00 */
[----:B------:R-:W-:Y:S04]  /*19100*/  STL.64 [R1+0x1ab8], R250 ;  /* 0x001ab8fa01007387 */ /* 0x000fe80000100a00 */
[----:B------:R1:W-:Y:S04]  /*19110*/  STL.64 [R1+0x1ac8], R20 ;  /* 0x001ac81401007387 */ /* 0x0003e80000100a00 */
[----:B------:R1:W-:Y:S04]  /*19120*/  STL.64 [R1+0x1ad0], R36 ;  /* 0x001ad02401007387 */ /* 0x0003e80000100a00 */
        /* <DEDUP_REMOVED lines=19> */
[----:B----4-:R4:W-:Y:S04]  /*19260*/  LDGSTS.E [R77+0xa00], [R172.64], P1 ;  /* 0x00a00000ac4d7fae */ /* 0x0109e80008921848 */
[----:B--2---:R4:W-:Y:S04]  /*19270*/  LDGSTS.E [R77+0x1a00], [R30.64], P1 ;  /* 0x01a000001e4d7fae */ /* 0x0049e80008921848 */
[----:B------:R4:W-:Y:S04]  /*19280*/  LDGSTS.E [R77+0x2a00], [R126.64], P1 ;  /* 0x02a000007e4d7fae */ /* 0x0009e80008921848 */
        /* <DEDUP_REMOVED lines=29> */
[----:B----4-:R-:W2:Y:S01]  /*19460*/  LDL.LU.64 R76, [R1+0x3e8] ;  /* 0x0003e800014c7983 */ /* 0x010ea20000300a00 */
[----:B------:R-:W-:-:S02]  /*19470*/  LOP3.LUT R145, R129, 0x60, RZ, 0x3c, !PT ;  /* 0x0000006081917812 */ /* 0x000fc400078e3cff */
[----:B------:R-:W-:Y:S01]  /*19480*/  LOP3.LUT R45, R45, 0x7f, RZ, 0xc0, !PT ;  /* 0x0000007f2d2d7812 */ /* 0x000fe200078ec0ff */
[----:B------:R-:W-:Y:S01]  /*19490*/  IMAD.MOV.U32 R44, RZ, RZ, c[0x0][0x180] ;  /* 0x00006000ff2c7624 */ /* 0x000fe200078e00ff */
[----:B------:R-:W3:Y:S04]  /*194a0*/  LDL.LU.64 R14, [R1+0x320] ;  /* 0x00032000010e7983 */ /* 0x000ee80000300a00 */
        /* <DEDUP_REMOVED lines=18> */
[----:B------:R4:W-:Y:S01]  /*195d0*/  LDGSTS.E [R145+0x12c00], [R40.64], P1 ;  /* 0x12c0000028917fae */ /* 0x0009e20008921848 */
[----:B------:R-:W-:-:S03]  /*195e0*/  IMAD.SHL.U32 R45, R45, 0x4, RZ ;  /* 0x000000042d2d7824 */ /* 0x000fc600078e00ff */
        /* <DEDUP_REMOVED lines=29> */
[----:B------:R-:W-:Y:S01]  /*197c0*/  IADD3 R44, R44, -0x95, RZ ;  /* 0xffffff6b2c2c7810 */ /* 0x000fe20007ffe0ff */
[----:B-1----:R-:W-:-:S02]  /*197d0*/  IMAD.WIDE R20, R0, 0x4, R4 ;  /* 0x0000000400147825 */ /* 0x002fc400078e0204 */
[----:B------:R-:W4:Y:S01]  /*197e0*/  LDL.LU.64 R226, [R1+0x300] ;  /* 0x0003000001e27983 */ /* 0x000f220000300a00 */
[----:B------:R-:W-:-:S03]  /*197f0*/  SEL R252, R252, RZ, P6 ;  /* 0x000000fffcfc7207 */ /* 0x000fc60003000000 */
[----:B------:R1:W-:Y:S01]  /*19800*/  STL.64 [R1+0x828], R20 ;  /* 0x0008281401007387 */ /* 0x0003e20000100a00 */
[----:B------:R-:W-:Y:S02]  /*19810*/  IMAD.SHL.U32 R189, R128, 0x4, RZ ;  /* 0x0000000480bd7824 */ /* 0x000fe400078e00ff */
[----:B------:R-:W-:-:S04]  /*19820*/  IMAD.WIDE R36, R0, 0x4, R178 ;  /* 0x0000000400247825 */ /* 0x000fc800078e02b2 */
[----:B------:R-:W-:Y:S01]  /*19830*/  IMAD.WIDE R32, R0, 0x4, R32 ;  /* 0x0000000400207825 */ /* 0x000fe200078e0220 */
[----:B--2---:R2:W-:Y:S04]  /*19840*/  LDGSTS.E [R45+0xfe00], [R76.64], P1 ;  /* 0x0fe000004c2d7fae */ /* 0x0045e80008921848 */
        /* <DEDUP_REMOVED lines=16> */
[----:B------:R-:W0:Y:S04]  /*19950*/  LDGDEPBAR ;  /* 0x00000000000079af */ /* 0x000e280000000000 */
[----:B------:R-:W-:Y:S01]  /*19960*/  BAR.SYNC.DEFER_BLOCKING 0x0 ;  /* 0x0000000000007b1d */ /* 0x000fe20000010000 */
[----:B--2---:R-:W-:-:S05]  /*19970*/  IMAD.MOV.U32 R45, RZ, RZ, c[0x0][0x180] ;  /* 0x00006000ff2d7624 */ /* 0x004fca00078e00ff */
[----:B------:R-:W-:Y:S02]  /*19980*/  IADD3 R45, R45, -0x99, RZ ;  /* 0xffffff672d2d7810 */ /* 0x000fe40007ffe0ff */
[----:B------:R-:W-:Y:S02]  /*19990*/  ISETP.GE.U32.AND P1, PT, R44, 0x7ffffeec, PT ;  /* 0x7ffffeec2c00780c */ /* 0x000fe40003f26070 */
[----:B------:R-:W-:Y:S02]  /*199a0*/  ISETP.GE.U32.AND P6, PT, R45, 0x7ffffee8, PT ;  /* 0x7ffffee82d00780c */ /* 0x000fe40003fc6070 */
[----:B------:R-:W2:Y:S04]  /*199b0*/  LDL.LU.64 R44, [R1+0x2e0] ;  /* 0x0002e000012c7983 */ /* 0x000ea80000300a00 */
[----:B------:R-:W2:Y:S04]  /*199c0*/  LDL.LU.64 R210, [R1+0x2c0] ;  /* 0x0002c00001d27983 */ /* 0x000ea80000300a00 */
[----:B------:R-:W2:Y:S04]  /*199d0*/  LDL.LU.64 R178, [R1+0x2a0] ;  /* 0x0002a00001b27983 */ /* 0x000ea80000300a00 */
[----:B------:R-:W-:Y:S01]  /*199e0*/  @!PT LDS RZ, [RZ] ;  /* 0x00000000fffff984 */ /* 0x000fe20000000800 */
[----:B------:R-:W-:Y:S01]  /*199f0*/  @!PT LDS RZ, [RZ] ;  /* 0x00000000fffff984 */ /* 0x000fe20000000800 */
[----:B------:R-:W-:Y:S01]  /*19a00*/  @!PT LDS RZ, [RZ] ;  /* 0x00000000fffff984 */ /* 0x000fe20000000800 */
[----:B------:R1:W-:Y:S04]  /*19a10*/  LDGSTS.E [R189+0x50000], [R20.64], !P3 ;  /* 0x5000000014bd7fae */ /* 0x0003e8000d921848 */
[----:B------:R3:W-:Y:S04]  /*19a20*/  STL.64 [R1+0x3a8], R36 ;  /* 0x0003a82401007387 */ /* 0x0007e80000100a00 */
[----:B------:R3:W-:Y:S01]  /*19a30*/  STL.64 [R1+0x380], R32 ;  /* 0x0003802001007387 */ /* 0x0007e20000100a00 */
[----:B-1----:R-:W-:-:S03]  /*19a40*/  IMAD.WIDE R20, R0, 0x4, R240 ;  /* 0x0000000400147825 */ /* 0x002fc600078e02f0 */
[----:B------:R3:W-:Y:S04]  /*19a50*/  LDGSTS.E [R189+0x50800], [R36.64], !P4 ;  /* 0x5080000024bd7fae */ /* 0x0007e8000e121848 */
[----:B------:R4:W-:Y:S04]  /*19a60*/  STL.64 [R1+0x360], R20 ;  /* 0x0003601401007387 */ /* 0x0009e80000100a00 */
[----:B------:R-:W2:Y:S01]  /*19a70*/  LDL.LU.64 R240, [R1+0x280] ;  /* 0x0002800001f07983 */ /* 0x000ea20000300a00 */
[----:B---3--:R-:W-:-:S03]  /*19a80*/  IMAD.WIDE R36, R0, 0x4, R18 ;  /* 0x0000000400247825 */ /* 0x008fc600078e0212 */
[----:B------:R1:W-:Y:S01]  /*19a90*/  LDGSTS.E [R189+0x51000], [R32.64], !P5 ;  /* 0x5100000020bd7fae */ /* 0x0003e2000e921848 */
[----:B------:R-:W-:-:S03]  /*19aa0*/  IMAD.MOV.U32 R188, RZ, RZ, c[0x0][0x180] ;  /* 0x00006000ffbc7624 */ /* 0x000fc600078e00ff */
[----:B------:R3:W-:Y:S04]  /*19ab0*/  STL.64 [R1+0x340], R36 ;  /* 0x0003402401007387 */ /* 0x0007e80000100a00 */
[----:B------:R-:W2:Y:S01]  /*19ac0*/  LDL.LU.64 R18, [R1+0x260] ;  /* 0x0002600001127983 */ /* 0x000ea20000300a00 */
[----:B-1----:R-:W-:-:S03]  /*19ad0*/  IMAD.WIDE R32, R0, 0x4, R14 ;  /* 0x0000000400207825 */ /* 0x002fc600078e020e */
[----:B------:R4:W-:Y:S01]  /*19ae0*/  LDGSTS.E [R189+0x51800], [R20.64], !P2 ;  /* 0x5180000014bd7fae */ /* 0x0009e2000d121848 */
[----:B------:R-:W-:-:S03]  /*19af0*/  IADD3 R4, R188, -0x9d, RZ ;  /* 0xffffff63bc047810 */ /* 0x000fc60007ffe0ff */
[----:B------:R-:W2:Y:S01]  /*19b00*/  LDL.LU.64 R14, [R1+0x240] ;  /* 0x00024000010e7983 */ /* 0x000ea20000300a00 */
[----:B------:R-:W-:Y:S02]  /*19b10*/  ISETP.GE.U32.AND P3, PT, R4, 0x7ffffee4, PT ;  /* 0x7ffffee40400780c */ /* 0x000fe40003f66070 */
[C---:B------:R-:W-:Y:S01]  /*19b20*/  IADD3 R4, R188.reuse, -0xa1, RZ ;  /* 0xffffff5fbc047810 */ /* 0x040fe20007ffe0ff */
[----:B------:R-:W-:Y:S01]  /*19b30*/  STL.64 [R1+0x320], R32 ;  /* 0x0003202001007387 */ /* 0x000fe20000100a00 */
[----:B------:R-:W-:Y:S02]  /*19b40*/  IADD3 R5, R188, -0xa5, RZ ;  /* 0xffffff5bbc057810 */ /* 0x000fe40007ffe0ff */
[----:B------:R-:W-:Y:S01]  /*19b50*/  ISETP.GE.U32.AND P4, PT, R4, 0x7ffffee0, PT ;  /* 0x7ffffee00400780c */ /* 0x000fe20003f86070 */
[----:B------:R3:W-:Y:S01]  /*19b60*/  LDGSTS.E [R189+0x52000], [R36.64], !P0 ;  /* 0x5200000024bd7fae */ /* 0x0007e2000c121848 */
[----:B------:R-:W-:-:S03]  /*19b70*/  ISETP.GE.U32.AND P5, PT, R5, 0x7ffffedc, PT ;  /* 0x7ffffedc0500780c */ /* 0x000fc60003fa6070 */
[----:B------:R1:W-:Y:S01]  /*19b80*/  LDGSTS.E [R189+0x52800], [R32.64], !P1 ;  /* 0x5280000020bd7fae */ /* 0x0003e2000c921848 */
[----:B----4-:R-:W-:-:S05]  /*19b90*/  IMAD.WIDE R20, R0, 0x4, R226 ;  /* 0x0000000400147825 */ /* 0x010fca00078e02e2 */
[----:B------:R4:W-:Y:S04]  /*19ba0*/  STL.64 [R1+0x300], R20 ;  /* 0x0003001401007387 */ /* 0x0009e80000100a00 */
[----:B------:R-:W2:Y:S04]  /*19bb0*/  LDL.LU.64 R226, [R1+0x220] ;  /* 0x0002200001e27983 */ /* 0x000ea80000300a00 */
[----:B------:R4:W-:Y:S01]  /*19bc0*/  LDGSTS.E [R189+0x53000], [R20.64], !P6 ;  /* 0x5300000014bd7fae */ /* 0x0009e2000f121848 */
[----:B--2---:R-:W-:-:S04]  /*19bd0*/  IMAD.WIDE R44, R0, 0x4, R44 ;  /* 0x00000004002c7825 */ /* 0x004fc800078e022c */
[C---:B---3--:R-:W-:Y:S01]  /*19be0*/  IMAD.WIDE R36, R0.reuse, 0x4, R210 ;  /* 0x0000000400247825 */ /* 0x048fe200078e02d2 */
[----:B------:R2:W-:Y:S03]  /*19bf0*/  STL.64 [R1+0x2e0], R44 ;  /* 0x0002e02c01007387 */ /* 0x0005e60000100a00 */
[C---:B----4-:R-:W-:Y:S01]  /*19c00*/  IMAD.WIDE R20, R0.reuse, 0x4, R178 ;  /* 0x0000000400147825 */ /* 0x050fe200078e02b2 */
[----:B-1----:R-:W3:Y:S04]  /*19c10*/  LDL.LU.64 R32, [R1+0x200] ;  /* 0x0002000001207983 */ /* 0x002ee80000300a00 */
[----:B------:R-:W4:Y:S04]  /*19c20*/  LDL.LU.64 R178, [R1+0x1e0] ;  /* 0x0001e00001b27983 */ /* 0x000f280000300a00 */
[----:B------:R-:W-:Y:S04]  /*19c30*/  STL.64 [R1+0x830], R36 ;  /* 0x0008302401007387 */ /* 0x000fe80000100a00 */
[----:B------:R1:W-:Y:S04]  /*19c40*/  STL.64 [R1+0x838], R20 ;  /* 0x0008381401007387 */ /* 0x0003e80000100a00 */
[----:B------:R-:W4:Y:S04]  /*19c50*/  LDL.LU.64 R210, [R1+0x1c0] ;  /* 0x0001c00001d27983 */ /* 0x000f280000300a00 */
[----:B------:R2:W-:Y:S04]  /*19c60*/  LDGSTS.E [R189+0x53800], [R44.64], !P3 ;  /* 0x538000002cbd7fae */ /* 0x0005e8000d921848 */
[----:B------:R1:W-:Y:S04]  /*19c70*/  LDGSTS.E [R189+0x54000], [R36.64], !P4 ;  /* 0x5400000024bd7fae */ /* 0x0003e8000e121848 */
[----:B------:R1:W-:Y:S04]  /*19c80*/  LDGSTS.E [R189+0x54800], [R20.64], !P5 ;  /* 0x5480000014bd7fae */ /* 0x0003e8000e921848 */
[----:B--2---:R-:W2:Y:S01]  /*19c90*/  LDL.LU.64 R44, [R1+0x1a0] ;  /* 0x0001a000012c7983 */ /* 0x004ea20000300a00 */
[----:B-1----:R-:W-:-:S03]  /*19ca0*/  IMAD.WIDE R20, R0, 0x4, R240 ;  /* 0x0000000400147825 */ /* 0x002fc600078e02f0 */
[----:B------:R-:W2:Y:S01]  /*19cb0*/  LDL.LU.64 R240, [R1+0x180] ;  /* 0x0001800001f07983 */ /* 0x000ea20000300a00 */
[----:B------:R-:W-:-:S04]  /*19cc0*/  IADD3 R4, R188, -0xa9, RZ ;  /* 0xffffff57bc047810 */ /* 0x000fc80007ffe0ff */
[----:B------:R-:W-:Y:S02]  /*19cd0*/  ISETP.GE.U32.AND P2, PT, R4, 0x7ffffed8, PT ;  /* 0x7ffffed80400780c */ /* 0x000fe40003f46070 */
[C---:B------:R-:W-:Y:S02]  /*19ce0*/  IADD3 R4, R188.reuse, -0xad, RZ ;  /* 0xffffff53bc047810 */ /* 0x040fe40007ffe0ff */
[----:B------:R-:W-:Y:S02]  /*19cf0*/  IADD3 R5, R188, -0xb1, RZ ;  /* 0xffffff4fbc057810 */ /* 0x000fe40007ffe0ff */
[----:B------:R-:W-:Y:S02]  /*19d00*/  ISETP.GE.U32.AND P0, PT, R4, 0x7ffffed4, PT ;  /* 0x7ffffed40400780c */ /* 0x000fe40003f06070 */
[----:B------:R-:W-:Y:S01]  /*19d10*/  ISETP.GE.U32.AND P1, PT, R5, 0x7ffffed0, PT ;  /* 0x7ffffed00500780c */ /* 0x000fe20003f26070 */
[C---:B------:R-:W-:Y:S01]  /*19d20*/  IMAD.WIDE R18, R0.reuse, 0x4, R18 ;  /* 0x0000000400127825 */ /* 0x040fe200078e0212 */
[----:B------:R-:W-:Y:S03]  /*19d30*/  STL.64 [R1+0x840], R20 ;  /* 0x0008401401007387 */ /* 0x000fe60000100a00 */
[----:B------:R-:W-:Y:S01]  /*19d40*/  IMAD.WIDE R14, R0, 0x4, R14 ;  /* 0x00000004000e7825 */ /* 0x000fe200078e020e */
[----:B------:R-:W-:Y:S01]  /*19d50*/  IADD3 R4, R188, -0xb5, RZ ;  /* 0xffffff4bbc047810 */ /* 0x000fe20007ffe0ff */
[----:B------:R4:W-:Y:S04]  /*19d60*/  LDGSTS.E [R189+0x55000], [R20.64], !P2 ;  /* 0x5500000014bd7fae */ /* 0x0009e8000d121848 */
[----:B------:R1:W-:Y:S01]  /*19d70*/  STL.64 [R1+0x848], R18 ;  /* 0x0008481201007387 */ /* 0x0003e20000100a00 */
[----:B------:R-:W-:-:S03]  /*19d80*/  ISETP.GE.U32.AND P6, PT, R4, 0x7ffffecc, PT ;  /* 0x7ffffecc0400780c */ /* 0x000fc60003fc6070 */
[----:B------:R1:W-:Y:S04]  /*19d90*/  STL.64 [R1+0x850], R14 ;  /* 0x0008500e01007387 */ /* 0x0003e80000100a00 */
[----:B------:R1:W-:Y:S01]  /*19da0*/  LDGSTS.E [R189+0x55800], [R18.64], !P0 ;  /* 0x5580000012bd7fae */ /* 0x0003e2000c121848 */
[C---:B------:R-:W-:Y:S02]  /*19db0*/  IADD3 R4, R188.reuse, -0xb9, RZ ;  /* 0xffffff47bc047810 */ /* 0x040fe40007ffe0ff */
[----:B------:R-:W-:Y:S01]  /*19dc0*/  IADD3 R5, R188, -0xbd, RZ ;  /* 0xffffff43bc057810 */ /* 0x000fe20007ffe0ff */
[----:B------:R1:W-:Y:S01]  /*19dd0*/  LDGSTS.E [R189+0x56000], [R14.64], !P1 ;  /* 0x560000000ebd7fae */ /* 0x0003e2000c921848 */
[----:B------:R-:W-:-:S03]  /*19de0*/  ISETP.GE.U32.AND P3, PT, R4, 0x7ffffec8, PT ;  /* 0x7ffffec80400780c */ /* 0x000fc60003f66070 */
[----:B-1----:R-:W2:Y:S04]  /*19df0*/  LDL.LU.64 R18, [R1+0x160] ;  /* 0x0001600001127983 */ /* 0x002ea80000300a00 */
[----:B------:R-:W2:Y:S01]  /*19e00*/  LDL.LU.64 R14, [R1+0x140] ;  /* 0x00014000010e7983 */ /* 0x000ea20000300a00 */
[----:B------:R-:W-:Y:S01]  /*19e10*/  ISETP.GE.U32.AND P4, PT, R5, 0x7ffffec4, PT ;  /* 0x7ffffec40500780c */ /* 0x000fe20003f86070 */
[C---:B------:R-:W-:Y:S02]  /*19e20*/  IMAD.WIDE R36, R0.reuse, 0x4, R226 ;  /* 0x0000000400247825 */ /* 0x040fe400078e02e2 */
[----:B------:R-:W2:Y:S04]  /*19e30*/  LDL.LU.64 R226, [R1+0x120] ;  /* 0x0001200001e27983 */ /* 0x000ea80000300a00 */
[----:B------:R1:W-:Y:S04]  /*19e40*/  STL.64 [R1+0x858], R36 ;  /* 0x0008582401007387 */ /* 0x0003e80000100a00 */
[----:B------:R1:W-:Y:S01]  /*19e50*/  LDGSTS.E [R189+0x56800], [R36.64], !P6 ;  /* 0x5680000024bd7fae */ /* 0x0003e2000f121848 */
[----:B---3--:R-:W-:-:S04]  /*19e60*/  IMAD.WIDE R32, R0, 0x4, R32 ;  /* 0x0000000400207825 */ /* 0x008fc800078e0220 */
[C---:B----4-:R-:W-:Y:S01]  /*19e70*/  IMAD.WIDE R20, R0.reuse, 0x4, R178 ;  /* 0x0000000400147825 */ /* 0x050fe200078e02b2 */
[----:B------:R-:W-:Y:S04]  /*19e80*/  STL.64 [R1+0x860], R32 ;  /* 0x0008602001007387 */ /* 0x000fe80000100a00 */
[----:B------:R2:W-:Y:S04]  /*19e90*/  STL.64 [R1+0x870], R20 ;  /* 0x0008701401007387 */ /* 0x0005e80000100a00 */
[----:B------:R-:W3:Y:S01]  /*19ea0*/  LDL.LU.64 R178, [R1+0x100] ;  /* 0x0001000001b27983 */ /* 0x000ee20000300a00 */
[----:B-1----:R-:W-:-:S03]  /*19eb0*/  IMAD.WIDE R36, R0, 0x4, R210 ;  /* 0x0000000400247825 */ /* 0x002fc600078e02d2 */
[----:B------:R1:W-:Y:S04]  /*19ec0*/  LDGSTS.E [R189+0x57000], [R32.64], !P3 ;  /* 0x5700000020bd7fae */ /* 0x0003e8000d921848 */
[----:B------:R2:W-:Y:S04]  /*19ed0*/  LDGSTS.E [R189+0x57800], [R20.64], !P4 ;  /* 0x5780000014bd7fae */ /* 0x0005e8000e121848 */
[----:B------:R-:W-:Y:S04]  /*19ee0*/  STL.64 [R1+0x888], R36 ;  /* 0x0008882401007387 */ /* 0x000fe80000100a00 */
[----:B------:R-:W4:Y:S01]  /*19ef0*/  LDL.LU.64 R210, [R1+0xe0] ;  /* 0x0000e00001d27983 */ /* 0x000f220000300a00 */
[----:B--2---:R-:W-:-:S03]  /*19f00*/  IMAD.WIDE R20, R0, 0x4, R240 ;  /* 0x0000000400147825 */ /* 0x004fc600078e02f0 */
[----:B------:R-:W2:Y:S01]  /*19f10*/  LDL.LU.64 R240, [R1+0xc0] ;  /* 0x0000c00001f07983 */ /* 0x000ea20000300a00 */
[----:B------:R-:W-:-:S04]  /*19f20*/  IADD3 R4, R188, -0xc1, RZ ;  /* 0xffffff3fbc047810 */ /* 0x000fc80007ffe0ff */
[----:B------:R-:W-:Y:S02]  /*19f30*/  ISETP.GE.U32.AND P5, PT, R4, 0x7ffffec0, PT ;  /* 0x7ffffec00400780c */ /* 0x000fe40003fa6070 */
[C---:B------:R-:W-:Y:S02]  /*19f40*/  IADD3 R4, R188.reuse, -0xc5, RZ ;  /* 0xffffff3bbc047810 */ /* 0x040fe40007ffe0ff */
[----:B------:R-:W-:Y:S02]  /*19f50*/  IADD3 R5, R188, -0xc9, RZ ;  /* 0xffffff37bc057810 */ /* 0x000fe40007ffe0ff */
[----:B------:R-:W-:Y:S02]  /*19f60*/  ISETP.GE.U32.AND P2, PT, R4, 0x7ffffebc, PT ;  /* 0x7ffffebc0400780c */ /* 0x000fe40003f46070 */
[----:B------:R-:W-:Y:S01]  /*19f70*/  IADD3 R4, R188, -0xcd, RZ ;  /* 0xffffff33bc047810 */ /* 0x000fe20007ffe0ff */
[----:B-1----:R-:W-:Y:S01]  /*19f80*/  IMAD.WIDE R32, R0, 0x4, R44 ;  /* 0x0000000400207825 */ /* 0x002fe200078e022c */
[----:B------:R-:W-:-:S02]  /*19f90*/  ISETP.GE.U32.AND P0, PT, R5, 0x7ffffeb8, PT ;  /* 0x7ffffeb80500780c */ /* 0x000fc40003f06070 */
[----:B------:R-:W-:Y:S01]  /*19fa0*/  ISETP.GE.U32.AND P1, PT, R4, 0x7ffffeb4, PT ;  /* 0x7ffffeb40400780c */ /* 0x000fe20003f26070 */
[----:B------:R3:W-:Y:S01]  /*19fb0*/  LDGSTS.E [R189+0x58000], [R36.64], !P5 ;  /* 0x5800000024bd7fae */ /* 0x0007e2000e921848 */
[C---:B------:R-:W-:Y:S02]  /*19fc0*/  IADD3 R4, R188.reuse, -0xd1, RZ ;  /* 0xffffff2fbc047810 */ /* 0x040fe40007ffe0ff */
[----:B------:R-:W-:Y:S01]  /*19fd0*/  IADD3 R5, R188, -0xd5, RZ ;  /* 0xffffff2bbc057810 */ /* 0x000fe20007ffe0ff */
[----:B------:R1:W-:Y:S01]  /*19fe0*/  STL.64 [R1+0x8a0], R32 ;  /* 0x0008a02001007387 */ /* 0x0003e20000100a00 */
[----:B------:R-:W-:Y:S02]  /*19ff0*/  ISETP.GE.U32.AND P6, PT, R4, 0x7ffffeb0, PT ;  /* 0x7ffffeb00400780c */ /* 0x000fe40003fc6070 */
[----:B------:R-:W-:Y:S01]  /*1a000*/  ISETP.GE.U32.AND P3, PT, R5, 0x7ffffeac, PT ;  /* 0x7ffffeac0500780c */ /* 0x000fe20003f66070 */
[----:B------:R1:W-:Y:S04]  /*1a010*/  STL.64 [R1+0x8b8], R20 ;  /* 0x0008b81401007387 */ /* 0x0003e80000100a00 */
[----:B------:R-:W2:Y:S04]  /*1a020*/  LDL.LU.64 R44, [R1+0xa0] ;  /* 0x0000a000012c7983 */ /* 0x000ea80000300a00 */
[----:B------:R1:W-:Y:S04]  /*1a030*/  LDGSTS.E [R189+0x58800], [R32.64], !P2 ;  /* 0x5880000020bd7fae */ /* 0x0003e8000d121848 */
[----:B------:R1:W-:Y:S02]  /*1a040*/  LDGSTS.E [R189+0x59000], [R20.64], !P0 ;  /* 0x5900000014bd7fae */ /* 0x0003e4000c121848 */
[----:B-1----:R-:W-:-:S04]  /*1a050*/  IMAD.WIDE R32, R0, 0x4, R18 ;  /* 0x0000000400207825 */ /* 0x002fc800078e0212 */
[C---:B------:R-:W-:Y:S01]  /*1a060*/  IMAD.WIDE R20, R0.reuse, 0x4, R14 ;  /* 0x0000000400147825 */ /* 0x040fe200078e020e */
[----:B------:R-:W-:Y:S04]  /*1a070*/  STL.64 [R1+0x8d0], R32 ;  /* 0x0008d02001007387 */ /* 0x000fe80000100a00 */
[----:B------:R-:W2:Y:S04]  /*1a080*/  LDL.LU.64 R124, [R1+0x88] ;  /* 0x00008800017c7983 */ /* 0x000ea80000300a00 */
[----:B------:R-:W2:Y:S04]  /*1a090*/  LDL.LU.64 R18, [R1+0x70] ;  /* 0x0000700001127983 */ /* 0x000ea80000300a00 */
[----:B------:R4:W-:Y:S01]  /*1a0a0*/  LDGSTS.E [R189+0x59800], [R32.64], !P1 ;  /* 0x5980000020bd7fae */ /* 0x0009e2000c921848 */
[----:B------:R-:W-:-:S03]  /*1a0b0*/  IMAD.WIDE R14, R0, 0x4, R226 ;  /* 0x00000004000e7825 */ /* 0x000fc600078e02e2 */
[----:B------:R-:W-:Y:S04]  /*1a0c0*/  STL.64 [R1+0x8e8], R20 ;  /* 0x0008e81401007387 */ /* 0x000fe80000100a00 */
[----:B------:R2:W-:Y:S04]  /*1a0d0*/  LDGSTS.E [R189+0x5a000], [R20.64], !P6 ;  /* 0x5a00000014bd7fae */ /* 0x0005e8000f121848 */
[----:B------:R1:W-:Y:S04]  /*1a0e0*/  STL.64 [R1+0x900], R14 ;  /* 0x0009000e01007387 */ /* 0x0003e80000100a00 */
[----:B------:R1:W-:Y:S04]  /*1a0f0*/  LDGSTS.E [R189+0x5a800], [R14.64], !P3 ;  /* 0x5a8000000ebd7fae */ /* 0x0003e8000d921848 */
[----:B-1----:R-:W2:Y:S04]  /*1a100*/  LDL.LU.64 R14, [R1+0x58] ;  /* 0x00005800010e7983 */ /* 0x002ea80000300a00 */
[----:B------:R-:W2:Y:S01]  /*1a110*/  LDL.LU.64 R226, [R1+0x40] ;  /* 0x0000400001e27983 */ /* 0x000ea20000300a00 */
[----:B---3--:R-:W-:-:S03]  /*1a120*/  IMAD.WIDE R36, R0, 0x4, R178 ;  /* 0x0000000400247825 */ /* 0x008fc600078e02b2 */
[----:B------:R-:W3:Y:S04]  /*1a130*/  LDL.LU.64 R178, [R1+0x28] ;  /* 0x0000280001b27983 */ /* 0x000ee80000300a00 */
[----:B------:R-:W-:Y:S01]  /*1a140*/  STL.64 [R1+0x930], R36 ;  /* 0x0009302401007387 */ /* 0x000fe20000100a00 */
[----:B----4-:R-:W-:-:S05]  /*1a150*/  IMAD.WIDE R32, R0, 0x4, R210 ;  /* 0x0000000400207825 */ /* 0x010fca00078e02d2 */
[----:B------:R1:W-:Y:S01]  /*1a160*/  STL.64 [R1+0x988], R32 ;  /* 0x0009882001007387 */ /* 0x0003e20000100a00 */
[----:B--2---:R-:W-:-:S05]  /*1a170*/  IMAD.WIDE R20, R0, 0x4, R240 ;  /* 0x0000000400147825 */ /* 0x004fca00078e02f0 */
[----:B------:R2:W-:Y:S04]  /*1a180*/  STL.64 [R1+0x9d8], R20 ;  /* 0x0009d81401007387 */ /* 0x0005e80000100a00 */
[----:B------:R-:W4:Y:S01]  /*1a190*/  LDL.LU.64 R240, [R1+0x10] ;  /* 0x0000100001f07983 */ /* 0x000f220000300a00 */
[C---:B------:R-:W-:Y:S02]  /*1a1a0*/  IADD3 R4, R188.reuse, -0xd9, RZ ;  /* 0xffffff27bc047810 */ /* 0x040fe40007ffe0ff */
[----:B------:R-:W-:Y:S01]  /*1a1b0*/  IADD3 R5, R188, -0xe1, RZ ;  /* 0xffffff1fbc057810 */ /* 0x000fe20007ffe0ff */
[----:B------:R-:W4:Y:S01]  /*1a1c0*/  LDL.LU.64 R210, [R1+0x3c0] ;  /* 0x0003c00001d27983 */ /* 0x000f220000300a00 */
[----:B------:R-:W-:Y:S02]  /*1a1d0*/  ISETP.GE.U32.AND P4, PT, R4, 0x7ffffea8, PT ;  /* 0x7ffffea80400780c */ /* 0x000fe40003f86070 */
[----:B------:R-:W-:-:S04]  /*1a1e0*/  IADD3 R4, R188, -0xdd, RZ ;  /* 0xffffff23bc047810 */ /* 0x000fc80007ffe0ff */
[----:B------:R-:W-:Y:S02]  /*1a1f0*/  ISETP.GE.U32.AND P5, PT, R4, 0x7ffffea4, PT ;  /* 0x7ffffea40400780c */ /* 0x000fe40003fa6070 */
[----:B------:R-:W-:Y:S02]  /*1a200*/  IADD3 R4, R188, -0xe5, RZ ;  /* 0xffffff1bbc047810 */ /* 0x000fe40007ffe0ff */
[----:B------:R-:W-:Y:S02]  /*1a210*/  ISETP.GE.U32.AND P2, PT, R5, 0x7ffffea0, PT ;  /* 0x7ffffea00500780c */ /* 0x000fe40003f46070 */
[----:B------:R-:W-:Y:S01]  /*1a220*/  ISETP.GE.U32.AND P0, PT, R4, 0x7ffffe9c, PT ;  /* 0x7ffffe9c0400780c */ /* 0x000fe20003f06070 */
[----:B------:R4:W-:Y:S01]  /*1a230*/  LDGSTS.E [R189+0x5b000], [R36.64], !P4 ;  /* 0x5b00000024bd7fae */ /* 0x0009e2000e121848 */
[----:B------:R-:W-:-:S05]  /*1a240*/  IADD3 R4, R188, -0xe9, RZ ;  /* 0xffffff17bc047810 */ /* 0x000fca0007ffe0ff */
[----:B------:R1:W-:Y:S01]  /*1a250*/  LDGSTS.E [R189+0x5b800], [R32.64], !P5 ;  /* 0x5b80000020bd7fae */ /* 0x0003e2000e921848 */
[----:B------:R-:W-:Y:S02]  /*1a260*/  ISETP.GE.U32.AND P1, PT, R4, 0x7ffffe98, PT ;  /* 0x7ffffe980400780c */ /* 0x000fe40003f26070 */
[----:B------:R-:W-:Y:S01]  /*1a270*/  IADD3 R5, R188, -0xed, RZ ;  /* 0xffffff13bc057810 */ /* 0x000fe20007ffe0ff */
[----:B------:R2:W-:Y:S01]  /*1a280*/  LDGSTS.E [R189+0x5c000], [R20.64], !P2 ;  /* 0x5c00000014bd7fae */ /* 0x0005e2000d121848 */
[----:B-1----:R-:W-:-:S03]  /*1a290*/  IMAD.WIDE R32, R0, 0x4, R44 ;  /* 0x0000000400207825 */ /* 0x002fc600078e022c */
[----:B------:R-:W4:Y:S01]  /*1a2a0*/  LDL.LU.64 R44, [R1+0x3a0] ;  /* 0x0003a000012c7983 */ /* 0x000f220000300a00 */
[----:B------:R-:W-:-:S03]  /*1a2b0*/  ISETP.GE.U32.AND P6, PT, R5, 0x7ffffe94, PT ;  /* 0x7ffffe940500780c */ /* 0x000fc60003fc6070 */
[----:B------:R1:W-:Y:S01]  /*1a2c0*/  STL.64 [R1+0xa28], R32 ;  /* 0x000a282001007387 */ /* 0x0003e20000100a00 */
[----:B--2---:R-:W-:-:S03]  /*1a2d0*/  IMAD.WIDE R20, R0, 0x4, R124 ;  /* 0x0000000400147825 */ /* 0x004fc600078e027c */
[----:B------:R1:W-:Y:S01]  /*1a2e0*/  LDGSTS.E [R189+0x5c800], [R32.64], !P0 ;  /* 0x5c80000020bd7fae */ /* 0x0003e2000c121848 */
[----:B------:R-:W-:-:S03]  /*1a2f0*/  IMAD.WIDE R18, R0, 0x4, R18 ;  /* 0x0000000400127825 */ /* 0x000fc600078e0212 */
[----:B------:R2:W-:Y:S04]  /*1a300*/  STL.64 [R1+0xa80], R20 ;  /* 0x000a801401007387 */ /* 0x0005e80000100a00 */
[----:B------:R3:W-:Y:S04]  /*1a310*/  STL.64 [R1+0xac8], R18 ;  /* 0x000ac81201007387 */ /* 0x0007e80000100a00 */
[----:B------:R2:W-:Y:S04]  /*1a320*/  LDGSTS.E [R189+0x5d000], [R20.64], !P1 ;  /* 0x5d00000014bd7fae */ /* 0x0005e8000c921848 */
[----:B------:R3:W-:Y:S01]  /*1a330*/  LDGSTS.E [R189+0x5d800], [R18.64], !P6 ;  /* 0x5d80000012bd7fae */ /* 0x0007e2000f121848 */
[----:B-1----:R-:W-:-:S03]  /*1a340*/  IMAD.WIDE R32, R0, 0x4, R14 ;  /* 0x0000000400207825 */ /* 0x002fc600078e020e */
[----:B------:R-:W4:Y:S01]  /*1a350*/  LDL.LU.64 R14, [R1+0x378] ;  /* 0x00037800010e7983 */ /* 0x000f220000300a00 */
[----:B--2---:R-:W-:-:S03]  /*1a360*/  IMAD.WIDE R20, R0, 0x4, R226 ;  /* 0x0000000400147825 */ /* 0x004fc600078e02e2 */
[----:B------:R-:W-:Y:S04]  /*1a370*/  STL.64 [R1+0xb18], R32 ;  /* 0x000b182001007387 */ /* 0x000fe80000100a00 */
[----:B------:R-:W2:Y:S04]  /*1a380*/  LDL.LU.64 R226, [R1+0x358] ;  /* 0x0003580001e27983 */ /* 0x000ea80000300a00 */
[----:B------:R1:W-:Y:S01]  /*1a390*/  STL.64 [R1+0xb58], R20 ;  /* 0x000b581401007387 */ /* 0x0003e20000100a00 */
[----:B---3--:R-:W-:-:S03]  /*1a3a0*/  IMAD.WIDE R18, R0, 0x4, R178 ;  /* 0x0000000400127825 */ /* 0x008fc600078e02b2 */
[----:B------:R-:W3:Y:S04]  /*1a3b0*/  LDL.LU.64 R178, [R1+0x338] ;  /* 0x0003380001b27983 */ /* 0x000ee80000300a00 */
[----:B------:R1:W-:Y:S01]  /*1a3c0*/  STL.64 [R1+0xba0], R18 ;  /* 0x000ba01201007387 */ /* 0x0003e20000100a00 */
[----:B----4-:R-:W-:-:S03]  /*1a3d0*/  IMAD.WIDE R36, R0, 0x4, R240 ;  /* 0x0000000400247825 */ /* 0x010fc600078e02f0 */
[----:B------:R-:W4:Y:S01]  /*1a3e0*/  LDL.LU.64 R240, [R1+0x318] ;  /* 0x0003180001f07983 */ /* 0x000f220000300a00 */
[----:B------:R-:W-:-:S04]  /*1a3f0*/  IADD3 R4, R188, -0xf1, RZ ;  /* 0xffffff0fbc047810 */ /* 0x000fc80007ffe0ff */
[----:B------:R-:W-:Y:S02]  /*1a400*/  ISETP.GE.U32.AND P3, PT, R4, 0x7ffffe90, PT ;  /* 0x7ffffe900400780c */ /* 0x000fe40003f66070 */
[C---:B------:R-:W-:Y:S02]  /*1a410*/  IADD3 R4, R188.reuse, -0xf5, RZ ;  /* 0xffffff0bbc047810 */ /* 0x040fe40007ffe0ff */
[----:B------:R-:W-:Y:S02]  /*1a420*/  IADD3 R5, R188, -0xf9, RZ ;  /* 0xffffff07bc057810 */ /* 0x000fe40007ffe0ff */
[----:B------:R-:W-:Y:S02]  /*1a430*/  ISETP.GE.U32.AND P4, PT, R4, 0x7ffffe8c, PT ;  /* 0x7ffffe8c0400780c */ /* 0x000fe40003f86070 */
[----:B------:R-:W-:Y:S02]  /*1a440*/  IADD3 R4, R188, -0xfd, RZ ;  /* 0xffffff03bc047810 */ /* 0x000fe40007ffe0ff */
[----:B------:R-:W-:-:S02]  /*1a450*/  ISETP.GE.U32.AND P5, PT, R5, 0x7ffffe88, PT ;  /* 0x7ffffe880500780c */ /* 0x000fc40003fa6070 */
[----:B------:R-:W-:Y:S01]  /*1a460*/  ISETP.GE.U32.AND P2, PT, R4, 0x7ffffe84, PT ;  /* 0x7ffffe840400780c */ /* 0x000fe20003f46070 */
[----:B------:R1:W-:Y:S01]  /*1a470*/  LDGSTS.E [R189+0x5e000], [R32.64], !P3 ;  /* 0x5e00000020bd7fae */ /* 0x0003e2000d921848 */
[C---:B------:R-:W-:Y:S02]  /*1a480*/  IADD3 R4, R188.reuse, -0x82, RZ ;  /* 0xffffff7ebc047810 */ /* 0x040fe40007ffe0ff */
[----:B------:R-:W-:Y:S02]  /*1a490*/  IADD3 R5, R188, -0x86, RZ ;  /* 0xffffff7abc057810 */ /* 0x000fe40007ffe0ff */
[----:B------:R-:W-:Y:S01]  /*1a4a0*/  ISETP.GE.U32.AND P0, PT, R4, 0x7ffffeff, PT ;  /* 0x7ffffeff0400780c */ /* 0x000fe20003f06070 */
[----:B------:R1:W-:Y:S01]  /*1a4b0*/  LDGSTS.E [R189+0x5e800], [R20.64], !P4 ;  /* 0x5e80000014bd7fae */ /* 0x0003e2000e121848 */
[----:B------:R-:W-:Y:S02]  /*1a4c0*/  ISETP.GE.U32.AND P1, PT, R5, 0x7ffffefb, PT ;  /* 0x7ffffefb0500780c */ /* 0x000fe40003f26070 */
[----:B------:R-:W-:Y:S01]  /*1a4d0*/  LOP3.LUT R129, R129, 0x20, RZ, 0x3c, !PT ;  /* 0x0000002081817812 */ /* 0x000fe200078e3cff */
[----:B------:R1:W-:Y:S04]  /*1a4e0*/  LDGSTS.E [R189+0x5f000], [R18.64], !P5 ;  /* 0x5f00000012bd7fae */ /* 0x0003e8000e921848 */
[----:B------:R-:W-:Y:S01]  /*1a4f0*/  STL.64 [R1+0xba8], R36 ;  /* 0x000ba82401007387 */ /* 0x000fe20000100a00 */
[----:B-1----:R-:W-:-:S03]  /*1a500*/  IMAD.WIDE R20, R0, 0x4, R210 ;  /* 0x0000000400147825 */ /* 0x002fc600078e02d2 */
[----:B------:R-:W4:Y:S01]  /*1a510*/  LDL.LU.64 R32, [R1+0x2f8] ;  /* 0x0002f80001207983 */ /* 0x000f220000300a00 */
[----:B------:R-:W-:-:S03]  /*1a520*/  IMAD.WIDE R18, R0, 0x4, R44 ;  /* 0x0000000400127825 */ /* 0x000fc600078e022c */
[----:B------:R-:W-:Y:S04]  /*1a530*/  STL.64 [R1+0x180], R20 ;  /* 0x0001801401007387 */ /* 0x000fe80000100a00 */
[----:B------:R-:W4:Y:S04]  /*1a540*/  LDL.LU.64 R44, [R1+0x2d8] ;  /* 0x0002d800012c7983 */ /* 0x000f280000300a00 */
[----:B------:R2:W-:Y:S04]  /*1a550*/  LDGSTS.E [R189+0x5f800], [R36.64], !P2 ;  /* 0x5f80000024bd7fae */ /* 0x0005e8000d121848 */
[----:B------:R3:W-:Y:S04]  /*1a560*/  LDGSTS.E [R129+0x50200], [R20.64], !P0 ;  /* 0x5020000014817fae */ /* 0x0007e8000c121848 */
[----:B------:R1:W-:Y:S04]  /*1a570*/  STL.64 [R1+0x1a0], R18 ;  /* 0x0001a01201007387 */ /* 0x0003e80000100a00 */
[----:B------:R1:W-:Y:S01]  /*1a580*/  LDGSTS.E [R129+0x50a00], [R18.64], !P1 ;  /* 0x50a0000012817fae */ /* 0x0003e2000c921848 */
[----:B------:R-:W-:-:S04]  /*1a590*/  IADD3 R4, R188, -0x8a, RZ ;  /* 0xffffff76bc047810 */ /* 0x000fc80007ffe0ff */
[----:B------:R-:W-:Y:S01]  /*1a5a0*/  ISETP.GE.U32.AND P6, PT, R4, 0x7ffffef7, PT ;  /* 0x7ffffef70400780c */ /* 0x000fe20003fc6070 */
[----:B-1----:R-:W4:Y:S01]  /*1a5b0*/  LDL.LU.64 R18, [R1+0x2b8] ;  /* 0x0002b80001127983 */ /* 0x002f220000300a00 */
[----:B------:R-:W-:-:S03]  /*1a5c0*/  IADD3 R4, R188, -0x8e, RZ ;  /* 0xffffff72bc047810 */ /* 0x000fc60007ffe0ff */
[----:B------:R-:W4:Y:S01]  /*1a5d0*/  LDL.LU.64 R210, [R1+0x298] ;  /* 0x0002980001d27983 */ /* 0x000f220000300a00 */
[----:B------:R-:W-:Y:S01]  /*1a5e0*/  ISETP.GE.U32.AND P3, PT, R4, 0x7ffffef3, PT ;  /* 0x7ffffef30400780c */ /* 0x000fe20003f66070 */
[C---:B------:R-:W-:Y:S02]  /*1a5f0*/  IMAD.WIDE R124, R0.reuse, 0x4, R14 ;  /* 0x00000004007c7825 */ /* 0x040fe400078e020e */
[----:B------:R-:W4:Y:S02]  /*1a600*/  LDL.LU.64 R14, [R1+0x278] ;  /* 0x00027800010e7983 */ /* 0x000f240000300a00 */
[C---:B--2---:R-:W-:Y:S02]  /*1a610*/  IMAD.WIDE R36, R0.reuse, 0x4, R226 ;  /* 0x0000000400247825 */ /* 0x044fe400078e02e2 */
[----:B------:R-:W-:Y:S04]  /*1a620*/  STL.64 [R1+0x1c0], R124 ;  /* 0x0001c07c01007387 */ /* 0x000fe80000100a00 */
[----:B------:R4:W-:Y:S04]  /*1a630*/  STL.64 [R1+0x1e0], R36 ;  /* 0x0001e02401007387 */ /* 0x0009e80000100a00 */
[----:B------:R4:W-:Y:S04]  /*1a640*/  LDGSTS.E [R129+0x51200], [R124.64], !P6 ;  /* 0x512000007c817fae */ /* 0x0009e8000f121848 */
[----:B------:R4:W-:Y:S01]  /*1a650*/  LDGSTS.E [R129+0x51a00], [R36.64], !P3 ;  /* 0x51a0000024817fae */ /* 0x0009e2000d921848 */
[----:B---3--:R-:W-:-:S05]  /*1a660*/  IMAD.WIDE R20, R0, 0x4, R178 ;  /* 0x0000000400147825 */ /* 0x008fca00078e02b2 */
[----:B------:R2:W-:Y:S04]  /*1a670*/  STL.64 [R1+0x240], R20 ;  /* 0x0002401401007387 */ /* 0x0005e80000100a00 */
[----:B------:R-:W4:Y:S04]  /*1a680*/  LDL.LU.64 R226, [R1+0x258] ;  /* 0x0002580001e27983 */ /* 0x000f280000300a00 */
[----:B------:R-:W3:Y:S01]  /*1a690*/  LDL.LU.64 R178, [R1+0x238] ;  /* 0x0002380001b27983 */ /* 0x000ee20000300a00 */
[----:B----4-:R-:W-:-:S03]  /*1a6a0*/  IMAD.WIDE R36, R0, 0x4, R240 ;  /* 0x0000000400247825 */ /* 0x010fc600078e02f0 */
[----:B------:R-:W4:Y:S01]  /*1a6b0*/  LDL.LU.64 R240, [R1+0x218] ;  /* 0x0002180001f07983 */ /* 0x000f220000300a00 */
[C---:B------:R-:W-:Y:S02]  /*1a6c0*/  IADD3 R4, R188.reuse, -0x96, RZ ;  /* 0xffffff6abc047810 */ /* 0x040fe40007ffe0ff */
[----:B------:R-:W-:Y:S02]  /*1a6d0*/  IADD3 R5, R188, -0x92, RZ ;  /* 0xffffff6ebc057810 */ /* 0x000fe40007ffe0ff */
[----:B------:R-:W-:Y:S02]  /*1a6e0*/  ISETP.GE.U32.AND P5, PT, R4, 0x7ffffeeb, PT ;  /* 0x7ffffeeb0400780c */ /* 0x000fe40003fa6070 */
[----:B------:R-:W-:Y:S02]  /*1a6f0*/  IADD3 R4, R188, -0x9a, RZ ;  /* 0xffffff66bc047810 */ /* 0x000fe40007ffe0ff */
[----:B------:R-:W-:Y:S02]  /*1a700*/  ISETP.GE.U32.AND P4, PT, R5, 0x7ffffeef, PT ;  /* 0x7ffffeef0500780c */ /* 0x000fe40003f86070 */
[----:B------:R-:W-:-:S02]  /*1a710*/  ISETP.GE.U32.AND P2, PT, R4, 0x7ffffee7, PT ;  /* 0x7ffffee70400780c */ /* 0x000fc40003f46070 */
[C---:B------:R-:W-:Y:S02]  /*1a720*/  IADD3 R5, R188.reuse, -0x9e, RZ ;  /* 0xffffff62bc057810 */ /* 0x040fe40007ffe0ff */
[----:B------:R-:W-:Y:S02]  /*1a730*/  IADD3 R4, R188, -0xa2, RZ ;  /* 0xffffff5ebc047810 */ /* 0x000fe40007ffe0ff */
[----:B------:R-:W-:Y:S02]  /*1a740*/  ISETP.GE.U32.AND P0, PT, R5, 0x7ffffee3, PT ;  /* 0x7ffffee30500780c */ /* 0x000fe40003f06070 */
[----:B------:R-:W-:Y:S01]  /*1a750*/  ISETP.GE.U32.AND P1, PT, R4, 0x7ffffedf, PT ;  /* 0x7ffffedf0400780c */ /* 0x000fe20003f26070 */
[----:B------:R-:W-:Y:S01]  /*1a760*/  STL.64 [R1+0x260], R36 ;  /* 0x0002602401007387 */ /* 0x000fe20000100a00 */
[----:B------:R-:W-:-:S03]  /*1a770*/  IADD3 R4, R188, -0xa6, RZ ;  /* 0xffffff5abc047810 */ /* 0x000fc60007ffe0ff */
[----:B------:R2:W-:Y:S01]  /*1a780*/  LDGSTS.E [R129+0x52200], [R20.64], !P4 ;  /* 0x5220000014817fae */ /* 0x0005e2000e121848 */
[----:B------:R-:W-:-:S03]  /*1a790*/  IADD3 R5, R188, -0xaa, RZ ;  /* 0xffffff56bc057810 */ /* 0x000fc60007ffe0ff */
[----:B------:R3:W-:Y:S01]  /*1a7a0*/  LDGSTS.E [R129+0x52a00], [R36.64], !P5 ;  /* 0x52a0000024817fae */ /* 0x0007e2000e921848 */
[----:B------:R-:W-:Y:S01]  /*1a7b0*/  IMAD.WIDE R32, R0, 0x4, R32 ;  /* 0x0000000400207825 */ /* 0x000fe200078e0220 */
[----:B------:R-:W-:-:S04]  /*1a7c0*/  ISETP.GE.U32.AND P6, PT, R4, 0x7ffffedb, PT ;  /* 0x7ffffedb0400780c */ /* 0x000fc80003fc6070 */
[----:B------:R2:W-:Y:S02]  /*1a7d0*/  STL.64 [R1+0x280], R32 ;  /* 0x0002802001007387 */ /* 0x0005e40000100a00 */
[----:B--2---:R-:W-:Y:S02]  /*1a7e0*/  IMAD.WIDE R20, R0, 0x4, R44 ;  /* 0x0000000400147825 */ /* 0x004fe400078e022c */
[----:B------:R2:W-:Y:S01]  /*1a7f0*/  LDGSTS.E [R129+0x53200], [R32.64], !P2 ;  /* 0x5320000020817fae */ /* 0x0005e2000d121848 */
[----:B------:R-:W-:-:S03]  /*1a800*/  ISETP.GE.U32.AND P3, PT, R5, 0x7ffffed7, PT ;  /* 0x7ffffed70500780c */ /* 0x000fc60003f66070 */
[----:B------:R2:W-:Y:S04]  /*1a810*/  STL.64 [R1+0x2a0], R20 ;  /* 0x0002a01401007387 */ /* 0x0005e80000100a00 */
[----:B------:R-:W3:Y:S04]  /*1a820*/  LDL.LU.64 R44, [R1+0x1f8] ;  /* 0x0001f800012c7983 */ /* 0x000ee80000300a00 */
[----:B------:R2:W-:Y:S02]  /*1a830*/  LDGSTS.E [R129+0x53a00], [R20.64], !P0 ;  /* 0x53a0000014817fae */ /* 0x0005e4000c121848 */
[----:B--2---:R-:W-:-:S04]  /*1a840*/  IMAD.WIDE R32, R0, 0x4, R18 ;  /* 0x0000000400207825 */ /* 0x004fc800078e0212 */
[C---:B------:R-:W-:Y:S01]  /*1a850*/  IMAD.WIDE R20, R0.reuse, 0x4, R210 ;  /* 0x0000000400147825 */ /* 0x040fe200078e02d2 */
[----:B------:R-:W-:Y:S04]  /*1a860*/  STL.64 [R1+0x2b8], R32 ;  /* 0x0002b82001007387 */ /* 0x000fe80000100a00 */
[----:B------:R-:W2:Y:S04]  /*1a870*/  LDL.LU.64 R18, [R1+0x1d8] ;  /* 0x0001d80001127983 */ /* 0x000ea80000300a00 */
[----:B------:R-:W2:Y:S01]  /*1a880*/  LDL.LU.64 R210, [R1+0x1b8] ;  /* 0x0001b80001d27983 */ /* 0x000ea20000300a00 */
[----:B------:R-:W-:-:S03]  /*1a890*/  IMAD.WIDE R14, R0, 0x4, R14 ;  /* 0x00000004000e7825 */ /* 0x000fc600078e020e */
[----:B------:R4:W-:Y:S04]  /*1a8a0*/  LDGSTS.E [R129+0x54200], [R32.64], !P1 ;  /* 0x5420000020817fae */ /* 0x0009e8000c921848 */
[----:B------:R-:W-:Y:S04]  /*1a8b0*/  STL.64 [R1+0x298], R20 ;  /* 0x0002981401007387 */ /* 0x000fe80000100a00 */
[----:B------:R4:W-:Y:S04]  /*1a8c0*/  LDGSTS.E [R129+0x54a00], [R20.64], !P6 ;  /* 0x54a0000014817fae */ /* 0x0009e8000f121848 */
[----:B------:R1:W-:Y:S04]  /*1a8d0*/  STL.64 [R1+0x2c0], R14 ;  /* 0x0002c00e01007387 */ /* 0x0003e80000100a00 */
[----:B------:R1:W-:Y:S04]  /*1a8e0*/  LDGSTS.E [R129+0x55200], [R14.64], !P3 ;  /* 0x552000000e817fae */ /* 0x0003e8000d921848 */
[----:B-1----:R-:W2:Y:S01]  /*1a8f0*/  LDL.LU.64 R14, [R1+0x198] ;  /* 0x00019800010e7983 */ /* 0x002ea20000300a00 */
[----:B----4-:R-:W-:-:S05]  /*1a900*/  IMAD.WIDE R124, R0, 0x4, R226 ;  /* 0x00000004007c7825 */ /* 0x010fca00078e02e2 */
[----:B------:R-:W-:Y:S04]  /*1a910*/  STL.64 [R1+0x2d8], R124 ;  /* 0x0002d87c01007387 */ /* 0x000fe80000100a00 */
[----:B------:R-:W4:Y:S01]  /*1a920*/  LDL.LU.64 R32, [R1+0x178] ;  /* 0x0001780001207983 */ /* 0x000f220000300a00 */
[----:B------:R-:W-:-:S03]  /*1a930*/  IMAD.WIDE R20, R0, 0x4, R240 ;  /* 0x0000000400147825 */ /* 0x000fc600078e02f0 */
[----:B------:R-:W4:Y:S01]  /*1a940*/  LDL.LU.64 R240, [R1+0x158] ;  /* 0x0001580001f07983 */ /* 0x000f220000300a00 */
[----:B---3--:R-:W-:-:S05]  /*1a950*/  IMAD.WIDE R36, R0, 0x4, R178 ;  /* 0x0000000400247825 */ /* 0x008fca00078e02b2 */
[----:B------:R1:W-:Y:S04]  /*1a960*/  STL.64 [R1+0x2f8], R36 ;  /* 0x0002f82401007387 */ /* 0x0003e80000100a00 */
[----:B------:R2:W-:Y:S04]  /*1a970*/  STL.64 [R1+0x318], R20 ;  /* 0x0003181401007387 */ /* 0x0005e80000100a00 */
[----:B------:R-:W3:Y:S04]  /*1a980*/  LDL.LU.64 R226, [R1+0x138] ;  /* 0x0001380001e27983 */ /* 0x000ee80000300a00 */
[----:B------:R-:W3:Y:S01]  /*1a990*/  LDL.LU.64 R178, [R1+0x118] ;  /* 0x0001180001b27983 */ /* 0x000ee20000300a00 */
        /* <DEDUP_REMOVED lines=13> */
[----:B------:R-:W-:-:S03]  /*1aa70*/  ISETP.GE.U32.AND P6, PT, R5, 0x7ffffebf, PT ;  /* 0x7ffffebf0500780c */ /* 0x000fc60003fc6070 */
[----:B------:R2:W-:Y:S01]  /*1aa80*/  LDGSTS.E [R129+0x56a00], [R20.64], !P2 ;  /* 0x56a0000014817fae */ /* 0x0005e2000d121848 */
[----:B-1----:R-:W-:-:S03]  /*1aa90*/  IMAD.WIDE R36, R0, 0x4, R44 ;  /* 0x0000000400247825 */ /* 0x002fc600078e022c */
[----:B------:R-:W3:Y:S04]  /*1aaa0*/  LDL.LU.64 R44, [R1+0xf8] ;  /* 0x0000f800012c7983 */ /* 0x000ee80000300a00 */
[----:B------:R-:W-:Y:S04]  /*1aab0*/  STL.64 [R1+0x338], R36 ;  /* 0x0003382401007387 */ /* 0x000fe80000100a00 */
[----:B------:R1:W-:Y:S01]  /*1aac0*/  LDGSTS.E [R129+0x57200], [R36.64], !P0 ;  /* 0x5720000024817fae */ /* 0x0003e2000c121848 */
[----:B--2---:R-:W-:-:S04]  /*1aad0*/  IMAD.WIDE R20, R0, 0x4, R18 ;  /* 0x0000000400147825 */ /* 0x004fc800078e0212 */
[C---:B------:R-:W-:Y:S01]  /*1aae0*/  IMAD.WIDE R18, R0.reuse, 0x4, R210 ;  /* 0x0000000400127825 */ /* 0x040fe200078e02d2 */
[----:B------:R-:W-:Y:S04]  /*1aaf0*/  STL.64 [R1+0x358], R20 ;  /* 0x0003581401007387 */ /* 0x000fe80000100a00 */
[----:B------:R2:W-:Y:S04]  /*1ab00*/  LDGSTS.E [R129+0x57a00], [R20.64], !P1 ;  /* 0x57a0000014817fae */ /* 0x0005e8000c921848 */
[----:B------:R1:W-:Y:S04]  /*1ab10*/  STL.64 [R1+0x378], R18 ;  /* 0x0003781201007387 */ /* 0x0003e80000100a00 */
[----:B------:R1:W-:Y:S04]  /*1ab20*/  LDGSTS.E [R129+0x58200], [R18.64], !P6 ;  /* 0x5820000012817fae */ /* 0x0003e8000f121848 */
[----:B-1----:R-:W3:Y:S04]  /*1ab30*/  LDL.LU.64 R18, [R1+0xd8] ;  /* 0x0000d80001127983 */ /* 0x002ee80000300a00 */
[----:B------:R-:W3:Y:S01]  /*1ab40*/  LDL.LU.64 R210, [R1+0xb8] ;  /* 0x0000b80001d27983 */ /* 0x000ee20000300a00 */
[----:B------:R-:W-:-:S03]  /*1ab50*/  IMAD.WIDE R36, R0, 0x4, R14 ;  /* 0x0000000400247825 */ /* 0x000fc600078e020e */
[----:B------:R-:W3:Y:S04]  /*1ab60*/  LDL.LU.64 R14, [R1+0x98] ;  /* 0x00009800010e7983 */ /* 0x000ee80000300a00 */
[----:B------:R3:W-:Y:S01]  /*1ab70*/  STL.64 [R1+0x3a0], R36 ;  /* 0x0003a02401007387 */ /* 0x0007e20000100a00 */
[----:B----4-:R-:W-:-:S05]  /*1ab80*/  IMAD.WIDE R32, R0, 0x4, R32 ;  /* 0x0000000400207825 */ /* 0x010fca00078e0220 */
[----:B------:R1:W-:Y:S01]  /*1ab90*/  STL.64 [R1+0x3c0], R32 ;  /* 0x0003c02001007387 */ /* 0x0003e20000100a00 */
[----:B--2---:R-:W-:-:S05]  /*1aba0*/  IMAD.WIDE R20, R0, 0x4, R240 ;  /* 0x0000000400147825 */ /* 0x004fca00078e02f0 */
[----:B------:R2:W-:Y:S04]  /*1abb0*/  STL.64 [R1+0x868], R20 ;  /* 0x0008681401007387 */ /* 0x0005e80000100a00 */
[----:B------:R-:W4:Y:S01]  /*1abc0*/  LDL.LU.64 R240, [R1+0x80] ;  /* 0x0000800001f07983 */ /* 0x000f220000300a00 */
[----:B------:R-:W-:-:S04]  /*1abd0*/  IADD3 R4, R188, -0xc6, RZ ;  /* 0xffffff3abc047810 */ /* 0x000fc80007ffe0ff */
[----:B------:R-:W-:Y:S02]  /*1abe0*/  ISETP.GE.U32.AND P3, PT, R4, 0x7ffffebb, PT ;  /* 0x7ffffebb0400780c */ /* 0x000fe40003f66070 */
[----:B------:R-:W-:-:S04]  /*1abf0*/  IADD3 R4, R188, -0xca, RZ ;  /* 0xffffff36bc047810 */ /* 0x000fc80007ffe0ff */
[----:B------:R-:W-:-:S07]  /*1ac00*/  ISETP.GE.U32.AND P4, PT, R4, 0x7ffffeb7, PT ;  /* 0x7ffffeb70400780c */ /* 0x000fce0003f86070 */
[----:B------:R3:W-:Y:S06]  /*1ac10*/  LDGSTS.E [R129+0x58a00], [R36.64], !P3 ;  /* 0x58a0000024817fae */ /* 0x0007ec000d921848 */
[----:B------:R1:W-:Y:S01]  /*1ac20*/  LDGSTS.E [R129+0x59200], [R32.64], !P4 ;  /* 0x5920000020817fae */ /* 0x0003e2000e121848 */
[----:B---3--:R-:W-:-:S05]  /*1ac30*/  IMAD.WIDE R36, R0, 0x4, R226 ;  /* 0x0000000400247825 */ /* 0x008fca00078e02e2 */
[----:B------:R-:W-:Y:S01]  /*1ac40*/  STL.64 [R1+0x880], R36 ;  /* 0x0008802401007387 */ /* 0x000fe20000100a00 */
[----:B-1----:R-:W-:-:S03]  /*1ac50*/  IMAD.WIDE R32, R0, 0x4, R178 ;  /* 0x0000000400207825 */ /* 0x002fc600078e02b2 */
[----:B------:R-:W3:Y:S04]  /*1ac60*/  LDL.LU.64 R226, [R1+0x68] ;  /* 0x0000680001e27983 */ /* 0x000ee80000300a00 */
[----:B------:R-:W3:Y:S01]  /*1ac70*/  LDL.LU.64 R178, [R1+0x50] ;  /* 0x0000500001b27983 */ /* 0x000ee20000300a00 */
[C---:B------:R-:W-:Y:S02]  /*1ac80*/  IADD3 R5, R188.reuse, -0xce, RZ ;  /* 0xffffff32bc057810 */ /* 0x040fe40007ffe0ff */
[----:B------:R-:W-:Y:S02]  /*1ac90*/  IADD3 R4, R188, -0xd2, RZ ;  /* 0xffffff2ebc047810 */ /* 0x000fe40007ffe0ff */
[----:B------:R-:W-:Y:S02]  /*1aca0*/  ISETP.GE.U32.AND P5, PT, R5, 0x7ffffeb3, PT ;  /* 0x7ffffeb30500780c */ /* 0x000fe40003fa6070 */
[----:B------:R-:W-:-:S02]  /*1acb0*/  ISETP.GE.U32.AND P2, PT, R4, 0x7ffffeaf, PT ;  /* 0x7ffffeaf0400780c */ /* 0x000fc40003f46070 */
[C---:B------:R-:W-:Y:S02]  /*1acc0*/  IADD3 R4, R188.reuse, -0xd6, RZ ;  /* 0xffffff2abc047810 */ /* 0x040fe40007ffe0ff */
[----:B------:R-:W-:Y:S02]  /*1acd0*/  IADD3 R5, R188, -0xda, RZ ;  /* 0xffffff26bc057810 */ /* 0x000fe40007ffe0ff */
[----:B------:R-:W-:Y:S02]  /*1ace0*/  ISETP.GE.U32.AND P0, PT, R4, 0x7ffffeab, PT ;  /* 0x7ffffeab0400780c */ /* 0x000fe40003f06070 */
[----:B------:R-:W-:-:S03]  /*1acf0*/  ISETP.GE.U32.AND P1, PT, R5, 0x7ffffea7, PT ;  /* 0x7ffffea70500780c */ /* 0x000fc60003f26070 */
[----:B------:R2:W-:Y:S01]  /*1ad00*/  LDGSTS.E [R129+0x59a00], [R20.64], !P5 ;  /* 0x59a0000014817fae */ /* 0x0005e2000e921848 */
[----:B------:R-:W-:-:S03]  /*1ad10*/  IADD3 R4, R188, -0xde, RZ ;  /* 0xffffff22bc047810 */ /* 0x000fc60007ffe0ff */
[----:B------:R1:W-:Y:S01]  /*1ad20*/  STL.64 [R1+0x898], R32 ;  /* 0x0008982001007387 */ /* 0x0003e20000100a00 */
[----:B------:R-:W-:Y:S01]  /*1ad30*/  ISETP.GE.U32.AND P6, PT, R4, 0x7ffffea3, PT ;  /* 0x7ffffea30400780c */ /* 0x000fe20003fc6070 */
[----:B--2---:R-:W-:Y:S01]  /*1ad40*/  IMAD.WIDE R20, R0, 0x4, R44 ;  /* 0x0000000400147825 */ /* 0x004fe200078e022c */
[C---:B------:R-:W-:Y:S01]  /*1ad50*/  IADD3 R4, R188.reuse, -0xe2, RZ ;  /* 0xffffff1ebc047810 */ /* 0x040fe20007ffe0ff */
[----:B------:R4:W-:Y:S01]  /*1ad60*/  LDGSTS.E [R129+0x5a200], [R36.64], !P2 ;  /* 0x5a20000024817fae */ /* 0x0009e2000d121848 */
[----:B------:R-:W-:-:S03]  /*1ad70*/  IADD3 R5, R188, -0xe6, RZ ;  /* 0xffffff1abc057810 */ /* 0x000fc60007ffe0ff */
[----:B------:R2:W-:Y:S04]  /*1ad80*/  STL.64 [R1+0x8b0], R20 ;  /* 0x0008b01401007387 */ /* 0x0005e80000100a00 */
[----:B------:R-:W3:Y:S01]  /*1ad90*/  LDL.LU.64 R44, [R1+0x38] ;  /* 0x00003800012c7983 */ /* 0x000ee20000300a00 */
[----:B------:R-:W-:-:S03]  /*1ada0*/  ISETP.GE.U32.AND P3, PT, R4, 0x7ffffe9f, PT ;  /* 0x7ffffe9f0400780c */ /* 0x000fc60003f66070 */
[----:B------:R1:W-:Y:S01]  /*1adb0*/  LDGSTS.E [R129+0x5aa00], [R32.64], !P0 ;  /* 0x5aa0000020817fae */ /* 0x0003e2000c121848 */
[----:B------:R-:W-:-:S03]  /*1adc0*/  ISETP.GE.U32.AND P4, PT, R5, 0x7ffffe9b, PT ;  /* 0x7ffffe9b0500780c */ /* 0x000fc60003f86070 */
[----:B------:R2:W-:Y:S01]  /*1add0*/  LDGSTS.E [R129+0x5b200], [R20.64], !P1 ;  /* 0x5b20000014817fae */ /* 0x0005e2000c921848 */
[----:B-1----:R-:W-:-:S04]  /*1ade0*/  IMAD.WIDE R32, R0, 0x4, R18 ;  /* 0x0000000400207825 */ /* 0x002fc800078e0212 */
[C---:B--2---:R-:W-:Y:S01]  /*1adf0*/  IMAD.WIDE R20, R0.reuse, 0x4, R210 ;  /* 0x0000000400147825 */ /* 0x044fe200078e02d2 */
[----:B------:R-:W-:Y:S03]  /*1ae00*/  STL.64 [R1+0x8c8], R32 ;  /* 0x0008c82001007387 */ /* 0x000fe60000100a00 */
[C---:B------:R-:W-:Y:S01]  /*1ae10*/  IMAD.WIDE R14, R0.reuse, 0x4, R14 ;  /* 0x00000004000e7825 */ /* 0x040fe200078e020e */
[----:B------:R-:W2:Y:S04]  /*1ae20*/  LDL.LU.64 R124, [R1+0x20] ;  /* 0x00002000017c7983 */ /* 0x000ea80000300a00 */
[----:B------:R-:W2:Y:S04]  /*1ae30*/  LDL.LU.64 R18, [R1+0x8] ;  /* 0x0000080001127983 */ /* 0x000ea80000300a00 */
[----:B------:R-:W-:Y:S04]  /*1ae40*/  STL.64 [R1+0x8e0], R20 ;  /* 0x0008e01401007387 */ /* 0x000fe80000100a00 */
[----:B------:R1:W-:Y:S04]  /*1ae50*/  STL.64 [R1+0x8f8], R14 ;  /* 0x0008f80e01007387 */ /* 0x0003e80000100a00 */
[----:B------:R-:W2:Y:S04]  /*1ae60*/  LDL.LU.64 R210, [R1+0x3b8] ;  /* 0x0003b80001d27983 */ /* 0x000ea80000300a00 */
[----:B------:R3:W-:Y:S04]  /*1ae70*/  LDGSTS.E [R129+0x5ba00], [R32.64], !P6 ;  /* 0x5ba0000020817fae */ /* 0x0007e8000f121848 */
[----:B------:R1:W-:Y:S04]  /*1ae80*/  LDGSTS.E [R129+0x5c200], [R20.64], !P3 ;  /* 0x5c20000014817fae */ /* 0x0003e8000d921848 */
[----:B------:R1:W-:Y:S04]  /*1ae90*/  LDGSTS.E [R129+0x5ca00], [R14.64], !P4 ;  /* 0x5ca000000e817fae */ /* 0x0003e8000e121848 */
[----:B-1----:R-:W2:Y:S01]  /*1aea0*/  LDL.LU.64 R14, [R1+0x398] ;  /* 0x00039800010e7983 */ /* 0x002ea20000300a00 */
[----:B----4-:R-:W-:-:S03]  /*1aeb0*/  IMAD.WIDE R36, R0, 0x4, R240 ;  /* 0x0000000400247825 */ /* 0x010fc600078e02f0 */
[----:B------:R-:W4:Y:S04]  /*1aec0*/  LDL.LU.64 R240, [R1+0x370] ;  /* 0x0003700001f07983 */ /* 0x000f280000300a00 */
[----:B------:R-:W-:Y:S01]  /*1aed0*/  STL.64 [R1+0x910], R36 ;  /* 0x0009102401007387 */ /* 0x000fe20000100a00 */
[----:B------:R-:W-:-:S04]  /*1aee0*/  IADD3 R4, R188, -0xea, RZ ;  /* 0xffffff16bc047810 */ /* 0x000fc80007ffe0ff */
[----:B------:R-:W-:Y:S01]  /*1aef0*/  ISETP.GE.U32.AND P5, PT, R4, 0x7ffffe97, PT ;  /* 0x7ffffe970400780c */ /* 0x000fe20003fa6070 */
[----:B---3--:R-:W-:-:S04]  /*1af00*/  IMAD.WIDE R32, R0, 0x4, R226 ;  /* 0x0000000400207825 */ /* 0x008fc800078e02e2 */
[----:B------:R-:W-:Y:S01]  /*1af10*/  IMAD.WIDE R20, R0, 0x4, R178 ;  /* 0x0000000400147825 */ /* 0x000fe200078e02b2 */
[----:B------:R1:W-:Y:S04]  /*1af20*/  STL.64 [R1+0x970], R32 ;  /* 0x0009702001007387 */ /* 0x0003e80000100a00 */
[----:B------:R2:W-:Y:S04]  /*1af30*/  STL.64 [R1+0x9c0], R20 ;  /* 0x0009c01401007387 */ /* 0x0005e80000100a00 */
[----:B------:R-:W3:Y:S04]  /*1af40*/  LDL.LU.64 R226, [R1+0x350] ;  /* 0x0003500001e27983 */ /* 0x000ee80000300a00 */
[----:B------:R-:W3:Y:S01]  /*1af50*/  LDL.LU.64 R178, [R1+0x330] ;  /* 0x0003300001b27983 */ /* 0x000ee20000300a00 */
[----:B------:R-:W-:-:S02]  /*1af60*/  IADD3 R4, R188, -0xee, RZ ;  /* 0xffffff12bc047810 */ /* 0x000fc40007ffe0ff */
[----:B------:R-:W-:Y:S01]  /*1af70*/  IADD3 R5, R188, -0xf2, RZ ;  /* 0xffffff0ebc057810 */ /* 0x000fe20007ffe0ff */
[----:B------:R1:W-:Y:S01]  /*1af80*/  LDGSTS.E [R129+0x5d200], [R36.64], !P5 ;  /* 0x5d20000024817fae */ /* 0x0003e2000e921848 */
[----:B------:R-:W-:Y:S02]  /*1af90*/  ISETP.GE.U32.AND P2, PT, R4, 0x7ffffe93, PT ;  /* 0x7ffffe930400780c */ /* 0x000fe40003f46070 */
[----:B------:R-:W-:Y:S02]  /*1afa0*/  IADD3 R4, R188, -0xf6, RZ ;  /* 0xffffff0abc047810 */ /* 0x000fe40007ffe0ff */
[----:B------:R-:W-:Y:S02]  /*1afb0*/  ISETP.GE.U32.AND P0, PT, R5, 0x7ffffe8f, PT ;  /* 0x7ffffe8f0500780c */ /* 0x000fe40003f06070 */
[----:B------:R-:W-:Y:S02]  /*1afc0*/  ISETP.GE.U32.AND P1, PT, R4, 0x7ffffe8b, PT ;  /* 0x7ffffe8b0400780c */ /* 0x000fe40003f26070 */
[----:B------:R-:W-:-:S02]  /*1afd0*/  IADD3 R4, R188, -0xfa, RZ ;  /* 0xffffff06bc047810 */ /* 0x000fc40007ffe0ff */
[----:B------:R-:W-:-:S03]  /*1afe0*/  IADD3 R5, R188, -0xfe, RZ ;  /* 0xffffff02bc057810 */ /* 0x000fc60007ffe0ff */
[----:B------:R1:W-:Y:S01]  /*1aff0*/  LDGSTS.E [R129+0x5da00], [R32.64], !P2 ;  /* 0x5da0000020817fae */ /* 0x0003e2000d121848 */
[----:B------:R-:W-:Y:S02]  /*1b000*/  ISETP.GE.U32.AND P6, PT, R4, 0x7ffffe87, PT ;  /* 0x7ffffe870400780c */ /* 0x000fe40003fc6070 */
[----:B------:R-:W-:Y:S01]  /*1b010*/  ISETP.GE.U32.AND P3, PT, R5, 0x7ffffe83, PT ;  /* 0x7ffffe830500780c */ /* 0x000fe20003f66070 */
[----:B------:R2:W-:Y:S01]  /*1b020*/  LDGSTS.E [R129+0x5e200], [R20.64], !P0 ;  /* 0x5e20000014817fae */ /* 0x0005e2000c121848 */
[----:B-1----:R-:W-:-:S03]  /*1b030*/  IMAD.WIDE R32, R0, 0x4, R44 ;  /* 0x0000000400207825 */ /* 0x002fc600078e022c */
[----:B------:R-:W3:Y:S04]  /*1b040*/  LDL.LU.64 R44, [R1+0x310] ;  /* 0x00031000012c7983 */ /* 0x000ee80000300a00 */
[----:B------:R1:W-:Y:S04]  /*1b050*/  STL.64 [R1+0xa18], R32 ;  /* 0x000a182001007387 */ /* 0x0003e80000100a00 */
[----:B------:R1:W-:Y:S01]  /*1b060*/  LDGSTS.E [R129+0x5ea00], [R32.64], !P1 ;  /* 0x5ea0000020817fae */ /* 0x0003e2000c921848 */
[----:B--2---:R-:W-:-:S04]  /*1b070*/  IMAD.WIDE R20, R0, 0x4, R124 ;  /* 0x0000000400147825 */ /* 0x004fc800078e027c */
[C---:B------:R-:W-:Y:S01]  /*1b080*/  IMAD.WIDE R18, R0.reuse, 0x4, R18 ;  /* 0x0000000400127825 */ /* 0x040fe200078e0212 */
[----:B------:R2:W-:Y:S04]  /*1b090*/  STL.64 [R1+0xa60], R20 ;  /* 0x000a601401007387 */ /* 0x0005e80000100a00 */
[----:B------:R1:W-:Y:S04]  /*1b0a0*/  LDGSTS.E [R129+0x5f200], [R20.64], !P6 ;  /* 0x5f20000014817fae */ /* 0x0003e8000f121848 */
[----:B------:R4:W-:Y:S01]  /*1b0b0*/  STL.64 [R1+0xab8], R18 ;  /* 0x000ab81201007387 */ /* 0x0009e20000100a00 */
[----:B-1----:R-:W-:-:S03]  /*1b0c0*/  IMAD.WIDE R32, R0, 0x4, R210 ;  /* 0x0000000400207825 */ /* 0x002fc600078e02d2 */
[----:B------:R1:W-:Y:S04]  /*1b0d0*/  LDGSTS.E [R129+0x5fa00], [R18.64], !P3 ;  /* 0x5fa0000012817fae */ /* 0x0003e8000d921848 */
[----:B-1----:R-:W3:Y:S04]  /*1b0e0*/  LDL.LU.64 R128, [R1+0x2f0] ;  /* 0x0002f00001807983 */ /* 0x002ee80000300a00 */
[----:B------:R1:W-:Y:S04]  /*1b0f0*/  STL.64 [R1+0x68], R32 ;  /* 0x0000682001007387 */ /* 0x0003e80000100a00 */
[----:B------:R-:W3:Y:S01]  /*1b100*/  LDL.LU.64 R210, [R1+0x2d0] ;  /* 0x0002d00001d27983 */ /* 0x000ee20000300a00 */
[----:B--2---:R-:W-:-:S03]  /*1b110*/  IMAD.WIDE R20, R0, 0x4, R14 ;  /* 0x0000000400147825 */ /* 0x004fc600078e020e */
[----:B------:R-:W3:Y:S04]  /*1b120*/  LDL.LU.64 R14, [R1+0x2b0] ;  /* 0x0002b000010e7983 */ /* 0x000ee80000300a00 */
[----:B------:R-:W-:Y:S01]  /*1b130*/  STL.64 [R1+0x98], R20 ;  /* 0x0000981401007387 */ /* 0x000fe20000100a00 */
[----:B----4-:R-:W-:-:S05]  /*1b140*/  IMAD.WIDE R18, R0, 0x4, R240 ;  /* 0x0000000400127825 */ /* 0x010fca00078e02f0 */
[----:B------:R4:W-:Y:S04]  /*1b150*/  STL.64 [R1+0xd8], R18 ;  /* 0x0000d81201007387 */ /* 0x0009e80000100a00 */
[----:B------:R-:W2:Y:S01]  /*1b160*/  LDL.LU.64 R240, [R1+0x290] ;  /* 0x0002900001f07983 */ /* 0x000ea20000300a00 */
[C---:B------:R-:W-:Y:S02]  /*1b170*/  IADD3 R4, R188.reuse, -0x83, RZ ;  /* 0xffffff7dbc047810 */ /* 0x040fe40007ffe0ff */
[----:B------:R-:W-:Y:S02]  /*1b180*/  IADD3 R5, R188, -0x8b, RZ ;  /* 0xffffff75bc057810 */ /* 0x000fe40007ffe0ff */
[----:B------:R-:W-:Y:S02]  /*1b190*/  ISETP.GE.U32.AND P4, PT, R4, 0x7ffffefe, PT ;  /* 0x7ffffefe0400780c */ /* 0x000fe40003f86070 */
[----:B------:R-:W-:-:S02]  /*1b1a0*/  IADD3 R4, R188, -0x87, RZ ;  /* 0xffffff79bc047810 */ /* 0x000fc40007ffe0ff */
[----:B------:R-:W-:Y:S02]  /*1b1b0*/  ISETP.GE.U32.AND P2, PT, R5, 0x7ffffef6, PT ;  /* 0x7ffffef60500780c */ /* 0x000fe40003f46070 */
[----:B------:R-:W-:-:S07]  /*1b1c0*/  ISETP.GE.U32.AND P5, PT, R4, 0x7ffffefa, PT ;  /* 0x7ffffefa0400780c */ /* 0x000fce0003fa6070 */
[----:B------:R1:W-:Y:S06]  /*1b1d0*/  LDGSTS.E [R144+0x50400], [R32.64], !P4 ;  /* 0x5040000020907fae */ /* 0x0003ec000e121848 */
[----:B------:R1:W-:Y:S04]  /*1b1e0*/  LDGSTS.E [R144+0x50c00], [R20.64], !P5 ;  /* 0x50c0000014907fae */ /* 0x0003e8000e921848 */
[----:B------:R4:W-:Y:S01]  /*1b1f0*/  LDGSTS.E [R144+0x51400], [R18.64], !P2 ;  /* 0x5140000012907fae */ /* 0x0009e2000d121848 */
[----:B---3--:R-:W-:-:S04]  /*1b200*/  IMAD.WIDE R36, R0, 0x4, R226 ;  /* 0x0000000400247825 */ /* 0x008fc800078e02e2 */
[----:B-1----:R-:W-:Y:S01]  /*1b210*/  IMAD.WIDE R32, R0, 0x4, R178 ;  /* 0x0000000400207825 */ /* 0x002fe200078e02b2 */
[----:B------:R-:W-:Y:S04]  /*1b220*/  STL.64 [R1+0x158], R36 ;  /* 0x0001582401007387 */ /* 0x000fe80000100a00 */
[----:B----4-:R-:W3:Y:S04]  /*1b230*/  LDL.LU.64 R18, [R1+0x270] ;  /* 0x0002700001127983 */ /* 0x010ee80000300a00 */
[----:B------:R-:W4:Y:S01]  /*1b240*/  LDL.LU.64 R178, [R1+0x250] ;  /* 0x0002500001b27983 */ /* 0x000f220000300a00 */
[----:B------:R-:W-:-:S04]  /*1b250*/  IADD3 R4, R188, -0x8f, RZ ;  /* 0xffffff71bc047810 */ /* 0x000fc80007ffe0ff */
[----:B------:R-:W-:Y:S02]  /*1b260*/  ISETP.GE.U32.AND P0, PT, R4, 0x7ffffef2, PT ;  /* 0x7ffffef20400780c */ /* 0x000fe40003f06070 */
[C---:B------:R-:W-:Y:S02]  /*1b270*/  IADD3 R4, R188.reuse, -0x93, RZ ;  /* 0xffffff6dbc047810 */ /* 0x040fe40007ffe0ff */
[----:B------:R-:W-:Y:S02]  /*1b280*/  IADD3 R5, R188, -0x97, RZ ;  /* 0xffffff69bc057810 */ /* 0x000fe40007ffe0ff */
[----:B------:R-:W-:Y:S01]  /*1b290*/  ISETP.GE.U32.AND P1, PT, R4, 0x7ffffeee, PT ;  /* 0x7ffffeee0400780c */ /* 0x000fe20003f26070 */
[----:B------:R1:W-:Y:S01]  /*1b2a0*/  STL.64 [R1+0x160], R32 ;  /* 0x0001602001007387 */ /* 0x0003e20000100a00 */
[----:B------:R-:W-:Y:S02]  /*1b2b0*/  ISETP.GE.U32.AND P6, PT, R5, 0x7ffffeea, PT ;  /* 0x7ffffeea0500780c */ /* 0x000fe40003fc6070 */
[----:B------:R-:W-:Y:S01]  /*1b2c0*/  IADD3 R4, R188, -0x9b, RZ ;  /* 0xffffff65bc047810 */ /* 0x000fe20007ffe0ff */
[----:B------:R-:W-:-:S02]  /*1b2d0*/  IMAD.WIDE R20, R0, 0x4, R44 ;  /* 0x0000000400147825 */ /* 0x000fc400078e022c */
[----:B------:R1:W-:Y:S04]  /*1b2e0*/  LDGSTS.E [R144+0x51c00], [R36.64], !P0 ;  /* 0x51c0000024907fae */ /* 0x0003e8000c121848 */
[----:B------:R1:W-:Y:S04]  /*1b2f0*/  STL.64 [R1+0x178], R20 ;  /* 0x0001781401007387 */ /* 0x0003e80000100a00 */
[----:B------:R-:W4:Y:S01]  /*1b300*/  LDL.LU.64 R226, [R1+0x230] ;  /* 0x0002300001e27983 */ /* 0x000f220000300a00 */
[----:B------:R-:W-:Y:S02]  /*1b310*/  ISETP.GE.U32.AND P3, PT, R4, 0x7ffffee6, PT ;  /* 0x7ffffee60400780c */ /* 0x000fe40003f66070 */
[C---:B------:R-:W-:Y:S01]  /*1b320*/  IADD3 R4, R188.reuse, -0x9f, RZ ;  /* 0xffffff61bc047810 */ /* 0x040fe20007ffe0ff */
[----:B------:R-:W4:Y:S01]  /*1b330*/  LDL.LU.64 R44, [R1+0x210] ;  /* 0x00021000012c7983 */ /* 0x000f220000300a00 */
[----:B------:R-:W-:-:S02]  /*1b340*/  IADD3 R5, R188, -0xa3, RZ ;  /* 0xffffff5dbc057810 */ /* 0x000fc40007ffe0ff */
[----:B------:R-:W-:Y:S01]  /*1b350*/  ISETP.GE.U32.AND P4, PT, R4, 0x7ffffee2, PT ;  /* 0x7ffffee20400780c */ /* 0x000fe20003f86070 */
[----:B------:R1:W-:Y:S01]  /*1b360*/  LDGSTS.E [R144+0x52400], [R32.64], !P1 ;  /* 0x5240000020907fae */ /* 0x0003e2000c921848 */
[----:B------:R-:W-:-:S03]  /*1b370*/  ISETP.GE.U32.AND P5, PT, R5, 0x7ffffede, PT ;  /* 0x7ffffede0500780c */ /* 0x000fc60003fa6070 */
[----:B------:R1:W-:Y:S02]  /*1b380*/  LDGSTS.E [R144+0x52c00], [R20.64], !P6 ;  /* 0x52c0000014907fae */ /* 0x0003e4000f121848 */
[C---:B-1----:R-:W-:Y:S02]  /*1b390*/  IMAD.WIDE R32, R0.reuse, 0x4, R128 ;  /* 0x0000000400207825 */ /* 0x042fe400078e0280 */
[----:B------:R-:W4:Y:S02]  /*1b3a0*/  LDL.LU.64 R128, [R1+0x1f0] ;  /* 0x0001f00001807983 */ /* 0x000f240000300a00 */
[C---:B------:R-:W-:Y:S02]  /*1b3b0*/  IMAD.WIDE R20, R0.reuse, 0x4, R210 ;  /* 0x0000000400147825 */ /* 0x040fe400078e02d2 */
[----:B------:R-:W-:Y:S02]  /*1b3c0*/  STL.64 [R1+0x198], R32 ;  /* 0x0001982001007387 */ /* 0x000fe40000100a00 */
[----:B------:R-:W-:-:S02]  /*1b3d0*/  IMAD.WIDE R14, R0, 0x4, R14 ;  /* 0x00000004000e7825 */ /* 0x000fc400078e020e */
[----:B------:R-:W-:Y:S04]  /*1b3e0*/  STL.64 [R1+0x1b8], R20 ;  /* 0x0001b81401007387 */ /* 0x000fe80000100a00 */
[----:B------:R1:W-:Y:S04]  /*1b3f0*/  STL.64 [R1+0x1d8], R14 ;  /* 0x0001d80e01007387 */ /* 0x0003e80000100a00 */
[----:B------:R-:W4:Y:S04]  /*1b400*/  LDL.LU.64 R210, [R1+0x1d0] ;  /* 0x0001d00001d27983 */ /* 0x000f280000300a00 */
[----:B------:R2:W-:Y:S04]  /*1b410*/  LDGSTS.E [R144+0x53400], [R32.64], !P3 ;  /* 0x5340000020907fae */ /* 0x0005e8000d921848 */
[----:B------:R3:W-:Y:S04]  /*1b420*/  LDGSTS.E [R144+0x53c00], [R20.64], !P4 ;  /* 0x53c0000014907fae */ /* 0x0007e8000e121848 */
[----:B------:R1:W-:Y:S04]  /*1b430*/  LDGSTS.E [R144+0x54400], [R14.64], !P5 ;  /* 0x544000000e907fae */ /* 0x0003e8000e921848 */
[----:B-1----:R-:W4:Y:S01]  /*1b440*/  LDL.LU.64 R14, [R1+0x1b0] ;  /* 0x0001b000010e7983 */ /* 0x002f220000300a00 */
[----:B--2---:R-:W-:-:S03]  /*1b450*/  IMAD.WIDE R32, R0, 0x4, R240 ;  /* 0x0000000400207825 */ /* 0x004fc600078e02f0 */
[----:B------:R-:W2:Y:S04]  /*1b460*/  LDL.LU.64 R240, [R1+0x190] ;  /* 0x0001900001f07983 */ /* 0x000ea80000300a00 */
[----:B------:R1:W-:Y:S01]  /*1b470*/  STL.64 [R1+0x238], R32 ;  /* 0x0002382001007387 */ /* 0x0003e20000100a00 */
[----:B------:R-:W-:-:S04]  /*1b480*/  IADD3 R4, R188, -0xa7, RZ ;  /* 0xffffff59bc047810 */ /* 0x000fc80007ffe0ff */
[----:B------:R-:W-:Y:S02]  /*1b490*/  ISETP.GE.U32.AND P2, PT, R4, 0x7ffffeda, PT ;  /* 0x7ffffeda0400780c */ /* 0x000fe40003f46070 */
[C---:B------:R-:W-:Y:S02]  /*1b4a0*/  IADD3 R4, R188.reuse, -0xab, RZ ;  /* 0xffffff55bc047810 */ /* 0x040fe40007ffe0ff */
[----:B------:R-:W-:Y:S02]  /*1b4b0*/  IADD3 R5, R188, -0xaf, RZ ;  /* 0xffffff51bc057810 */ /* 0x000fe40007ffe0ff */
[----:B------:R-:W-:Y:S01]  /*1b4c0*/  ISETP.GE.U32.AND P0, PT, R4, 0x7ffffed6, PT ;  /* 0x7ffffed60400780c */ /* 0x000fe20003f06070 */
[----:B---3--:R-:W-:-:S06]  /*1b4d0*/  IMAD.WIDE R20, R0, 0x4, R18 ;  /* 0x0000000400147825 */ /* 0x008fcc00078e0212 */
[----:B------:R1:W-:Y:S01]  /*1b4e0*/  LDGSTS.E [R144+0x54c00], [R32.64], !P2 ;  /* 0x54c0000020907fae */ /* 0x0003e2000d121848 */
[----:B----4-:R-:W-:-:S03]  /*1b4f0*/  IMAD.WIDE R18, R0, 0x4, R178 ;  /* 0x0000000400127825 */ /* 0x010fc600078e02b2 */
[----:B------:R3:W-:Y:S04]  /*1b500*/  STL.64 [R1+0x258], R20 ;  /* 0x0002581401007387 */ /* 0x0007e80000100a00 */
[----:B------:R4:W-:Y:S04]  /*1b510*/  STL.64 [R1+0x250], R18 ;  /* 0x0002501201007387 */ /* 0x0009e80000100a00 */
[----:B------:R-:W2:Y:S01]  /*1b520*/  LDL.LU.64 R178, [R1+0x170] ;  /* 0x0001700001b27983 */ /* 0x000ea20000300a00 */
[----:B------:R-:W-:Y:S02]  /*1b530*/  ISETP.GE.U32.AND P1, PT, R5, 0x7ffffed2, PT ;  /* 0x7ffffed20500780c */ /* 0x000fe40003f26070 */
[C---:B------:R-:W-:Y:S01]  /*1b540*/  IADD3 R4, R188.reuse, -0xb3, RZ ;  /* 0xffffff4dbc047810 */ /* 0x040fe20007ffe0ff */
[----:B------:R3:W-:Y:S01]  /*1b550*/  LDGSTS.E [R144+0x55400], [R20.64], !P0 ;  /* 0x5540000014907fae */ /* 0x0007e2000c121848 */
[----:B------:R-:W-:-:S02]  /*1b560*/  IADD3 R5, R188, -0xbb, RZ ;  /* 0xffffff45bc057810 */ /* 0x000fc40007ffe0ff */
[----:B------:R-:W-:Y:S02]  /*1b570*/  ISETP.GE.U32.AND P6, PT, R4, 0x7ffffece, PT ;  /* 0x7ffffece0400780c */ /* 0x000fe40003fc6070 */
[----:B------:R-:W-:Y:S02]  /*1b580*/  IADD3 R4, R188, -0xb7, RZ ;  /* 0xffffff49bc047810 */ /* 0x000fe40007ffe0ff */
[----:B------:R-:W-:Y:S02]  /*1b590*/  ISETP.GE.U32.AND P4, PT, R5, 0x7ffffec6, PT ;  /* 0x7ffffec60500780c */ /* 0x000fe40003f86070 */
[----:B------:R-:W-:Y:S01]  /*1b5a0*/  ISETP.GE.U32.AND P3, PT, R4, 0x7ffffeca, PT ;  /* 0x7ffffeca0400780c */ /* 0x000fe20003f66070 */
[----:B------:R4:W-:Y:S01]  /*1b5b0*/  LDGSTS.E [R144+0x55c00], [R18.64], !P1 ;  /* 0x55c0000012907fae */ /* 0x0009e2000c921848 */
[----:B-1----:R-:W-:-:S04]  /*1b5c0*/  IMAD.WIDE R32, R0, 0x4, R226 ;  /* 0x0000000400207825 */ /* 0x002fc800078e02e2 */
[C---:B---3--:R-:W-:Y:S01]  /*1b5d0*/  IMAD.WIDE R20, R0.reuse, 0x4, R44 ;  /* 0x0000000400147825 */ /* 0x048fe200078e022c */
[----:B------:R1:W-:Y:S04]  /*1b5e0*/  STL.64 [R1+0x270], R32 ;  /* 0x0002702001007387 */ /* 0x0003e80000100a00 */
[----:B------:R-:W3:Y:S04]  /*1b5f0*/  LDL.LU.64 R226, [R1+0x150] ;  /* 0x0001500001e27983 */ /* 0x000ee80000300a00 */
[----:B------:R-:W3:Y:S04]  /*1b600*/  LDL.LU.64 R44, [R1+0x130] ;  /* 0x00013000012c7983 */ /* 0x000ee80000300a00 */
[----:B------:R-:W-:Y:S04]  /*1b610*/  STL.64 [R1+0x278], R20 ;  /* 0x0002781401007387 */ /* 0x000fe80000100a00 */
[----:B------:R1:W-:Y:S04]  /*1b620*/  LDGSTS.E [R144+0x56400], [R32.64], !P6 ;  /* 0x5640000020907fae */ /* 0x0003e8000f121848 */
[----:B------:R1:W-:Y:S01]  /*1b630*/  LDGSTS.E [R144+0x56c00], [R20.64], !P3 ;  /* 0x56c0000014907fae */ /* 0x0003e2000d921848 */
[----:B----4-:R-:W-:-:S05]  /*1b640*/  IMAD.WIDE R18, R0, 0x4, R128 ;  /* 0x0000000400127825 */ /* 0x010fca00078e0280 */
[----:B------:R4:W-:Y:S04]  /*1b650*/  STL.64 [R1+0x290], R18 ;  /* 0x0002901201007387 */ /* 0x0009e80000100a00 */
[----:B------:R-:W3:Y:S04]  /*1b660*/  LDL.LU.64 R128, [R1+0x110] ;  /* 0x0001100001807983 */ /* 0x000ee80000300a00 */
[----:B------:R4:W-:Y:S01]  /*1b670*/  LDGSTS.E [R144+0x57400], [R18.64], !P4 ;  /* 0x5740000012907fae */ /* 0x0009e2000e121848 */
[----:B-1----:R-:W-:-:S05]  /*1b680*/  IMAD.WIDE R32, R0, 0x4, R210 ;  /* 0x0000000400207825 */ /* 0x002fca00078e02d2 */
[----:B------:R-:W-:Y:S04]  /*1b690*/  STL.64 [R1+0x2b0], R32 ;  /* 0x0002b02001007387 */ /* 0x000fe80000100a00 */
[----:B----4-:R-:W4:Y:S01]  /*1b6a0*/  LDL.LU.64 R18, [R1+0xf0] ;  /* 0x0000f00001127983 */ /* 0x010f220000300a00 */
[----:B------:R-:W-:-:S04]  /*1b6b0*/  IMAD.WIDE R20, R0, 0x4, R14 ;  /* 0x0000000400147825 */ /* 0x000fc800078e020e */
[----:B--2---:R-:W-:Y:S02]  /*1b6c0*/  IMAD.WIDE R14, R0, 0x4, R240 ;  /* 0x00000004000e7825 */ /* 0x004fe400078e02f0 */
[----:B------:R-:W2:Y:S01]  /*1b6d0*/  LDL.LU.64 R240, [R1+0xd0] ;  /* 0x0000d00001f07983 */ /* 0x000ea20000300a00 */
[C---:B------:R-:W-:Y:S02]  /*1b6e0*/  IADD3 R4, R188.reuse, -0xbf, RZ ;  /* 0xffffff41bc047810 */ /* 0x040fe40007ffe0ff */
[----:B------:R-:W-:Y:S02]  /*1b6f0*/  IADD3 R5, R188, -0xc7, RZ ;  /* 0xffffff39bc057810 */ /* 0x000fe40007ffe0ff */
[----:B------:R-:W-:Y:S02]  /*1b700*/  ISETP.GE.U32.AND P5, PT, R4, 0x7ffffec2, PT ;  /* 0x7ffffec20400780c */ /* 0x000fe40003fa6070 */
[----:B------:R-:W-:Y:S02]  /*1b710*/  IADD3 R4, R188, -0xc3, RZ ;  /* 0xffffff3dbc047810 */ /* 0x000fe40007ffe0ff */
[----:B------:R-:W-:-:S02]  /*1b720*/  ISETP.GE.U32.AND P0, PT, R5, 0x7ffffeba, PT ;  /* 0x7ffffeba0500780c */ /* 0x000fc40003f06070 */
[----:B------:R-:W-:Y:S01]  /*1b730*/  ISETP.GE.U32.AND P2, PT, R4, 0x7ffffebe, PT ;  /* 0x7ffffebe0400780c */ /* 0x000fe20003f46070 */
[----:B------:R-:W-:Y:S04]  /*1b740*/  STL.64 [R1+0x2d0], R20 ;  /* 0x0002d01401007387 */ /* 0x000fe80000100a00 */
[----:B------:R1:W-:Y:S04]  /*1b750*/  STL.64 [R1+0x2f0], R14 ;  /* 0x0002f00e01007387 */ /* 0x0003e80000100a00 */
[----:B------:R-:W2:Y:S04]  /*1b760*/  LDL.LU.64 R210, [R1+0xb0] ;  /* 0x0000b00001d27983 */ /* 0x000ea80000300a00 */
[----:B------:R3:W-:Y:S04]  /*1b770*/  LDGSTS.E [R144+0x57c00], [R32.64], !P5 ;  /* 0x57c0000020907fae */ /* 0x0007e8000e921848 */
[----:B------:R1:W-:Y:S04]  /*1b780*/  LDGSTS.E [R144+0x58400], [R20.64], !P2 ;  /* 0x5840000014907fae */ /* 0x0003e8000d121848 */
[----:B------:R1:W-:Y:S04]  /*1b790*/  LDGSTS.E [R144+0x58c00], [R14.64], !P0 ;  /* 0x58c000000e907fae */ /* 0x0003e8000c121848 */
[----:B-1----:R-:W2:Y:S01]  /*1b7a0*/  LDL.LU.64 R14, [R1+0x90] ;  /* 0x00009000010e7983 */ /* 0x002ea20000300a00 */
[----:B------:R-:W-:-:S03]  /*1b7b0*/  IMAD.WIDE R36, R0, 0x4, R178 ;  /* 0x0000000400247825 */ /* 0x000fc600078e02b2 */
[----:B------:R-:W2:Y:S01]  /*1b7c0*/  LDL.LU.64 R178, [R1+0x78] ;  /* 0x0000780001b27983 */ /* 0x000ea20000300a00 */
[----:B------:R-:W-:-:S04]  /*1b7d0*/  IADD3 R4, R188, -0xcb, RZ ;  /* 0xffffff35bc047810 */ /* 0x000fc80007ffe0ff */
[----:B------:R-:W-:Y:S02]  /*1b7e0*/  ISETP.GE.U32.AND P1, PT, R4, 0x7ffffeb6, PT ;  /* 0x7ffffeb60400780c */ /* 0x000fe40003f26070 */
[----:B------:R-:W-:-:S04]  /*1b7f0*/  IADD3 R4, R188, -0xcf, RZ ;  /* 0xffffff31bc047810 */ /* 0x000fc80007ffe0ff */
[----:B------:R-:W-:Y:S02]  /*1b800*/  ISETP.GE.U32.AND P6, PT, R4, 0x7ffffeb2, PT ;  /* 0x7ffffeb20400780c */ /* 0x000fe40003fc6070 */
[----:B------:R-:W-:Y:S01]  /*1b810*/  IADD3 R5, R188, -0xd3, RZ ;  /* 0xffffff2dbc057810 */ /* 0x000fe20007ffe0ff */
[----:B------:R-:W-:Y:S03]  /*1b820*/  STL.64 [R1+0x310], R36 ;  /* 0x0003102401007387 */ /* 0x000fe60000100a00 */
[----:B------:R-:W-:Y:S01]  /*1b830*/  ISETP.GE.U32.AND P3, PT, R5, 0x7ffffeae, PT ;  /* 0x7ffffeae0500780c */ /* 0x000fe20003f66070 */
[----:B------:R1:W-:Y:S01]  /*1b840*/  LDGSTS.E [R144+0x59400], [R36.64], !P1 ;  /* 0x5940000024907fae */ /* 0x0003e2000c921848 */
[----:B---3--:R-:W-:-:S04]  /*1b850*/  IMAD.WIDE R32, R0, 0x4, R226 ;  /* 0x0000000400207825 */ /* 0x008fc800078e02e2 */
[C---:B------:R-:W-:Y:S01]  /*1b860*/  IMAD.WIDE R20, R0.reuse, 0x4, R44 ;  /* 0x0000000400147825 */ /* 0x040fe200078e022c */
[----:B------:R3:W-:Y:S04]  /*1b870*/  STL.64 [R1+0x330], R32 ;  /* 0x0003302001007387 */ /* 0x0007e80000100a00 */
[----:B------:R4:W-:Y:S04]  /*1b880*/  STL.64 [R1+0x350], R20 ;  /* 0x0003501401007387 */ /* 0x0009e80000100a00 */
[----:B------:R-:W1:Y:S04]  /*1b890*/  LDL.LU.64 R226, [R1+0x60] ;  /* 0x0000600001e27983 */ /* 0x000e680000300a00 */
[----:B------:R3:W-:Y:S04]  /*1b8a0*/  LDGSTS.E [R144+0x59c00], [R32.64], !P6 ;  /* 0x59c0000020907fae */ /* 0x0007e8000f121848 */
[----:B------:R-:W2:Y:S04]  /*1b8b0*/  LDL.LU.64 R44, [R1+0x48] ;  /* 0x00004800012c7983 */ /* 0x000ea80000300a00 */
[----:B------:R4:W-:Y:S01]  /*1b8c0*/  LDGSTS.E [R144+0x5a400], [R20.64], !P3 ;  /* 0x5a40000014907fae */ /* 0x0009e2000d921848 */
[----:B---3--:R-:W-:-:S03]  /*1b8d0*/  IMAD.WIDE R32, R0, 0x4, R128 ;  /* 0x0000000400207825 */ /* 0x008fc600078e0280 */
[----:B------:R-:W2:Y:S04]  /*1b8e0*/  LDL.LU.64 R128, [R1+0x30] ;  /* 0x0000300001807983 */ /* 0x000ea80000300a00 */
[----:B------:R2:W-:Y:S01]  /*1b8f0*/  STL.64 [R1+0x370], R32 ;  /* 0x0003702001007387 */ /* 0x0005e20000100a00 */
[----:B----4-:R-:W-:-:S05]  /*1b900*/  IMAD.WIDE R20, R0, 0x4, R18 ;  /* 0x0000000400147825 */ /* 0x010fca00078e0212 */
[----:B------:R4:W-:Y:S01]  /*1b910*/  STL.64 [R1+0x398], R20 ;  /* 0x0003981401007387 */ /* 0x0009e20000100a00 */
[----:B--2---:R-:W-:-:S05]  /*1b920*/  IMAD.WIDE R18, R0, 0x4, R240 ;  /* 0x0000000400127825 */ /* 0x004fca00078e02f0 */
[----:B------:R2:W-:Y:S04]  /*1b930*/  STL.64 [R1+0x3b8], R18 ;  /* 0x0003b81201007387 */ /* 0x0005e80000100a00 */
[----:B------:R-:W3:Y:S01]  /*1b940*/  LDL.LU.64 R240, [R1+0x18] ;  /* 0x0000180001f07983 */ /* 0x000ee20000300a00 */
[----:B------:R-:W-:-:S04]  /*1b950*/  IADD3 R4, R188, -0xd7, RZ ;  /* 0xffffff29bc047810 */ /* 0x000fc80007ffe0ff */
[----:B------:R-:W-:Y:S02]  /*1b960*/  ISETP.GE.U32.AND P4, PT, R4, 0x7ffffeaa, PT ;  /* 0x7ffffeaa0400780c */ /* 0x000fe40003f86070 */
[----:B------:R-:W-:-:S04]  /*1b970*/  IADD3 R4, R188, -0xdb, RZ ;  /* 0xffffff25bc047810 */ /* 0x000fc80007ffe0ff */
[----:B------:R-:W-:Y:S02]  /*1b980*/  ISETP.GE.U32.AND P5, PT, R4, 0x7ffffea6, PT ;  /* 0x7ffffea60400780c */ /* 0x000fe40003fa6070 */
[----:B------:R-:W-:-:S04]  /*1b990*/  IADD3 R5, R188, -0xdf, RZ ;  /* 0xffffff21bc057810 */ /* 0x000fc80007ffe0ff */
[----:B------:R-:W-:Y:S01]  /*1b9a0*/  ISETP.GE.U32.AND P2, PT, R5, 0x7ffffea2, PT ;  /* 0x7ffffea20500780c */ /* 0x000fe20003f46070 */
[----:B------:R4:W-:Y:S06]  /*1b9b0*/  LDGSTS.E [R144+0x5ac00], [R32.64], !P4 ;  /* 0x5ac0000020907fae */ /* 0x0009ec000e121848 */
[----:B------:R4:W-:Y:S02]  /*1b9c0*/  LDGSTS.E [R144+0x5b400], [R20.64], !P5 ;  /* 0x5b40000014907fae */ /* 0x0009e4000e921848 */
[----:B----4-:R-:W-:-:S04]  /*1b9d0*/  IMAD.WIDE R32, R0, 0x4, R210 ;  /* 0x0000000400207825 */ /* 0x010fc800078e02d2 */
[----:B------:R2:W-:Y:S04]  /*1b9e0*/  LDGSTS.E [R144+0x5bc00], [R18.64], !P2 ;  /* 0x5bc0000012907fae */ /* 0x0005e8000d121848 */
[----:B------:R4:W-:Y:S01]  /*1b9f0*/  STL.64 [R1+0x878], R32 ;  /* 0x0008782001007387 */ /* 0x0009e20000100a00 */
[----:B------:R-:W-:-:S03]  /*1ba00*/  IMAD.WIDE R20, R0, 0x4, R14 ;  /* 0x0000000400147825 */ /* 0x000fc600078e020e */
[----:B------:R-:W3:Y:S04]  /*1ba10*/  LDL.LU.64 R210, [R1] ;  /* 0x0000000001d27983 */ /* 0x000ee80000300a00 */
[----:B------:R-:W3:Y:S04]  /*1ba20*/  LDL.LU.64 R14, [R1+0x3b0] ;  /* 0x0003b000010e7983 */ /* 0x000ee80000300a00 */
[----:B------:R-:W-:Y:S01]  /*1ba30*/  STL.64 [R1+0x890], R20 ;  /* 0x0008901401007387 */ /* 0x000fe20000100a00 */
[----:B--2---:R-:W-:-:S05]  /*1ba40*/  IMAD.WIDE R18, R0, 0x4, R178 ;  /* 0x0000000400127825 */ /* 0x004fca00078e02b2 */
[----:B------:R2:W-:Y:S04]  /*1ba50*/  STL.64 [R1+0x8a8], R18 ;  /* 0x0008a81201007387 */ /* 0x0005e80000100a00 */
[----:B------:R-:W3:Y:S01]  /*1ba60*/  LDL.LU.64 R178, [R1+0x388] ;  /* 0x0003880001b27983 */ /* 0x000ee20000300a00 */
[----:B------:R-:W-:-:S04]  /*1ba70*/  IADD3 R4, R188, -0xe3, RZ ;  /* 0xffffff1dbc047810 */ /* 0x000fc80007ffe0ff */
[----:B------:R-:W-:Y:S02]  /*1ba80*/  ISETP.GE.U32.AND P0, PT, R4, 0x7ffffe9e, PT ;  /* 0x7ffffe9e0400780c */ /* 0x000fe40003f06070 */
[C---:B------:R-:W-:Y:S02]  /*1ba90*/  IADD3 R4, R188.reuse, -0xe7, RZ ;  /* 0xffffff19bc047810 */ /* 0x040fe40007ffe0ff */
[----:B------:R-:W-:Y:S02]  /*1baa0*/  IADD3 R5, R188, -0xeb, RZ ;  /* 0xffffff15bc057810 */ /* 0x000fe40007ffe0ff */
[----:B------:R-:W-:Y:S02]  /*1bab0*/  ISETP.GE.U32.AND P1, PT, R4, 0x7ffffe9a, PT ;  /* 0x7ffffe9a0400780c */ /* 0x000fe40003f26070 */
[----:B------:R-:W-:Y:S02]  /*1bac0*/  ISETP.GE.U32.AND P6, PT, R5, 0x7ffffe96, PT ;  /* 0x7ffffe960500780c */ /* 0x000fe40003fc6070 */
[----:B------:R-:W-:-:S03]  /*1bad0*/  IADD3 R4, R188, -0xef, RZ ;  /* 0xffffff11bc047810 */ /* 0x000fc60007ffe0ff */
[----:B------:R4:W-:Y:S01]  /*1bae0*/  LDGSTS.E [R144+0x5c400], [R32.64], !P0 ;  /* 0x5c40000020907fae */ /* 0x0009e2000c121848 */
[----:B------:R-:W-:Y:S02]  /*1baf0*/  ISETP.GE.U32.AND P3, PT, R4, 0x7ffffe92, PT ;  /* 0x7ffffe920400780c */ /* 0x000fe40003f66070 */
[----:B------:R-:W-:-:S03]  /*1bb00*/  IADD3 R4, R188, -0xf3, RZ ;  /* 0xffffff0dbc047810 */ /* 0x000fc60007ffe0ff */
[----:B------:R2:W-:Y:S01]  /*1bb10*/  LDGSTS.E [R144+0x5cc00], [R20.64], !P1 ;  /* 0x5cc0000014907fae */ /* 0x0005e2000c921848 */
[----:B------:R-:W-:-:S03]  /*1bb20*/  ISETP.GE.U32.AND P4, PT, R4, 0x7ffffe8e, PT ;  /* 0x7ffffe8e0400780c */ /* 0x000fc60003f86070 */
[----:B------:R2:W-:Y:S01]  /*1bb30*/  LDGSTS.E [R144+0x5d400], [R18.64], !P6 ;  /* 0x5d40000012907fae */ /* 0x0005e2000f121848 */
[----:B-1----:R-:W-:-:S05]  /*1bb40*/  IMAD.WIDE R36, R0, 0x4, R226 ;  /* 0x0000000400247825 */ /* 0x002fca00078e02e2 */
[----:B------:R-:W-:Y:S01]  /*1bb50*/  STL.64 [R1+0x8c0], R36 ;  /* 0x0008c02401007387 */ /* 0x000fe20000100a00 */
[----:B----4-:R-:W-:-:S03]  /*1bb60*/  IMAD.WIDE R32, R0, 0x4, R44 ;  /* 0x0000000400207825 */ /* 0x010fc600078e022c */
[----:B--2---:R-:W2:Y:S04]  /*1bb70*/  LDL.LU.64 R18, [R1+0x368] ;  /* 0x0003680001127983 */ /* 0x004ea80000300a00 */
[----:B------:R-:W4:Y:S04]  /*1bb80*/  LDL.LU.64 R44, [R1+0x348] ;  /* 0x00034800012c7983 */ /* 0x000f280000300a00 */
[----:B------:R3:W-:Y:S04]  /*1bb90*/  STL.64 [R1+0x8d8], R32 ;  /* 0x0008d82001007387 */ /* 0x0007e80000100a00 */
[----:B------:R1:W-:Y:S04]  /*1bba0*/  LDGSTS.E [R144+0x5dc00], [R36.64], !P3 ;  /* 0x5dc0000024907fae */ /* 0x0003e8000d921848 */
[----:B------:R3:W-:Y:S01]  /*1bbb0*/  LDGSTS.E [R144+0x5e400], [R32.64], !P4 ;  /* 0x5e40000020907fae */ /* 0x0007e2000e121848 */
[----:B------:R-:W-:-:S05]  /*1bbc0*/  IMAD.WIDE R20, R0, 0x4, R128 ;  /* 0x0000000400147825 */ /* 0x000fca00078e0280 */
[----:B------:R1:W-:Y:S04]  /*1bbd0*/  STL.64 [R1+0x8f0], R20 ;  /* 0x0008f01401007387 */ /* 0x0003e80000100a00 */
[----:B------:R-:W4:Y:S04]  /*1bbe0*/  LDL.LU.64 R226, [R1+0x328] ;  /* 0x0003280001e27983 */ /* 0x000f280000300a00 */
[----:B------:R-:W4:Y:S01]  /*1bbf0*/  LDL.LU.64 R128, [R1+0x308] ;  /* 0x0003080001807983 */ /* 0x000f220000300a00 */
[----:B---3--:R-:W-:-:S03]  /*1bc00*/  IMAD.WIDE R32, R0, 0x4, R240 ;  /* 0x0000000400207825 */ /* 0x008fc600078e02f0 */
        /* <DEDUP_REMOVED lines=9> */
[----:B------:R1:W-:Y:S04]  /*1bca0*/  LDGSTS.E [R144+0x5ec00], [R20.64], !P5 ;  /* 0x5ec0000014907fae */ /* 0x0003e8000e921848 */
[----:B------:R1:W-:Y:S04]  /*1bcb0*/  STL.64 [R1+0x908], R32 ;  /* 0x0009082001007387 */ /* 0x0003e80000100a00 */
[----:B------:R1:W-:Y:S02]  /*1bcc0*/  LDGSTS.E [R144+0x5f400], [R32.64], !P2 ;  /* 0x5f40000020907fae */ /* 0x0003e4000d121848 */
[----:B-1----:R-:W-:-:S04]  /*1bcd0*/  IMAD.WIDE R20, R0, 0x4, R210 ;  /* 0x0000000400147825 */ /* 0x002fc800078e02d2 */
[C---:B------:R-:W-:Y:S01]  /*1bce0*/  IMAD.WIDE R14, R0.reuse, 0x4, R14 ;  /* 0x00000004000e7825 */ /* 0x040fe200078e020e */
[----:B------:R-:W-:Y:S04]  /*1bcf0*/  STL.64 [R1+0x958], R20 ;  /* 0x0009581401007387 */ /* 0x000fe80000100a00 */
[----:B------:R1:W-:Y:S04]  /*1bd00*/  STL.64 [R1], R14 ;  /* 0x0000000e01007387 */ /* 0x0003e80000100a00 */
[----:B------:R-:W3:Y:S04]  /*1bd10*/  LDL.LU.64 R210, [R1+0x2c8] ;  /* 0x0002c80001d27983 */ /* 0x000ee80000300a00 */
[----:B------:R2:W-:Y:S04]  /*1bd20*/  LDGSTS.E [R144+0x5fc00], [R20.64], !P0 ;  /* 0x5fc0000014907fae */ /* 0x0005e8000c121848 */
[----:B------:R1:W-:Y:S01]  /*1bd30*/  LDGSTS.E [R145+0x50600], [R14.64], !P1 ;  /* 0x506000000e917fae */ /* 0x0003e2000c921848 */
[----:B------:R-:W-:-:S03]  /*1bd40*/  IMAD.WIDE R32, R0, 0x4, R178 ;  /* 0x0000000400207825 */ /* 0x000fc600078e02b2 */
[----:B-1----:R-:W3:Y:S04]  /*1bd50*/  LDL.LU.64 R14, [R1+0x2a8] ;  /* 0x0002a800010e7983 */ /* 0x002ee80000300a00 */
[----:B------:R-:W3:Y:S01]  /*1bd60*/  LDL.LU.64 R178, [R1+0x288] ;  /* 0x0002880001b27983 */ /* 0x000ee20000300a00 */
[----:B------:R-:W-:-:S04]  /*1bd70*/  IADD3 R4, R188, -0x88, RZ ;  /* 0xffffff78bc047810 */ /* 0x000fc80007ffe0ff */
[----:B------:R-:W-:Y:S02]  /*1bd80*/  ISETP.GE.U32.AND P6, PT, R4, 0x7ffffef9, PT ;  /* 0x7ffffef90400780c */ /* 0x000fe40003fc6070 */
[C---:B------:R-:W-:Y:S02]  /*1bd90*/  IADD3 R4, R188.reuse, -0x8c, RZ ;  /* 0xffffff74bc047810 */ /* 0x040fe40007ffe0ff */
[----:B------:R-:W-:Y:S02]  /*1bda0*/  IADD3 R5, R188, -0x90, RZ ;  /* 0xffffff70bc057810 */ /* 0x000fe40007ffe0ff */
[----:B------:R-:W-:Y:S02]  /*1bdb0*/  ISETP.GE.U32.AND P3, PT, R4, 0x7ffffef5, PT ;  /* 0x7ffffef50400780c */ /* 0x000fe40003f66070 */
[----:B------:R-:W-:Y:S01]  /*1bdc0*/  ISETP.GE.U32.AND P4, PT, R5, 0x7ffffef1, PT ;  /* 0x7ffffef10500780c */ /* 0x000fe20003f86070 */
[----:B------:R1:W-:Y:S04]  /*1bdd0*/  STL.64 [R1+0x8], R32 ;  /* 0x0000082001007387 */ /* 0x0003e80000100a00 */
[----:B------:R1:W-:Y:S01]  /*1bde0*/  LDGSTS.E [R145+0x50e00], [R32.64], !P6 ;  /* 0x50e0000020917fae */ /* 0x0003e2000f121848 */
[----:B--2---:R-:W-:-:S04]  /*1bdf0*/  IMAD.WIDE R20, R0, 0x4, R18 ;  /* 0x0000000400147825 */ /* 0x004fc800078e0212 */
[C---:B----4-:R-:W-:Y:S01]  /*1be00*/  IMAD.WIDE R18, R0.reuse, 0x4, R44 ;  /* 0x0000000400127825 */ /* 0x050fe200078e022c */
[----:B------:R2:W-:Y:S04]  /*1be10*/  STL.64 [R1+0x50], R20 ;  /* 0x0000501401007387 */ /* 0x0005e80000100a00 */
[----:B------:R3:W-:Y:S04]  /*1be20*/  STL.64 [R1+0x58], R18 ;  /* 0x0000581201007387 */ /* 0x0007e80000100a00 */
[----:B------:R-:W4:Y:S04]  /*1be30*/  LDL.LU.64 R44, [R1+0x268] ;  /* 0x00026800012c7983 */ /* 0x000f280000300a00 */
[----:B------:R2:W-:Y:S04]  /*1be40*/  LDGSTS.E [R145+0x51600], [R20.64], !P3 ;  /* 0x5160000014917fae */ /* 0x0005e8000d921848 */
[----:B------:R3:W-:Y:S01]  /*1be50*/  LDGSTS.E [R145+0x51e00], [R18.64], !P4 ;  /* 0x51e0000012917fae */ /* 0x0007e2000e121848 */
[----:B-1----:R-:W-:-:S04]  /*1be60*/  IMAD.WIDE R32, R0, 0x4, R226 ;  /* 0x0000000400207825 */ /* 0x002fc800078e02e2 */
[C---:B--2---:R-:W-:Y:S01]  /*1be70*/  IMAD.WIDE R20, R0.reuse, 0x4, R128 ;  /* 0x0000000400147825 */ /* 0x044fe200078e0280 */
[----:B------:R1:W-:Y:S04]  /*1be80*/  STL.64 [R1+0x60], R32 ;  /* 0x0000602001007387 */ /* 0x0003e80000100a00 */
[----:B------:R-:W4:Y:S04]  /*1be90*/  LDL.LU.64 R226, [R1+0x248] ;  /* 0x0002480001e27983 */ /* 0x000f280000300a00 */
[----:B------:R-:W4:Y:S04]  /*1bea0*/  LDL.LU.64 R128, [R1+0x228] ;  /* 0x0002280001807983 */ /* 0x000f280000300a00 */
[----:B------:R-:W-:Y:S01]  /*1beb0*/  STL.64 [R1+0x90], R20 ;  /* 0x0000901401007387 */ /* 0x000fe20000100a00 */
[----:B---3--:R-:W-:-:S05]  /*1bec0*/  IMAD.WIDE R18, R0, 0x4, R240 ;  /* 0x0000000400127825 */ /* 0x008fca00078e02f0 */
[----:B------:R3:W-:Y:S04]  /*1bed0*/  STL.64 [R1+0xa0], R18 ;  /* 0x0000a01201007387 */ /* 0x0007e80000100a00 */
[----:B------:R-:W2:Y:S01]  /*1bee0*/  LDL.LU.64 R240, [R1+0x208] ;  /* 0x0002080001f07983 */ /* 0x000ea20000300a00 */
        /* <DEDUP_REMOVED lines=15> */
[----:B-1----:R-:W-:-:S05]  /*1bfe0*/  IMAD.WIDE R32, R0, 0x4, R210 ;  /* 0x0000000400207825 */ /* 0x002fca00078e02d2 */
[----:B------:R-:W-:Y:S04]  /*1bff0*/  STL.64 [R1+0xd0], R32 ;  /* 0x0000d02001007387 */ /* 0x000fe80000100a00 */
[----:B---3--:R-:W3:Y:S04]  /*1c000*/  LDL.LU.64 R18, [R1+0x1e8] ;  /* 0x0001e80001127983 */ /* 0x008ee80000300a00 */
[----:B------:R-:W3:Y:S04]  /*1c010*/  LDL.LU.64 R210, [R1+0x1c8] ;  /* 0x0001c80001d27983 */ /* 0x000ee80000300a00 */
[----:B------:R1:W-:Y:S01]  /*1c020*/  LDGSTS.E [R145+0x53e00], [R32.64], !P1 ;  /* 0x53e0000020917fae */ /* 0x0003e2000c921848 */
[----:B------:R-:W-:-:S04]  /*1c030*/  IMAD.WIDE R20, R0, 0x4, R14 ;  /* 0x0000000400147825 */ /* 0x000fc800078e020e */
[----:B------:R-:W-:Y:S01]  /*1c040*/  IMAD.WIDE R14, R0, 0x4, R178 ;  /* 0x00000004000e7825 */ /* 0x000fe200078e02b2 */
[----:B------:R-:W-:Y:S04]  /*1c050*/  STL.64 [R1+0x150], R20 ;  /* 0x0001501401007387 */ /* 0x000fe80000100a00 */
[----:B------:R1:W-:Y:S04]  /*1c060*/  LDGSTS.E [R145+0x54600], [R20.64], !P6 ;  /* 0x5460000014917fae */ /* 0x0003e8000f121848 */
[----:B------:R1:W-:Y:S04]  /*1c070*/  STL.64 [R1+0x170], R14 ;  /* 0x0001700e01007387 */ /* 0x0003e80000100a00 */
[----:B------:R1:W-:Y:S04]  /*1c080*/  LDGSTS.E [R145+0x54e00], [R14.64], !P3 ;  /* 0x54e000000e917fae */ /* 0x0003e8000d921848 */
[----:B-1----:R-:W3:Y:S04]  /*1c090*/  LDL.LU.64 R14, [R1+0x1a8] ;  /* 0x0001a800010e7983 */ /* 0x002ee80000300a00 */
[----:B------:R-:W3:Y:S01]  /*1c0a0*/  LDL.LU.64 R178, [R1+0x188] ;  /* 0x0001880001b27983 */ /* 0x000ee20000300a00 */
[----:B------:R-:W-:-:S04]  /*1c0b0*/  IADD3 R4, R188, -0xac, RZ ;  /* 0xffffff54bc047810 */ /* 0x000fc80007ffe0ff */
[----:B------:R-:W-:Y:S02]  /*1c0c0*/  ISETP.GE.U32.AND P4, PT, R4, 0x7ffffed5, PT ;  /* 0x7ffffed50400780c */ /* 0x000fe40003f86070 */
[----:B------:R-:W-:-:S04]  /*1c0d0*/  IADD3 R4, R188, -0xb0, RZ ;  /* 0xffffff50bc047810 */ /* 0x000fc80007ffe0ff */
[----:B------:R-:W-:Y:S01]  /*1c0e0*/  ISETP.GE.U32.AND P5, PT, R4, 0x7ffffed1, PT ;  /* 0x7ffffed10400780c */ /* 0x000fe20003fa6070 */
[C---:B----4-:R-:W-:Y:S02]  /*1c0f0*/  IMAD.WIDE R36, R0.reuse, 0x4, R44 ;  /* 0x0000000400247825 */ /* 0x050fe400078e022c */
[----:B------:R-:W4:Y:S04]  /*1c100*/  LDL.LU.64 R44, [R1+0x168] ;  /* 0x00016800012c7983 */ /* 0x000f280000300a00 */
[----:B------:R-:W-:Y:S04]  /*1c110*/  STL.64 [R1+0x190], R36 ;  /* 0x0001902401007387 */ /* 0x000fe80000100a00 */
[----:B------:R1:W-:Y:S01]  /*1c120*/  LDGSTS.E [R145+0x55600], [R36.64], !P4 ;  /* 0x5560000024917fae */ /* 0x0003e2000e121848 */
[----:B------:R-:W-:-:S04]  /*1c130*/  IMAD.WIDE R32, R0, 0x4, R226 ;  /* 0x0000000400207825 */ /* 0x000fc800078e02e2 */
[C---:B------:R-:W-:Y:S01]  /*1c140*/  IMAD.WIDE R20, R0.reuse, 0x4, R128 ;  /* 0x0000000400147825 */ /* 0x040fe200078e0280 */
[----:B------:R2:W-:Y:S04]  /*1c150*/  STL.64 [R1+0x1b0], R32 ;  /* 0x0001b02001007387 */ /* 0x0005e80000100a00 */
[----:B------:R3:W-:Y:S04]  /*1c160*/  STL.64 [R1+0x1d0], R20 ;  /* 0x0001d01401007387 */ /* 0x0007e80000100a00 */
[----:B------:R-:W4:Y:S04]  /*1c170*/  LDL.LU.64 R226, [R1+0x148] ;  /* 0x0001480001e27983 */ /* 0x000f280000300a00 */
[----:B------:R2:W-:Y:S04]  /*1c180*/  LDGSTS.E [R145+0x55e00], [R32.64], !P5 ;  /* 0x55e0000020917fae */ /* 0x0005e8000e921848 */
[----:B------:R-:W4:Y:S01]  /*1c190*/  LDL.LU.64 R128, [R1+0x128] ;  /* 0x0001280001807983 */ /* 0x000f220000300a00 */
[----:B--2---:R-:W-:-:S03]  /*1c1a0*/  IMAD.WIDE R32, R0, 0x4, R240 ;  /* 0x0000000400207825 */ /* 0x004fc600078e02f0 */
[----:B------:R-:W2:Y:S01]  /*1c1b0*/  LDL.LU.64 R240, [R1+0x108] ;  /* 0x0001080001f07983 */ /* 0x000ea20000300a00 */
[C---:B------:R-:W-:Y:S02]  /*1c1c0*/  IADD3 R5, R188.reuse, -0xb4, RZ ;  /* 0xffffff4cbc057810 */ /* 0x040fe40007ffe0ff */
[----:B------:R-:W-:Y:S02]  /*1c1d0*/  IADD3 R4, R188, -0xb8, RZ ;  /* 0xffffff48bc047810 */ /* 0x000fe40007ffe0ff */
[----:B------:R-:W-:Y:S02]  /*1c1e0*/  ISETP.GE.U32.AND P2, PT, R5, 0x7ffffecd, PT ;  /* 0x7ffffecd0500780c */ /* 0x000fe40003f46070 */
[----:B------:R-:W-:Y:S02]  /*1c1f0*/  ISETP.GE.U32.AND P0, PT, R4, 0x7ffffec9, PT ;  /* 0x7ffffec90400780c */ /* 0x000fe40003f06070 */
[C---:B------:R-:W-:Y:S02]  /*1c200*/  IADD3 R4, R188.reuse, -0xbc, RZ ;  /* 0xffffff44bc047810 */ /* 0x040fe40007ffe0ff */
[----:B------:R-:W-:-:S02]  /*1c210*/  IADD3 R5, R188, -0xc0, RZ ;  /* 0xffffff40bc057810 */ /* 0x000fc40007ffe0ff */
[----:B------:R-:W-:Y:S02]  /*1c220*/  ISETP.GE.U32.AND P1, PT, R4, 0x7ffffec5, PT ;  /* 0x7ffffec50400780c */ /* 0x000fe40003f26070 */
[----:B------:R-:W-:Y:S02]  /*1c230*/  ISETP.GE.U32.AND P6, PT, R5, 0x7ffffec1, PT ;  /* 0x7ffffec10500780c */ /* 0x000fe40003fc6070 */
[----:B------:R-:W-:Y:S01]  /*1c240*/  IADD3 R4, R188, -0xc4, RZ ;  /* 0xffffff3cbc047810 */ /* 0x000fe20007ffe0ff */
[----:B------:R3:W-:Y:S03]  /*1c250*/  LDGSTS.E [R145+0x56600], [R20.64], !P2 ;  /* 0x5660000014917fae */ /* 0x0007e6000d121848 */
[----:B------:R-:W-:Y:S01]  /*1c260*/  ISETP.GE.U32.AND P3, PT, R4, 0x7ffffebd, PT ;  /* 0x7ffffebd0400780c */ /* 0x000fe20003f66070 */
[----:B------:R-:W-:Y:S04]  /*1c270*/  STL.64 [R1+0x230], R32 ;  /* 0x0002302001007387 */ /* 0x000fe80000100a00 */
[----:B------:R1:W-:Y:S01]  /*1c280*/  LDGSTS.E [R145+0x56e00], [R32.64], !P0 ;  /* 0x56e0000020917fae */ /* 0x0003e2000c121848 */
[----:B---3--:R-:W-:-:S04]  /*1c290*/  IMAD.WIDE R20, R0, 0x4, R18 ;  /* 0x0000000400147825 */ /* 0x008fc800078e0212 */
[C---:B------:R-:W-:Y:S01]  /*1c2a0*/  IMAD.WIDE R18, R0.reuse, 0x4, R210 ;  /* 0x0000000400127825 */ /* 0x040fe200078e02d2 */
[----:B------:R-:W-:Y:S04]  /*1c2b0*/  STL.64 [R1+0x1e8], R20 ;  /* 0x0001e81401007387 */ /* 0x000fe80000100a00 */
[----:B------:R3:W-:Y:S04]  /*1c2c0*/  LDGSTS.E [R145+0x57600], [R20.64], !P1 ;  /* 0x5760000014917fae */ /* 0x0007e8000c921848 */
[----:B------:R1:W-:Y:S04]  /*1c2d0*/  STL.64 [R1+0x1c8], R18 ;  /* 0x0001c81201007387 */ /* 0x0003e80000100a00 */
[----:B------:R1:W-:Y:S02]  /*1c2e0*/  LDGSTS.E [R145+0x57e00], [R18.64], !P6 ;  /* 0x57e0000012917fae */ /* 0x0003e4000f121848 */
[----:B-1----:R-:W-:-:S04]  /*1c2f0*/  IMAD.WIDE R18, R0, 0x4, R14 ;  /* 0x0000000400127825 */ /* 0x002fc800078e020e */
[----:B---3--:R-:W-:Y:S01]  /*1c300*/  IMAD.WIDE R20, R0, 0x4, R178 ;  /* 0x0000000400147825 */ /* 0x008fe200078e02b2 */
[----:B------:R1:W-:Y:S04]  /*1c310*/  STL.64 [R1+0x1a8], R18 ;  /* 0x0001a81201007387 */ /* 0x0003e80000100a00 */
[----:B------:R1:W-:Y:S04]  /*1c320*/  LDGSTS.E [R145+0x58600], [R18.64], !P3 ;  /* 0x5860000012917fae */ /* 0x0003e8000d921848 */
[----:B-1----:R-:W3:Y:S04]  /*1c330*/  LDL.LU.64 R18, [R1+0xe8] ;  /* 0x0000e80001127983 */ /* 0x002ee80000300a00 */
[----:B------:R-:W-:Y:S04]  /*1c340*/  STL.64 [R1+0x188], R20 ;  /* 0x0001881401007387 */ /* 0x000fe80000100a00 */
[----:B------:R-:W3:Y:S01]  /*1c350*/  LDL.LU.64 R178, [R1+0xc8] ;  /* 0x0000c80001b27983 */ /* 0x000ee20000300a00 */
[----:B------:R-:W-:-:S02]  /*1c360*/  IADD3 R4, R188, -0xc8, RZ ;  /* 0xffffff38bc047810 */ /* 0x000fc40007ffe0ff */
[----:B------:R-:W-:Y:S02]  /*1c370*/  IADD3 R5, R188, -0xcc, RZ ;  /* 0xffffff34bc057810 */ /* 0x000fe40007ffe0ff */
[----:B------:R-:W-:Y:S02]  /*1c380*/  ISETP.GE.U32.AND P4, PT, R4, 0x7ffffeb9, PT ;  /* 0x7ffffeb90400780c */ /* 0x000fe40003f86070 */
[----:B------:R-:W-:Y:S02]  /*1c390*/  ISETP.GE.U32.AND P5, PT, R5, 0x7ffffeb5, PT ;  /* 0x7ffffeb50500780c */ /* 0x000fe40003fa6070 */
[----:B------:R-:W-:Y:S01]  /*1c3a0*/  IADD3 R4, R188, -0xd0, RZ ;  /* 0xffffff30bc047810 */ /* 0x000fe20007ffe0ff */
[----:B----4-:R-:W-:-:S03]  /*1c3b0*/  IMAD.WIDE R14, R0, 0x4, R44 ;  /* 0x00000004000e7825 */ /* 0x010fc600078e022c */
[----:B------:R-:W-:Y:S02]  /*1c3c0*/  ISETP.GE.U32.AND P2, PT, R4, 0x7ffffeb1, PT ;  /* 0x7ffffeb10400780c */ /* 0x000fe40003f46070 */
[----:B------:R1:W-:Y:S04]  /*1c3d0*/  STL.64 [R1+0x168], R14 ;  /* 0x0001680e01007387 */ /* 0x0003e80000100a00 */
[----:B------:R2:W-:Y:S04]  /*1c3e0*/  LDGSTS.E [R145+0x58e00], [R20.64], !P4 ;  /* 0x58e0000014917fae */ /* 0x0005e8000e121848 */
[----:B------:R1:W-:Y:S01]  /*1c3f0*/  LDGSTS.E [R145+0x59600], [R14.64], !P5 ;  /* 0x596000000e917fae */ /* 0x0003e2000e921848 */
[----:B------:R-:W-:-:S03]  /*1c400*/  IADD3 R4, R188, -0xd4, RZ ;  /* 0xffffff2cbc047810 */ /* 0x000fc60007ffe0ff */
[----:B------:R-:W4:Y:S01]  /*1c410*/  LDL.LU.64 R44, [R1+0xa8] ;  /* 0x0000a800012c7983 */ /* 0x000f220000300a00 */
[----:B------:R-:W-:Y:S01]  /*1c420*/  IADD3 R5, R188, -0xd8, RZ ;  /* 0xffffff28bc057810 */ /* 0x000fe20007ffe0ff */
[----:B-1----:R-:W-:-:S04]  /*1c430*/  IMAD.WIDE R14, R0, 0x4, R226 ;  /* 0x00000004000e7825 */ /* 0x002fc800078e02e2 */
[----:B------:R-:W-:Y:S01]  /*1c440*/  IMAD.WIDE R32, R0, 0x4, R128 ;  /* 0x0000000400207825 */ /* 0x000fe200078e0280 */
[----:B------:R1:W-:Y:S01]  /*1c450*/  STL.64 [R1+0x248], R14 ;  /* 0x0002480e01007387 */ /* 0x0003e20000100a00 */
[----:B------:R-:W-:-:S03]  /*1c460*/  ISETP.GE.U32.AND P0, PT, R4, 0x7ffffead, PT ;  /* 0x7ffffead0400780c */ /* 0x000fc60003f06070 */
[----:B------:R-:W4:Y:S01]  /*1c470*/  LDL.LU.64 R210, [R1+0x7e0] ;  /* 0x0007e00001d27983 */ /* 0x000f220000300a00 */
[----:B------:R-:W-:-:S03]  /*1c480*/  ISETP.GE.U32.AND P1, PT, R5, 0x7ffffea9, PT ;  /* 0x7ffffea90500780c */ /* 0x000fc60003f26070 */
[----:B------:R1:W-:Y:S04]  /*1c490*/  LDGSTS.E [R145+0x59e00], [R14.64], !P2 ;  /* 0x59e000000e917fae */ /* 0x0003e8000d121848 */
[----:B------:R-:W-:Y:S04]  /*1c4a0*/  STL.64 [R1+0x268], R32 ;  /* 0x0002682001007387 */ /* 0x000fe80000100a00 */
[----:B------:R2:W-:Y:S04]  /*1c4b0*/  LDGSTS.E [R145+0x5a600], [R32.64], !P0 ;  /* 0x5a60000020917fae */ /* 0x0005e8000c121848 */
[----:B-1----:R-:W4:Y:S01]  /*1c4c0*/  LDL.LU.64 R14, [R1+0x7d8] ;  /* 0x0007d800010e7983 */ /* 0x002f220000300a00 */
[----:B--2---:R-:W-:-:S05]  /*1c4d0*/  IMAD.WIDE R20, R0, 0x4, R240 ;  /* 0x0000000400147825 */ /* 0x004fca00078e02f0 */
[----:B------:R4:W-:Y:S04]  /*1c4e0*/  STL.64 [R1+0x288], R20 ;  /* 0x0002881401007387 */ /* 0x0009e80000100a00 */
[----:B------:R-:W2:Y:S04]  /*1c4f0*/  LDL.LU.64 R240, [R1+0x7d0] ;  /* 0x0007d00001f07983 */ /* 0x000ea80000300a00 */
[----:B------:R-:W2:Y:S04]  /*1c500*/  LDL.LU.64 R250, [R1+0x7c8] ;  /* 0x0007c80001fa7983 */ /* 0x000ea80000300a00 */
[----:B------:R-:W2:Y:S04]  /*1c510*/  LDL.LU.64 R124, [R1+0x7c0] ;  /* 0x0007c000017c7983 */ /* 0x000ea80000300a00 */
[----:B------:R1:W-:Y:S04]  /*1c520*/  LDGSTS.E [R145+0x5ae00], [R20.64], !P1 ;  /* 0x5ae0000014917fae */ /* 0x0003e8000c921848 */
[----:B-1----:R-:W2:Y:S01]  /*1c530*/  LDL.LU.64 R144, [R1+0x7a0] ;  /* 0x0007a00001907983 */ /* 0x002ea20000300a00 */
[----:B------:R-:W-:-:S02]  /*1c540*/  IADD3 R4, R188, -0xdc, RZ ;  /* 0xffffff24bc047810 */ /* 0x000fc40007ffe0ff */
[----:B------:R-:W-:Y:S01]  /*1c550*/  IADD3 R5, R188, -0xe4, RZ ;  /* 0xffffff1cbc057810 */ /* 0x000fe20007ffe0ff */
[----:B------:R-:W-:Y:S01]  /*1c560*/  ULDC UR4, c[0x0][0x18c] ;  /* 0x0000630000047ab9 */ /* 0x000fe20000000800 */
[----:B------:R-:W-:Y:S01]  /*1c570*/  ISETP.GE.U32.AND P6, PT, R4, 0x7ffffea5, PT ;  /* 0x7ffffea50400780c */ /* 0x000fe20003fc6070 */
[----:B------:R-:W2:Y:S01]  /*1c580*/  LDL.LU.64 R226, [R1+0x798] ;  /* 0x0007980001e27983 */ /* 0x000ea20000300a00 */
[----:B------:R-:W-:Y:S02]  /*1c590*/  IADD3 R4, R188, -0xe0, RZ ;  /* 0xffffff20bc047810 */ /* 0x000fe40007ffe0ff */
[----:B------:R-:W-:Y:S01]  /*1c5a0*/  ISETP.GE.U32.AND P4, PT, R5, 0x7ffffe9d, PT ;  /* 0x7ffffe9d0500780c */ /* 0x000fe20003f86070 */
[----:B------:R-:W-:Y:S01]  /*1c5b0*/  USHF.L.U32 UR4, UR4, 0x7, URZ ;  /* 0x0000000704047899 */ /* 0x000fe2000800063f */
[----:B------:R-:W-:Y:S01]  /*1c5c0*/  ISETP.GE.U32.AND P3, PT, R4, 0x7ffffea1, PT ;  /* 0x7ffffea10400780c */ /* 0x000fe20003f66070 */
[----:B------:R-:W2:Y:S01]  /*1c5d0*/  LDL.LU.64 R128, [R1+0x790] ;  /* 0x0007900001807983 */ /* 0x000ea20000300a00 */
[----:B------:R-:W-:-:S04]  /*1c5e0*/  IADD3 R4, R188, -0xe8, RZ ;  /* 0xffffff18bc047810 */ /* 0x000fc80007ffe0ff */
[----:B------:R-:W-:Y:S02]  /*1c5f0*/  ISETP.GE.U32.AND P5, PT, R4, 0x7ffffe99, PT ;  /* 0x7ffffe990400780c */ /* 0x000fe40003fa6070 */
[----:B------:R-:W-:-:S04]  /*1c600*/  IADD3 R4, R188, -0xec, RZ ;  /* 0xffffff14bc047810 */ /* 0x000fc80007ffe0ff */
[----:B------:R-:W-:Y:S02]  /*1c610*/  ISETP.GE.U32.AND P2, PT, R4, 0x7ffffe95, PT ;  /* 0x7ffffe950400780c */ /* 0x000fe40003f46070 */
[----:B------:R-:W-:-:S04]  /*1c620*/  IADD3 R4, R188, -0xf4, RZ ;  /* 0xffffff0cbc047810 */ /* 0x000fc80007ffe0ff */
[----:B------:R-:W-:Y:S02]  /*1c630*/  ISETP.GE.U32.AND P1, PT, R4, 0x7ffffe8d, PT ;  /* 0x7ffffe8d0400780c */ /* 0x000fe40003f26070 */
[----:B------:R-:W-:Y:S02]  /*1c640*/  LOP3.LUT R4, R189, 0x60, RZ, 0x3c, !PT ;  /* 0x00000060bd047812 */ /* 0x000fe400078e3cff */
[----:B------:R-:W-:Y:S01]  /*1c650*/  IADD3 R5, R188, -0xf0, RZ ;  /* 0xffffff10bc057810 */ /* 0x000fe20007ffe0ff */
[----:B---3--:R-:W-:-:S05]  /*1c660*/  IMAD.WIDE R18, R0, 0x4, R18 ;  /* 0x0000000400127825 */ /* 0x008fca00078e0212 */
[----:B------:R1:W-:Y:S01]  /*1c670*/  LDGSTS.E [R4+0x5b600], [R18.64], !P6 ;  /* 0x5b60000012047fae */ /* 0x0003e2000f121848 */
[----:B------:R-:W-:-:S05]  /*1c680*/  IMAD.WIDE R36, R0, 0x4, R178 ;  /* 0x0000000400247825 */ /* 0x000fca00078e02b2 */
[----:B------:R1:W-:Y:S02]  /*1c690*/  LDGSTS.E [R4+0x5be00], [R36.64], !P3 ;  /* 0x5be0000024047fae */ /* 0x0003e4000d921848 */
[----:B-1----:R-:W-:-:S05]  /*1c6a0*/  IMAD.MOV.U32 R4, RZ, RZ, c[0x0][0x180] ;  /* 0x00006000ff047624 */ /* 0x002fca00078e00ff */
[----:B------:R-:W-:-:S04]  /*1c6b0*/  IADD3 R4, R4, -0xfc, RZ ;  /* 0xffffff0404047810 */ /* 0x000fc80007ffe0ff */
[----:B------:R-:W-:Y:S02]  /*1c6c0*/  ISETP.GE.U32.AND P3, PT, R4, 0x7ffffe85, PT ;  /* 0x7ffffe850400780c */ /* 0x000fe40003f66070 */
[----:B------:R-:W1:Y:S01]  /*1c6d0*/  S2R R4, SR_TID.X ;  /* 0x0000000000047919 */ /* 0x000e620000002100 */
[----:B------:R-:W-:Y:S02]  /*1c6e0*/  ISETP.GE.U32.AND P0, PT, R5, 0x7ffffe91, PT ;  /* 0x7ffffe910500780c */ /* 0x000fe40003f06070 */
[----:B------:R-:W-:Y:S01]  /*1c6f0*/  IADD3 R5, R188, -0xf8, RZ ;  /* 0xffffff08bc057810 */ /* 0x000fe20007ffe0ff */
[----:B------:R3:W-:Y:S01]  /*1c700*/  STL.64 [R1+0x2a8], R18 ;  /* 0x0002a81201007387 */ /* 0x0007e20000100a00 */
[----:B----4-:R-:W-:Y:S02]  /*1c710*/  IMAD.WIDE R20, R0, 0x4, R44 ;  /* 0x0000000400147825 */ /* 0x010fe400078e022c */
[----:B------:R-:W-:Y:S01]  /*1c720*/  ISETP.GE.U32.AND P6, PT, R5, 0x7ffffe89, PT ;  /* 0x7ffffe890500780c */ /* 0x000fe20003fc6070 */
[----:B------:R-:W4:Y:S01]  /*1c730*/  LDL.LU.64 R32, [R1+0x780] ;  /* 0x0007800001207983 */ /* 0x000f220000300a00 */
[----:B------:R-:W-:-:S03]  /*1c740*/  IMAD.U32 R5, RZ, RZ, UR4 ;  /* 0x00000004ff057e24 */ /* 0x000fc6000f8e00ff */
[----:B------:R1:W-:Y:S04]  /*1c750*/  STL.64 [R1+0x2c8], R36 ;  /* 0x0002c82401007387 */ /* 0x0003e80000100a00 */
[----:B---3--:R-:W3:Y:S01]  /*1c760*/  LDL.LU.64 R18, [R1+0x760] ;  /* 0x0007600001127983 */ /* 0x008ee20000300a00 */
[----:B-1----:R-:W-:-:S03]  /*1c770*/  LOP3.LUT R4, R4, 0x7f, RZ, 0xc0, !PT ;  /* 0x0000007f04047812 */ /* 0x002fc600078ec0ff */
[----:B------:R-:W3:Y:S02]  /*1c780*/  LDL.LU.64 R188, [R1+0x758] ;  /* 0x0007580001bc7983 */ /* 0x000ee40000300a00 */
[----:B------:R-:W-:Y:S02]  /*1c790*/  IMAD.SHL.U32 R4, R4, 0x4, RZ ;  /* 0x0000000404047824 */ /* 0x000fe400078e00ff */
[----:B------:R1:W-:Y:S01]  /*1c7a0*/  STL.64 [R1+0xa8], R20 ;  /* 0x0000a81401007387 */ /* 0x0003e20000100a00 */
[C---:B------:R-:W-:Y:S02]  /*1c7b0*/  IMAD.WIDE R210, R5.reuse, 0x4, R210 ;  /* 0x0000000405d27825 */ /* 0x040fe400078e02d2 */
[----:B------:R-:W-:Y:S01]  /*1c7c0*/  LOP3.LUT R4, R4, 0x60, RZ, 0x3c, !PT ;  /* 0x0000006004047812 */ /* 0x000fe200078e3cff */
[----:B------:R-:W3:Y:S01]  /*1c7d0*/  LDL.LU.64 R178, [R1+0x750] ;  /* 0x0007500001b27983 */ /* 0x000ee20000300a00 */
[----:B------:R-:W-:-:S03]  /*1c7e0*/  IMAD.WIDE R14, R5, 0x4, R14 ;  /* 0x00000004050e7825 */ /* 0x000fc600078e020e */
[----:B------:R-:W3:Y:S04]  /*1c7f0*/  LDL.LU.64 R44, [R1+0x748] ;  /* 0x00074800012c7983 */ /* 0x000ee80000300a00 */
[----:B------:R-:W3:Y:S04]  /*1c800*/  LDL.LU.64 R36, [R1+0x1ad0] ;  /* 0x001ad00001247983 */ /* 0x000ee80000300a00 */
[----:B------:R1:W-:Y:S01]  /*1c810*/  LDGSTS.E [R4+0x5c600], [R20.64], !P4 ;  /* 0x5c60000014047fae */ /* 0x0003e2000e121848 */
[----:B------:R-:W-:Y:S01]  /*1c820*/  ISETP.NE.U32.AND P4, PT, R252, RZ, PT ;  /* 0x000000fffc00720c */ /* 0x000fe20003f85070 */
[----:B------:R-:W-:-:S02]  /*1c830*/  IMAD.WIDE R172, R5, 0x4, R172 ;  /* 0x0000000405ac7825 */ /* 0x000fc400078e02ac */
[----:B-1----:R-:W3:Y:S04]  /*1c840*/  LDL.LU.64 R20, [R1+0x1ac8] ;  /* 0x001ac80001147983 */ /* 0x002ee80000300a00 */
[----:B------:R1:W5:Y:S04]  /*1c850*/  LDL.LU R252, [R1+0x1ac0] ;  /* 0x001ac00001fc7983 */ /* 0x0003680000300800 */
[----:B------:R1:W-:Y:S01]  /*1c860*/  STL.64 [R1+0x2e8], R210 ;  /* 0x0002e8d201007387 */ /* 0x0003e20000100a00 */
[----:B------:R-:W-:-:S03]  /*1c870*/  IMAD.WIDE R110, R5, 0x4, R110 ;  /* 0x00000004056e7825 */ /* 0x000fc600078e026e */
[----:B-1----:R-:W3:Y:S04]  /*1c880*/  LDL.LU.64 R210, [R1+0x720] ;  /* 0x0007200001d27983 */ /* 0x002ee80000300a00 */
[----:B------:R1:W-:Y:S01]  /*1c890*/  STL.64 [R1+0x308], R14 ;  /* 0x0003080e01007387 */ /* 0x0003e20000100a00 */
[----:B------:R-:W-:-:S03]  /*1c8a0*/  IMAD.WIDE R238, R5, 0x4, R238 ;  /* 0x0000000405ee7825 */ /* 0x000fc600078e02ee */
[----:B-1----:R-:W3:Y:S01]  /*1c8b0*/  LDL.LU.64 R14, [R1+0x718] ;  /* 0x00071800010e7983 */ /* 0x002ee20000300a00 */
[----:B--2---:R-:W-:-:S04]  /*1c8c0*/  IMAD.WIDE R240, R5, 0x4, R240 ;  /* 0x0000000405f07825 */ /* 0x004fc800078e02f0 */
[C---:B------:R-:W-:Y:S01]  /*1c8d0*/  IMAD.WIDE R250, R5.reuse, 0x4, R250 ;  /* 0x0000000405fa7825 */ /* 0x040fe200078e02fa */
[----:B------:R1:W-:Y:S03]  /*1c8e0*/  STL.64 [R1+0x328], R240 ;  /* 0x000328f001007387 */ /* 0x0003e60000100a00 */
[C---:B------:R-:W-:Y:S01]  /*1c8f0*/  IMAD.WIDE R124, R5.reuse, 0x4, R124 ;  /* 0x00000004057c7825 */ /* 0x040fe200078e027c */
[----:B-1----:R-:W2:Y:S04]  /*1c900*/  LDL.LU.64 R240, [R1+0x710] ;  /* 0x0007100001f07983 */ /* 0x002ea80000300a00 */
[----:B------:R1:W-:Y:S01]  /*1c910*/  STL.64 [R1+0x348], R250 ;  /* 0x000348fa01007387 */ /* 0x0003e20000100a00 */
[----:B------:R-:W-:-:S03]  /*1c920*/  IMAD.WIDE R144, R5, 0x4, R144 ;  /* 0x0000000405907825 */ /* 0x000fc600078e0290 */
        /* <DEDUP_REMOVED lines=10> */
[----:B-1----:R-:W2:Y:S01]  /*1c9d0*/  LDL.LU.64 R144, [R1+0x1a90] ;  /* 0x001a900001907983 */ /* 0x002ea20000300a00 */
[----:B------:R-:W-:-:S04]  /*1c9e0*/  IMAD.WIDE R226, R5, 0x4, R226 ;  /* 0x0000000405e27825 */ /* 0x000fc800078e02e2 */
[C---:B------:R-:W-:Y:S01]  /*1c9f0*/  IMAD.WIDE R128, R5.reuse, 0x4, R128 ;  /* 0x0000000405807825 */ /* 0x040fe200078e0280 */
[----:B------:R1:W-:Y:S03]  /*1ca00*/  STL.64 [R1+0x798], R226 ;  /* 0x000798e201007387 */ /* 0x0003e60000100a00 */
[----:B------:R-:W-:-:S04]  /*1ca10*/  IMAD.WIDE R30, R5, 0x4, R30 ;  /* 0x00000004051e7825 */ /* 0x000fc800078e021e */
[C---:B------:R-:W-:Y:S01]  /*1ca20*/  IMAD.WIDE R192, R5.reuse, 0x4, R192 ;  /* 0x0000000405c07825 */ /* 0x040fe200078e02c0 */
[----:B-1----:R-:W2:Y:S04]  /*1ca30*/  LDL.LU.64 R226, [R1+0x6e0] ;  /* 0x0006e00001e27983 */ /* 0x002ea80000300a00 */
[----:B------:R1:W-:Y:S01]  /*1ca40*/  STL.64 [R1+0x790], R128 ;  /* 0x0007908001007387 */ /* 0x0003e20000100a00 */
[----:B------:R-:W-:-:S04]  /*1ca50*/  IMAD.WIDE R48, R5, 0x4, R48 ;  /* 0x0000000405307825 */ /* 0x000fc800078e0230 */
[C---:B----4-:R-:W-:Y:S01]  /*1ca60*/  IMAD.WIDE R32, R5.reuse, 0x4, R32 ;  /* 0x0000000405207825 */ /* 0x050fe200078e0220 */
[----:B-1----:R-:W4:Y:S03]  /*1ca70*/  LDL.LU.64 R128, [R1+0x6d8] ;  /* 0x0006d80001807983 */ /* 0x002f260000300a00 */
[----:B---3--:R-:W-:-:S04]  /*1ca80*/  IMAD.WIDE R18, R5, 0x4, R18 ;  /* 0x0000000405127825 */ /* 0x008fc800078e0212 */
[----:B------:R-:W-:-:S04]  /*1ca90*/  IMAD.WIDE R188, R5, 0x4, R188 ;  /* 0x0000000405bc7825 */ /* 0x000fc800078e02bc */
[----:B--2---:R-:W-:-:S05]  /*1caa0*/  IMAD.WIDE R144, R5, 0x4, R144 ;  /* 0x0000000405907825 */ /* 0x004fca00078e0290 */
[----:B------:R1:W-:Y:S04]  /*1cab0*/  STL.64 [R1+0x788], R144 ;  /* 0x0007889001007387 */ /* 0x0003e80000100a00 */
[----:B-1----:R-:W2:Y:S04]  /*1cac0*/  LDL.LU.64 R144, [R1+0x6d0] ;  /* 0x0006d00001907983 */ /* 0x002ea80000300a00 */
[----:B------:R1:W-:Y:S04]  /*1cad0*/  STL.64 [R1+0x780], R32 ;  /* 0x0007802001007387 */ /* 0x0003e80000100a00 */
[----:B-1----:R-:W3:Y:S04]  /*1cae0*/  LDL.LU.64 R32, [R1+0x1a88] ;  /* 0x001a880001207983 */ /* 0x002ee80000300a00 */
        /* <DEDUP_REMOVED lines=15> */
[----:B-1----:R-:W3:Y:S03]  /*1cbe0*/  LDL.LU.64 R178, [R1+0x6a0] ;  /* 0x0006a00001b27983 */ /* 0x002ee60000300a00 */
[C---:B------:R-:W-:Y:S01]  /*1cbf0*/  IMAD.WIDE R142, R5.reuse, 0x4, R142 ;  /* 0x00000004058e7825 */ /* 0x040fe200078e028e */
[----:B------:R1:W-:Y:S03]  /*1cc00*/  STL.64 [R1+0x748], R44 ;  /* 0x0007482c01007387 */ /* 0x0003e60000100a00 */
[----:B------:R-:W-:-:S04]  /*1cc10*/  IMAD.WIDE R210, R5, 0x4, R210 ;  /* 0x0000000405d27825 */ /* 0x000fc800078e02d2 */
[C---:B------:R-:W-:Y:S01]  /*1cc20*/  IMAD.WIDE R14, R5.reuse, 0x4, R14 ;  /* 0x00000004050e7825 */ /* 0x040fe200078e020e */
[----:B-1----:R-:W3:Y:S03]  /*1cc30*/  LDL.LU.64 R44, [R1+0x698] ;  /* 0x00069800012c7983 */ /* 0x002ee60000300a00 */
[----:B------:R-:W-:-:S04]  /*1cc40*/  IMAD.WIDE R240, R5, 0x4, R240 ;  /* 0x0000000405f07825 */ /* 0x000fc800078e02f0 */
[----:B--2---:R-:W-:-:S05]  /*1cc50*/  IMAD.WIDE R188, R5, 0x4, R188 ;  /* 0x0000000405bc7825 */ /* 0x004fca00078e02bc */
        /* <DEDUP_REMOVED lines=13> */
[----:B-1----:R-:W3:Y:S01]  /*1cd30*/  LDL.LU.64 R240, [R1+0x1a38] ;  /* 0x001a380001f07983 */ /* 0x002ee20000300a00 */
[----:B------:R-:W-:-:S04]  /*1cd40*/  IMAD.WIDE R242, R5, 0x4, R242 ;  /* 0x0000000405f27825 */ /* 0x000fc800078e02f2 */
[----:B------:R-:W-:-:S04]  /*1cd50*/  IMAD.WIDE R224, R5, 0x4, R224 ;  /* 0x0000000405e07825 */ /* 0x000fc800078e02e0 */
[----:B------:R-:W-:-:S04]  /*1cd60*/  IMAD.WIDE R114, R5, 0x4, R114 ;  /* 0x0000000405727825 */ /* 0x000fc800078e0272 */
[----:B------:R-:W-:-:S04]  /*1cd70*/  IMAD.WIDE R226, R5, 0x4, R226 ;  /* 0x0000000405e27825 */ /* 0x000fc800078e02e2 */
[----:B----4-:R-:W-:-:S04]  /*1cd80*/  IMAD.WIDE R128, R5, 0x4, R128 ;  /* 0x0000000405807825 */ /* 0x010fc800078e0280 */
[----:B--2---:R-:W-:-:S04]  /*1cd90*/  IMAD.WIDE R14, R5, 0x4, R14 ;  /* 0x00000004050e7825 */ /* 0x004fc800078e020e */
[----:B---3--:R-:W-:-:S05]  /*1cda0*/  IMAD.WIDE R240, R5, 0x4, R240 ;  /* 0x0000000405f07825 */ /* 0x008fca00078e02f0 */
[----:B------:R1:W-:Y:S04]  /*1cdb0*/  STL.64 [R1+0x708], R240 ;  /* 0x000708f001007387 */ /* 0x0003e80000100a00 */
[----:B-1----:R-:W2:Y:S04]  /*1cdc0*/  LDL.LU.64 R240, [R1+0x660] ;  /* 0x0006600001f07983 */ /* 0x002ea80000300a00 */
[----:B------:R1:W-:Y:S04]  /*1cdd0*/  STL.64 [R1+0x700], R14 ;  /* 0x0007000e01007387 */ /* 0x0003e80000100a00 */
[----:B-1----:R-:W3:Y:S04]  /*1cde0*/  LDL.LU.64 R14, [R1+0x658] ;  /* 0x00065800010e7983 */ /* 0x002ee80000300a00 */
[----:B------:R1:W-:Y:S04]  /*1cdf0*/  STL.64 [R1+0x6f8], R242 ;  /* 0x0006f8f201007387 */ /* 0x0003e80000100a00 */
[----:B-1----:R-:W4:Y:S04]  /*1ce00*/  LDL.LU.64 R242, [R1+0x1a30] ;  /* 0x001a300001f27983 */ /* 0x002f280000300a00 */
        /* <DEDUP_REMOVED lines=14> */
[----:B------:R-:W-:-:S04]  /*1cef0*/  IMAD.WIDE R194, R5, 0x4, R194 ;  /* 0x0000000405c27825 */ /* 0x000fc800078e02c2 */
[----:B------:R-:W-:-:S04]  /*1cf00*/  IMAD.WIDE R178, R5, 0x4, R178 ;  /* 0x0000000405b27825 */ /* 0x000fc800078e02b2 */
[----:B------:R-:W-:-:S04]  /*1cf10*/  IMAD.WIDE R44, R5, 0x4, R44 ;  /* 0x00000004052c7825 */ /* 0x000fc800078e022c */
[----:B------:R-:W-:-:S04]  /*1cf20*/  IMAD.WIDE R126, R5, 0x4, R126 ;  /* 0x00000004057e7825 */ /* 0x000fc800078e027e */
[----:B------:R-:W-:-:S04]  /*1cf30*/  IMAD.WIDE R142, R5, 0x4, R142 ;  /* 0x00000004058e7825 */ /* 0x000fc800078e028e */
[----:B--2---:R-:W-:-:S05]  /*1cf40*/  IMAD.WIDE R128, R5, 0x4, R128 ;  /* 0x0000000405807825 */ /* 0x004fca00078e0280 */
[----:B------:R1:W-:Y:S04]  /*1cf50*/  STL.64 [R1+0x6c8], R128 ;  /* 0x0006c88001007387 */ /* 0x0003e80000100a00 */
[----:B-1----:R-:W2:Y:S04]  /*1cf60*/  LDL.LU.64 R128, [R1+0x618] ;  /* 0x0006180001807983 */ /* 0x002ea80000300a00 */
[----:B------:R1:W-:Y:S04]  /*1cf70*/  STL.64 [R1+0x6c0], R210 ;  /* 0x0006c0d201007387 */ /* 0x0003e80000100a00 */
[----:B-1----:R-:W4:Y:S04]  /*1cf80*/  LDL.LU.64 R210, [R1+0x1a18] ;  /* 0x001a180001d27983 */ /* 0x002f280000300a00 */
        /* <DEDUP_REMOVED lines=8> */
[----:B------:R1:W-:Y:S02]  /*1d010*/  STL.64 [R1+0x698], R44 ;  /* 0x0006982c01007387 */ /* 0x0003e40000100a00 */
[----:B-1----:R-:W-:-:S02]  /*1d020*/  IMAD.WIDE R44, R5, 0x4, R188 ;  /* 0x00000004052c7825 */ /* 0x002fc400078e02bc */
[----:B------:R-:W4:Y:S04]  /*1d030*/  LDL.LU.64 R188, [R1+0x5e0] ;  /* 0x0005e00001bc7983 */ /* 0x000f280000300a00 */
[----:B------:R1:W-:Y:S04]  /*1d040*/  STL.64 [R1+0x690], R44 ;  /* 0x0006902c01007387 */ /* 0x0003e80000100a00 */
[----:B-1----:R-:W4:Y:S04]  /*1d050*/  LDL.LU.64 R44, [R1+0x5d8] ;  /* 0x0005d800012c7983 */ /* 0x002f280000300a00 */
[----:B------:R1:W-:Y:S04]  /*1d060*/  STL.64 [R1+0x688], R126 ;  /* 0x0006887e01007387 */ /* 0x0003e80000100a00 */
[----:B-1----:R-:W4:Y:S04]  /*1d070*/  LDL.LU.64 R126, [R1+0x5d0] ;  /* 0x0005d000017e7983 */ /* 0x002f280000300a00 */
[----:B------:R1:W-:Y:S04]  /*1d080*/  STL.64 [R1+0x680], R142 ;  /* 0x0006808e01007387 */ /* 0x0003e80000100a00 */
[----:B-1----:R-:W4:Y:S01]  /*1d090*/  LDL.LU.64 R142, [R1+0x5c8] ;  /* 0x0005c800018e7983 */ /* 0x002f220000300a00 */
[----:B------:R-:W-:-:S04]  /*1d0a0*/  IMAD.WIDE R162, R5, 0x4, R162 ;  /* 0x0000000405a27825 */ /* 0x000fc800078e02a2 */
[C---:B------:R-:W-:Y:S01]  /*1d0b0*/  IMAD.WIDE R146, R5.reuse, 0x4, R146 ;  /* 0x0000000405927825 */ /* 0x040fe200078e0292 */
[----:B------:R1:W-:Y:S03]  /*1d0c0*/  STL.64 [R1+0x678], R162 ;  /* 0x000678a201007387 */ /* 0x0003e60000100a00 */
[----:B------:R-:W-:-:S04]  /*1d0d0*/  IMAD.WIDE R130, R5, 0x4, R130 ;  /* 0x0000000405827825 */ /* 0x000fc800078e0282 */
[C---:B------:R-:W-:Y:S01]  /*1d0e0*/  IMAD.WIDE R240, R5.reuse, 0x4, R240 ;  /* 0x0000000405f07825 */ /* 0x040fe200078e02f0 */
[----:B-1----:R-:W4:Y:S03]  /*1d0f0*/  LDL.LU.64 R162, [R1+0x1a00] ;  /* 0x001a000001a27983 */ /* 0x002f260000300a00 */
[C---:B---3--:R-:W-:Y:S01]  /*1d100*/  IMAD.WIDE R14, R5.reuse, 0x4, R14 ;  /* 0x00000004050e7825 */ /* 0x048fe200078e020e */
[----:B------:R1:W-:Y:S03]  /*1d110*/  STL.64 [R1+0x670], R146 ;  /* 0x0006709201007387 */ /* 0x0003e60000100a00 */
[----:B------:R-:W-:-:S04]  /*1d120*/  IMAD.WIDE R224, R5, 0x4, R224 ;  /* 0x0000000405e07825 */ /* 0x000fc800078e02e0 */
[C---:B------:R-:W-:Y:S01]  /*1d130*/  IMAD.WIDE R114, R5.reuse, 0x4, R114 ;  /* 0x0000000405727825 */ /* 0x040fe200078e0272 */
[----:B-1----:R-:W3:Y:S04]  /*1d140*/  LDL.LU.64 R146, [R1+0x19f8] ;  /* 0x0019f80001927983 */ /* 0x002ee80000300a00 */
[----:B------:R1:W-:Y:S01]  /*1d150*/  STL.64 [R1+0x668], R130 ;  /* 0x0006688201007387 */ /* 0x0003e20000100a00 */
[----:B------:R-:W-:-:S04]  /*1d160*/  IMAD.WIDE R98, R5, 0x4, R98 ;  /* 0x0000000405627825 */ /* 0x000fc800078e0262 */
[C---:B------:R-:W-:Y:S01]  /*1d170*/  IMAD.WIDE R82, R5.reuse, 0x4, R82 ;  /* 0x0000000405527825 */ /* 0x040fe200078e0252 */
[----:B-1----:R-:W3:Y:S04]  /*1d180*/  LDL.LU.64 R130, [R1+0x19f0] ;  /* 0x0019f00001827983 */ /* 0x002ee80000300a00 */
[----:B------:R1:W-:Y:S01]  /*1d190*/  STL.64 [R1+0x660], R240 ;  /* 0x000660f001007387 */ /* 0x0003e20000100a00 */
[----:B------:R-:W-:-:S03]  /*1d1a0*/  IMAD.WIDE R66, R5, 0x4, R66 ;  /* 0x0000000405427825 */ /* 0x000fc600078e0242 */
[----:B-1----:R-:W3:Y:S04]  /*1d1b0*/  LDL.LU.64 R240, [R1+0x5a0] ;  /* 0x0005a00001f07983 */ /* 0x002ee80000300a00 */
[----:B------:R1:W-:Y:S01]  /*1d1c0*/  STL.64 [R1+0x658], R14 ;  /* 0x0006580e01007387 */ /* 0x0003e20000100a00 */
[----:B------:R-:W-:-:S03]  /*1d1d0*/  IMAD.WIDE R160, R5, 0x4, R160 ;  /* 0x0000000405a07825 */ /* 0x000fc600078e02a0 */
[----:B-1----:R-:W3:Y:S04]  /*1d1e0*/  LDL.LU.64 R14, [R1+0x598] ;  /* 0x00059800010e7983 */ /* 0x002ee80000300a00 */
[----:B------:R1:W-:Y:S01]  /*1d1f0*/  STL.64 [R1+0x650], R224 ;  /* 0x000650e001007387 */ /* 0x0003e20000100a00 */
[----:B------:R-:W-:-:S03]  /*1d200*/  IMAD.WIDE R144, R5, 0x4, R144 ;  /* 0x0000000405907825 */ /* 0x000fc600078e0290 */
[----:B-1----:R-:W3:Y:S04]  /*1d210*/  LDL.LU.64 R224, [R1+0x590] ;  /* 0x0005900001e07983 */ /* 0x002ee80000300a00 */
[----:B------:R1:W-:Y:S04]  /*1d220*/  STL.64 [R1+0x648], R114 ;  /* 0x0006487201007387 */ /* 0x0003e80000100a00 */
        /* <DEDUP_REMOVED lines=8> */
[----:B--2---:R-:W-:-:S03]  /*1d2b0*/  IMAD.WIDE R128, R5, 0x4, R128 ;  /* 0x0000000405807825 */ /* 0x004fc600078e0280 */
[----:B-1----:R-:W2:Y:S04]  /*1d2c0*/  LDL.LU.64 R66, [R1+0x19d0] ;  /* 0x0019d00001427983 */ /* 0x002ea80000300a00 */
[----:B------:R1:W-:Y:S01]  /*1d2d0*/  STL.64 [R1+0x628], R160 ;  /* 0x000628a001007387 */ /* 0x0003e20000100a00 */
[----:B------:R-:W-:-:S03]  /*1d2e0*/  IMAD.WIDE R140, R5, 0x4, R140 ;  /* 0x00000004058c7825 */ /* 0x000fc600078e028c */
[----:B-1----:R-:W2:Y:S04]  /*1d2f0*/  LDL.LU.64 R160, [R1+0x560] ;  /* 0x0005600001a07983 */ /* 0x002ea80000300a00 */
[----:B------:R1:W-:Y:S01]  /*1d300*/  STL.64 [R1+0x620], R144 ;  /* 0x0006209001007387 */ /* 0x0003e20000100a00 */
[----:B----4-:R-:W-:-:S03]  /*1d310*/  IMAD.WIDE R50, R5, 0x4, R50 ;  /* 0x0000000405327825 */ /* 0x010fc600078e0232 */
[----:B-1----:R-:W4:Y:S04]  /*1d320*/  LDL.LU.64 R144, [R1+0x558] ;  /* 0x0005580001907983 */ /* 0x002f280000300a00 */
[----:B------:R1:W-:Y:S01]  /*1d330*/  STL.64 [R1+0x618], R128 ;  /* 0x0006188001007387 */ /* 0x0003e20000100a00 */
[----:B------:R-:W-:-:S03]  /*1d340*/  IMAD.WIDE R34, R5, 0x4, R34 ;  /* 0x0000000405227825 */ /* 0x000fc600078e0222 */
[----:B-1----:R-:W4:Y:S04]  /*1d350*/  LDL.LU.64 R128, [R1+0x550] ;  /* 0x0005500001807983 */ /* 0x002f280000300a00 */
[----:B------:R1:W-:Y:S01]  /*1d360*/  STL.64 [R1+0x610], R50 ;  /* 0x0006103201007387 */ /* 0x0003e20000100a00 */
[----:B------:R-:W-:-:S03]  /*1d370*/  IMAD.WIDE R64, R5, 0x4, R64 ;  /* 0x0000000405407825 */ /* 0x000fc600078e0240 */
[----:B-1----:R-:W4:Y:S04]  /*1d380*/  LDL.LU.64 R50, [R1+0x19c8] ;  /* 0x0019c80001327983 */ /* 0x002f280000300a00 */
[----:B------:R1:W-:Y:S04]  /*1d390*/  STL.64 [R1+0x608], R34 ;  /* 0x0006082201007387 */ /* 0x0003e80000100a00 */
[----:B-1----:R-:W4:Y:S04]  /*1d3a0*/  LDL.LU.64 R34, [R1+0x19c0] ;  /* 0x0019c00001227983 */ /* 0x002f280000300a00 */
[----:B------:R1:W-:Y:S01]  /*1d3b0*/  STL.64 [R1+0x600], R18 ;  /* 0x0006001201007387 */ /* 0x0003e20000100a00 */
[----:B------:R-:W-:-:S03]  /*1d3c0*/  IMAD.WIDE R188, R5, 0x4, R188 ;  /* 0x0000000405bc7825 */ /* 0x000fc600078e02bc */
[----:B-1----:R-:W4:Y:S04]  /*1d3d0*/  LDL.LU.64 R18, [R1+0x19b8] ;  /* 0x0019b80001127983 */ /* 0x002f280000300a00 */
[----:B------:R1:W-:Y:S01]  /*1d3e0*/  STL.64 [R1+0x5f8], R12 ;  /* 0x0005f80c01007387 */ /* 0x0003e20000100a00 */
[----:B------:R-:W-:-:S03]  /*1d3f0*/  IMAD.WIDE R44, R5, 0x4, R44 ;  /* 0x00000004052c7825 */ /* 0x000fc600078e022c */
[----:B-1----:R-:W4:Y:S04]  /*1d400*/  LDL.LU.64 R12, [R1+0x19b0] ;  /* 0x0019b000010c7983 */ /* 0x002f280000300a00 */
[----:B------:R1:W-:Y:S01]  /*1d410*/  STL.64 [R1+0x5f0], R140 ;  /* 0x0005f08c01007387 */ /* 0x0003e20000100a00 */
[----:B------:R-:W-:-:S04]  /*1d420*/  IMAD.WIDE R48, R5, 0x4, R48 ;  /* 0x0000000405307825 */ /* 0x000fc800078e0230 */
[C---:B------:R-:W-:Y:S01]  /*1d430*/  IMAD.WIDE R126, R5.reuse, 0x4, R126 ;  /* 0x00000004057e7825 */ /* 0x040fe200078e027e */
[----:B-1----:R-:W4:Y:S04]  /*1d440*/  LDL.LU.64 R140, [R1+0x19a8] ;  /* 0x0019a800018c7983 */ /* 0x002f280000300a00 */
[----:B------:R1:W-:Y:S01]  /*1d450*/  STL.64 [R1+0x5e8], R64 ;  /* 0x0005e84001007387 */ /* 0x0003e20000100a00 */
[----:B------:R-:W-:-:S04]  /*1d460*/  IMAD.WIDE R46, R5, 0x4, R46 ;  /* 0x00000004052e7825 */ /* 0x000fc800078e022e */
[C---:B------:R-:W-:Y:S01]  /*1d470*/  IMAD.WIDE R142, R5.reuse, 0x4, R142 ;  /* 0x00000004058e7825 */ /* 0x040fe200078e028e */
[----:B-1----:R-:W4:Y:S04]  /*1d480*/  LDL.LU.64 R64, [R1+0x520] ;  /* 0x0005200001407983 */ /* 0x002f280000300a00 */
[----:B------:R1:W-:Y:S01]  /*1d490*/  STL.64 [R1+0x5e0], R188 ;  /* 0x0005e0bc01007387 */ /* 0x0003e20000100a00 */
[----:B------:R-:W-:-:S03]  /*1d4a0*/  IMAD.WIDE R208, R5, 0x4, R208 ;  /* 0x0000000405d07825 */ /* 0x000fc600078e02d0 */
        /* <DEDUP_REMOVED lines=12> */
[----:B-1----:R-:W4:Y:S01]  /*1d570*/  LDL.LU.64 R208, [R1+0x1978] ;  /* 0x0019780001d07983 */ /* 0x002f220000300a00 */
[----:B------:R-:W-:-:S04]  /*1d580*/  IMAD.WIDE R60, R5, 0x4, R60 ;  /* 0x00000004053c7825 */ /* 0x000fc800078e023c */
[C---:B---3--:R-:W-:Y:S01]  /*1d590*/  IMAD.WIDE R240, R5.reuse, 0x4, R240 ;  /* 0x0000000405f07825 */ /* 0x048fe200078e02f0 */
        /* <DEDUP_REMOVED lines=8> */
[----:B-1----:R-:W3:Y:S04]  /*1d620*/  LDL.LU.64 R240, [R1+0x1970] ;  /* 0x0019700001f07983 */ /* 0x002ee80000300a00 */
[----:B------:R1:W-:Y:S01]  /*1d630*/  STL.64 [R1+0x7e0], R14 ;  /* 0x0007e00e01007387 */ /* 0x0003e20000100a00 */
[----:B------:R-:W-:-:S03]  /*1d640*/  IMAD.WIDE R176, R5, 0x4, R176 ;  /* 0x0000000405b07825 */ /* 0x000fc600078e02b0 */
[----:B-1----:R-:W3:Y:S04]  /*1d650*/  LDL.LU.64 R14, [R1+0x4d0] ;  /* 0x0004d000010e7983 */ /* 0x002ee80000300a00 */
[----:B------:R1:W-:Y:S01]  /*1d660*/  STL.64 [R1+0x918], R224 ;  /* 0x000918e001007387 */ /* 0x0003e20000100a00 */
[----:B--2---:R-:W-:-:S03]  /*1d670*/  IMAD.WIDE R160, R5, 0x4, R160 ;  /* 0x0000000405a07825 */ /* 0x004fc600078e02a0 */
[----:B-1----:R-:W2:Y:S01]  /*1d680*/  LDL.LU.64 R224, [R1+0x1968] ;  /* 0x0019680001e07983 */ /* 0x002ea20000300a00 */
[----:B------:R-:W-:-:S04]  /*1d690*/  IMAD.WIDE R30, R5, 0x4, R30 ;  /* 0x00000004051e7825 */ /* 0x000fc800078e021e */
[----:B----4-:R-:W-:-:S04]  /*1d6a0*/  IMAD.WIDE R144, R5, 0x4, R144 ;  /* 0x0000000405907825 */ /* 0x010fc800078e0290 */
[----:B------:R-:W-:-:S04]  /*1d6b0*/  IMAD.WIDE R112, R5, 0x4, R112 ;  /* 0x0000000405707825 */ /* 0x000fc800078e0270 */
[----:B------:R-:W-:-:S04]  /*1d6c0*/  IMAD.WIDE R96, R5, 0x4, R96 ;  /* 0x0000000405607825 */ /* 0x000fc800078e0260 */
[----:B------:R-:W-:-:S04]  /*1d6d0*/  IMAD.WIDE R128, R5, 0x4, R128 ;  /* 0x0000000405807825 */ /* 0x000fc800078e0280 */
[----:B------:R-:W-:-:S04]  /*1d6e0*/  IMAD.WIDE R80, R5, 0x4, R80 ;  /* 0x0000000405507825 */ /* 0x000fc800078e0250 */
[----:B------:R-:W-:-:S04]  /*1d6f0*/  IMAD.WIDE R64, R5, 0x4, R64 ;  /* 0x0000000405407825 */ /* 0x000fc800078e0240 */
[----:B------:R-:W-:-:S04]  /*1d700*/  IMAD.WIDE R188, R5, 0x4, R188 ;  /* 0x0000000405bc7825 */ /* 0x000fc800078e02bc */
[----:B------:R-:W-:-:S04]  /*1d710*/  IMAD.WIDE R46, R5, 0x4, R46 ;  /* 0x00000004052e7825 */ /* 0x000fc800078e022e */
[----:B------:R-:W-:-:S05]  /*1d720*/  IMAD.WIDE R208, R5, 0x4, R208 ;  /* 0x0000000405d07825 */ /* 0x000fca00078e02d0 */
        /* <DEDUP_REMOVED lines=31> */
[----:B------:R-:W-:-:S04]  /*1d920*/  IMAD.WIDE R32, R5, 0x4, R32 ;  /* 0x0000000405207825 */ /* 0x000fc800078e0220 */
[----:B------:R-:W-:-:S04]  /*1d930*/  IMAD.WIDE R16, R5, 0x4, R16 ;  /* 0x0000000405107825 */ /* 0x000fc800078e0210 */
[----:B------:R-:W-:-:S04]  /*1d940*/  IMAD.WIDE R28, R5, 0x4, R28 ;  /* 0x00000004051c7825 */ /* 0x000fc800078e021c */
[----:B------:R-:W-:-:S04]  /*1d950*/  IMAD.WIDE R156, R5, 0x4, R156 ;  /* 0x00000004059c7825 */ /* 0x000fc800078e029c */
[----:B---3--:R-:W-:-:S04]  /*1d960*/  IMAD.WIDE R60, R5, 0x4, R60 ;  /* 0x00000004053c7825 */ /* 0x008fc800078e023c */
        /* <DEDUP_REMOVED lines=17> */
[----:B--2---:R-:W-:-:S05]  /*1da80*/  IMAD.WIDE R60, R5, 0x4, R60 ;  /* 0x00000004053c7825 */ /* 0x004fca00078e023c */
[----:B------:R1:W-:Y:S04]  /*1da90*/  STL.64 [R1+0xa00], R60 ;  /* 0x000a003c01007387 */ /* 0x0003e80000100a00 */
[----:B-1----:R-:W2:Y:S04]  /*1daa0*/  LDL.LU.64 R60, [R1+0x3e0] ;  /* 0x0003e000013c7983 */ /* 0x002ea80000300a00 */
[----:B------:R1:W-:Y:S04]  /*1dab0*/  STL.64 [R1+0xa08], R14 ;  /* 0x000a080e01007387 */ /* 0x0003e80000100a00 */
[----:B-1----:R-:W2:Y:S04]  /*1dac0*/  LDL.LU.64 R14, [R1+0x18d8] ;  /* 0x0018d800010e7983 */ /* 0x002ea80000300a00 */
[----:B------:R1:W-:Y:S04]  /*1dad0*/  STL.64 [R1+0xa10], R142 ;  /* 0x000a108e01007387 */ /* 0x0003e80000100a00 */
[----:B-1----:R-:W3:Y:S01]  /*1dae0*/  LDL.LU.64 R142, [R1+0x18d0] ;  /* 0x0018d000018e7983 */ /* 0x002ee20000300a00 */
[----:B------:R-:W-:-:S04]  /*1daf0*/  IMAD.WIDE R238, R5, 0x4, R238 ;  /* 0x0000000405ee7825 */ /* 0x000fc800078e02ee */
[C---:B------:R-:W-:Y:S01]  /*1db00*/  IMAD.WIDE R222, R5.reuse, 0x4, R222 ;  /* 0x0000000405de7825 */ /* 0x040fe200078e02de */
[----:B------:R1:W-:Y:S03]  /*1db10*/  STL.64 [R1+0xa20], R238 ;  /* 0x000a20ee01007387 */ /* 0x0003e60000100a00 */
[----:B------:R-:W-:-:S04]  /*1db20*/  IMAD.WIDE R206, R5, 0x4, R206 ;  /* 0x0000000405ce7825 */ /* 0x000fc800078e02ce */
[C---:B------:R-:W-:Y:S01]  /*1db30*/  IMAD.WIDE R190, R5.reuse, 0x4, R190 ;  /* 0x0000000405be7825 */ /* 0x040fe200078e02be */
[----:B-1----:R-:W4:Y:S03]  /*1db40*/  LDL.LU.64 R238, [R1+0x18c8] ;  /* 0x0018c80001ee7983 */ /* 0x002f260000300a00 */
[C---:B------:R-:W-:Y:S01]  /*1db50*/  IMAD.WIDE R174, R5.reuse, 0x4, R174 ;  /* 0x0000000405ae7825 */ /* 0x040fe200078e02ae */
[----:B------:R1:W-:Y:S03]  /*1db60*/  STL.64 [R1+0xa30], R222 ;  /* 0x000a30de01007387 */ /* 0x0003e60000100a00 */
[----:B------:R-:W-:-:S04]  /*1db70*/  IMAD.WIDE R158, R5, 0x4, R158 ;  /* 0x00000004059e7825 */ /* 0x000fc800078e029e */
[C---:B------:R-:W-:Y:S01]  /*1db80*/  IMAD.WIDE R126, R5.reuse, 0x4, R126 ;  /* 0x00000004057e7825 */ /* 0x040fe200078e027e */
        /* <DEDUP_REMOVED lines=12> */
[----:B-1----:R-:W4:Y:S01]  /*1dc50*/  LDL.LU.64 R158, [R1+0x18a0] ;  /* 0x0018a000019e7983 */ /* 0x002f220000300a00 */
[----:B------:R-:W-:-:S04]  /*1dc60*/  IMAD.WIDE R46, R5, 0x4, R46 ;  /* 0x00000004052e7825 */ /* 0x000fc800078e022e */
[----:B------:R-:W-:-:S04]  /*1dc70*/  IMAD.WIDE R30, R5, 0x4, R30 ;  /* 0x00000004051e7825 */ /* 0x000fc800078e021e */
[----:B------:R-:W-:-:S04]  /*1dc80*/  IMAD.WIDE R44, R5, 0x4, R44 ;  /* 0x00000004052c7825 */ /* 0x000fc800078e022c */
[----:B------:R-:W-:-:S04]  /*1dc90*/  IMAD.WIDE R172, R5, 0x4, R172 ;  /* 0x0000000405ac7825 */ /* 0x000fc800078e02ac */
[----:B--2---:R-:W-:-:S04]  /*1dca0*/  IMAD.WIDE R14, R5, 0x4, R14 ;  /* 0x00000004050e7825 */ /* 0x004fc800078e020e */
[----:B---3--:R-:W-:-:S05]  /*1dcb0*/  IMAD.WIDE R142, R5, 0x4, R142 ;  /* 0x00000004058e7825 */ /* 0x008fca00078e028e */
        /* <DEDUP_REMOVED lines=69> */
[----:B------:R1:W-:Y:S04]  /*1e110*/  STL.64 [R1+0x1760], R250 ;  /* 0x001760fa01007387 */ /* 0x0003e80000100a00 */
[----:B------:R-:W-:Y:S01]  /*1e120*/  STL.64 [R1+0xb50], R6 ;  /* 0x000b500601007387 */ /* 0x000fe20000100a00 */
[----:B-1----:R-:W-:-:S04]  /*1e130*/  IMAD.WIDE R250, R5, 0x4, R8 ;  /* 0x0000000405fa7825 */ /* 0x002fc800078e0208 */
[C---:B------:R-:W-:Y:S01]  /*1e140*/  IMAD.WIDE R8, R5.reuse, 0x4, R10 ;  /* 0x0000000405087825 */ /* 0x040fe200078e020a */
[----:B------:R-:W-:Y:S03]  /*1e150*/  STL.64 [R1+0xb60], R250 ;  /* 0x000b60fa01007387 */ /* 0x000fe60000100a00 */
[C---:B------:R-:W-:Y:S01]  /*1e160*/  IMAD.WIDE R10, R5.reuse, 0x4, R14 ;  /* 0x00000004050a7825 */ /* 0x040fe200078e020e */
[----:B------:R1:W-:Y:S03]  /*1e170*/  STL.64 [R1+0xb68], R8 ;  /* 0x000b680801007387 */ /* 0x0003e60000100a00 */
[----:B-1----:R-:W-:-:S04]  /*1e180*/  IMAD.WIDE R8, R5, 0x4, R16 ;  /* 0x0000000405087825 */ /* 0x002fc800078e0210 */
[----:B------:R-:W-:-:S04]  /*1e190*/  IMAD.WIDE R32, R5, 0x4, R32 ;  /* 0x0000000405207825 */ /* 0x000fc800078e0220 */
        /* <DEDUP_REMOVED lines=20> */
[----:B--2---:R-:W-:-:S05]  /*1e2e0*/  IMAD.WIDE R6, R5, 0x4, R12 ;  /* 0x0000000405067825 */ /* 0x004fca00078e020c */
[----:B------:R1:W-:Y:S04]  /*1e2f0*/  STL.64 [R1+0xb70], R6 ;  /* 0x000b700601007387 */ /* 0x0003e80000100a00 */
[----:B------:R2:W-:Y:S04]  /*1e300*/  STL.64 [R1+0xb78], R10 ;  /* 0x000b780a01007387 */ /* 0x0005e80000100a00 */
[----:B------:R3:W-:Y:S01]  /*1e310*/  STL.64 [R1+0xb80], R8 ;  /* 0x000b800801007387 */ /* 0x0007e20000100a00 */
[----:B-1----:R-:W-:-:S04]  /*1e320*/  IMAD.WIDE R6, R5, 0x4, R18 ;  /* 0x0000000405067825 */ /* 0x002fc800078e0212 */
[C---:B--2---:R-:W-:Y:S01]  /*1e330*/  IMAD.WIDE R10, R5.reuse, 0x4, R20 ;  /* 0x00000004050a7825 */ /* 0x044fe200078e0214 */
[----:B------:R1:W-:Y:S03]  /*1e340*/  STL.64 [R1+0xb88], R6 ;  /* 0x000b880601007387 */ /* 0x0003e60000100a00 */
[C---:B---3--:R-:W-:Y:S01]  /*1e350*/  IMAD.WIDE R8, R5.reuse, 0x4, R22 ;  /* 0x0000000405087825 */ /* 0x048fe200078e0216 */
[----:B------:R2:W-:Y:S04]  /*1e360*/  STL.64 [R1+0xb90], R10 ;  /* 0x000b900a01007387 */ /* 0x0005e80000100a00 */
[----:B------:R3:W-:Y:S01]  /*1e370*/  STL.64 [R1+0xb98], R8 ;  /* 0x000b980801007387 */ /* 0x0007e20000100a00 */
[----:B-1----:R-:W-:-:S04]  /*1e380*/  IMAD.WIDE R6, R5, 0x4, R24 ;  /* 0x0000000405067825 */ /* 0x002fc800078e0218 */
[C---:B--2---:R-:W-:Y:S01]  /*1e390*/  IMAD.WIDE R10, R5.reuse, 0x4, R26 ;  /* 0x00000004050a7825 */ /* 0x044fe200078e021a */
[----:B------:R1:W-:Y:S03]  /*1e3a0*/  STL.64 [R1+0xfa0], R6 ;  /* 0x000fa00601007387 */ /* 0x0003e60000100a00 */
[C---:B---3--:R-:W-:Y:S01]  /*1e3b0*/  IMAD.WIDE R8, R5.reuse, 0x4, R28 ;  /* 0x0000000405087825 */ /* 0x048fe200078e021c */
[----:B------:R-:W-:Y:S04]  /*1e3c0*/  STL.64 [R1+0xfa8], R10 ;  /* 0x000fa80a01007387 */ /* 0x000fe80000100a00 */
[----:B------:R2:W-:Y:S01]  /*1e3d0*/  STL.64 [R1+0xfb0], R8 ;  /* 0x000fb00801007387 */ /* 0x0005e20000100a00 */
[----:B-1----:R-:W-:-:S03]  /*1e3e0*/  IMAD.WIDE R6, R5, 0x4, R30 ;  /* 0x0000000405067825 */ /* 0x002fc600078e021e */
[----:B------:R-:W-:Y:S04]  /*1e3f0*/  STL.64 [R1+0x1798], R32 ;  /* 0x0017982001007387 */ /* 0x000fe80000100a00 */
[----:B------:R1:W-:Y:S01]  /*1e400*/  STL.64 [R1+0xfb8], R6 ;  /* 0x000fb80601007387 */ /* 0x0003e20000100a00 */
[----:B--2---:R-:W-:-:S03]  /*1e410*/  IMAD.WIDE R8, R5, 0x4, R40 ;  /* 0x0000000405087825 */ /* 0x004fc600078e0228 */
[----:B------:R-:W-:Y:S04]  /*1e420*/  STL.64 [R1+0x1780], R34 ;  /* 0x0017802201007387 */ /* 0x000fe80000100a00 */
[----:B------:R-:W-:Y:S01]  /*1e430*/  STL.64 [R1+0x1768], R36 ;  /* 0x0017682401007387 */ /* 0x000fe20000100a00 */
[----:B------:R-:W-:-:S04]  /*1e440*/  IMAD.WIDE R10, R5, 0x4, R44 ;  /* 0x00000004050a7825 */ /* 0x000fc800078e022c */
[C---:B-1----:R-:W-:Y:S01]  /*1e450*/  IMAD.WIDE R6, R5.reuse, 0x4, R42 ;  /* 0x0000000405067825 */ /* 0x042fe200078e022a */
[----:B------:R-:W-:Y:S04]  /*1e460*/  STL.64 [R1+0x1748], R38 ;  /* 0x0017482601007387 */ /* 0x000fe80000100a00 */
        /* <DEDUP_REMOVED lines=32> */
[----:B------:R-:W-:Y:S01]  /*1e670*/  STL.64 [R1+0x1048], R10 ;  /* 0x0010480a01007387 */ /* 0x000fe20000100a00 */
[----:B-1----:R-:W-:-:S04]  /*1e680*/  IMAD.WIDE R8, R5, 0x4, R76 ;  /* 0x0000000405087825 */ /* 0x002fc800078e024c */
[C---:B--2---:R-:W-:Y:S01]  /*1e690*/  IMAD.WIDE R6, R5.reuse, 0x4, R78 ;  /* 0x0000000405067825 */ /* 0x044fe200078e024e */
[----:B------:R-:W-:Y:S04]  /*1e6a0*/  STL.64 [R1+0x1050], R8 ;  /* 0x0010500801007387 */ /* 0x000fe80000100a00 */
[----:B------:R-:W-:Y:S04]  /*1e6b0*/  STL.64 [R1+0x17a0], R80 ;  /* 0x0017a05001007387 */ /* 0x000fe80000100a00 */
[----:B------:R1:W-:Y:S04]  /*1e6c0*/  STL.64 [R1+0x1058], R6 ;  /* 0x0010580601007387 */ /* 0x0003e80000100a00 */
[----:B------:R-:W-:Y:S04]  /*1e6d0*/  STL.64 [R1+0x1788], R82 ;  /* 0x0017885201007387 */ /* 0x000fe80000100a00 */
[----:B------:R-:W-:Y:S04]  /*1e6e0*/  STL.64 [R1+0x1770], R84 ;  /* 0x0017705401007387 */ /* 0x000fe80000100a00 */
[----:B------:R-:W-:Y:S04]  /*1e6f0*/  STL.64 [R1+0x1750], R86 ;  /* 0x0017505601007387 */ /* 0x000fe80000100a00 */
[----:B------:R-:W-:Y:S04]  /*1e700*/  STL.64 [R1+0x1730], R88 ;  /* 0x0017305801007387 */ /* 0x000fe80000100a00 */
[----:B------:R-:W-:Y:S01]  /*1e710*/  STL.64 [R1+0x1678], R90 ;  /* 0x0016785a01007387 */ /* 0x000fe20000100a00 */
[----:B-1----:R-:W-:-:S03]  /*1e720*/  IMAD.WIDE R6, R5, 0x4, R112 ;  /* 0x0000000405067825 */ /* 0x002fc600078e0270 */
[----:B------:R-:W-:Y:S04]  /*1e730*/  STL.64 [R1+0x17b8], R94 ;  /* 0x0017b85e01007387 */ /* 0x000fe80000100a00 */
[----:B------:R-:W-:Y:S01]  /*1e740*/  STL.64 [R1+0x17a8], R96 ;  /* 0x0017a86001007387 */ /* 0x000fe20000100a00 */
[----:B------:R-:W-:-:S03]  /*1e750*/  IMAD.WIDE R10, R5, 0x4, R114 ;  /* 0x00000004050a7825 */ /* 0x000fc600078e0272 */
[----:B------:R-:W-:Y:S04]  /*1e760*/  STL.64 [R1+0x1790], R98 ;  /* 0x0017906201007387 */ /* 0x000fe80000100a00 */
[----:B------:R-:W-:Y:S01]  /*1e770*/  STL.64 [R1+0x1778], R100 ;  /* 0x0017786401007387 */ /* 0x000fe20000100a00 */
[----:B------:R-:W-:-:S03]  /*1e780*/  IMAD.WIDE R8, R5, 0x4, R116 ;  /* 0x0000000405087825 */ /* 0x000fc600078e0274 */
[----:B------:R-:W-:Y:S04]  /*1e790*/  STL.64 [R1+0x1758], R102 ;  /* 0x0017586601007387 */ /* 0x000fe80000100a00 */
[----:B------:R-:W-:Y:S04]  /*1e7a0*/  STL.64 [R1+0x1738], R104 ;  /* 0x0017386801007387 */ /* 0x000fe80000100a00 */
[----:B------:R-:W-:Y:S04]  /*1e7b0*/  STL.64 [R1+0x1680], R106 ;  /* 0x0016806a01007387 */ /* 0x000fe80000100a00 */
        /* <DEDUP_REMOVED lines=43> */
[C---:B----4-:R-:W-:Y:S01]  /*1ea70*/  IMAD.WIDE R8, R5.reuse, 0x4, R158 ;  /* 0x0000000405087825 */ /* 0x050fe200078e029e */
[----:B------:R2:W-:Y:S04]  /*1ea80*/  STL.64 [R1+0x1110], R10 ;  /* 0x0011100a01007387 */ /* 0x0005e80000100a00 */
[----:B------:R3:W-:Y:S01]  /*1ea90*/  STL.64 [R1+0x1118], R8 ;  /* 0x0011180801007387 */ /* 0x0007e20000100a00 */
[----:B-1----:R-:W-:-:S04]  /*1eaa0*/  IMAD.WIDE R6, R5, 0x4, R160 ;  /* 0x0000000405067825 */ /* 0x002fc800078e02a0 */
[C---:B--2---:R-:W-:Y:S01]  /*1eab0*/  IMAD.WIDE R10, R5.reuse, 0x4, R162 ;  /* 0x00000004050a7825 */ /* 0x044fe200078e02a2 */
[----:B------:R1:W-:Y:S03]  /*1eac0*/  STL.64 [R1+0x1120], R6 ;  /* 0x0011200601007387 */ /* 0x0003e60000100a00 */
[C---:B---3--:R-:W-:Y:S01]  /*1ead0*/  IMAD.WIDE R8, R5.reuse, 0x4, R164 ;  /* 0x0000000405087825 */ /* 0x048fe200078e02a4 */
[----:B------:R2:W-:Y:S03]  /*1eae0*/  STL.64 [R1+0x1128], R10 ;  /* 0x0011280a01007387 */ /* 0x0005e60000100a00 */
[C---:B------:R-:W-:Y:S01]  /*1eaf0*/  IMAD.WIDE R106, R5.reuse, 0x4, R168 ;  /* 0x00000004056a7825 */ /* 0x040fe200078e02a8 */
[----:B------:R3:W-:Y:S03]  /*1eb00*/  STL.64 [R1+0x1130], R8 ;  /* 0x0011300801007387 */ /* 0x0007e60000100a00 */
[----:B-1----:R-:W-:-:S04]  /*1eb10*/  IMAD.WIDE R6, R5, 0x4, R166 ;  /* 0x0000000405067825 */ /* 0x002fc800078e02a6 */
[C---:B--2---:R-:W-:Y:S01]  /*1eb20*/  IMAD.WIDE R10, R5.reuse, 0x4, R170 ;  /* 0x00000004050a7825 */ /* 0x044fe200078e02aa */
[----:B------:R1:W-:Y:S03]  /*1eb30*/  STL.64 [R1+0x1138], R6 ;  /* 0x0011380601007387 */ /* 0x0003e60000100a00 */
[C---:B---3--:R-:W-:Y:S01]  /*1eb40*/  IMAD.WIDE R8, R5.reuse, 0x4, R172 ;  /* 0x0000000405087825 */ /* 0x048fe200078e02ac */
[----:B------:R-:W-:Y:S04]  /*1eb50*/  STL.64 [R1+0x1148], R10 ;  /* 0x0011480a01007387 */ /* 0x000fe80000100a00 */
[----:B------:R-:W-:Y:S01]  /*1eb60*/  STL.64 [R1+0x1140], R106 ;  /* 0x0011406a01007387 */ /* 0x000fe20000100a00 */
[----:B-1----:R-:W-:-:S03]  /*1eb70*/  IMAD.WIDE R6, R5, 0x4, R174 ;  /* 0x0000000405067825 */ /* 0x002fc600078e02ae */
[----:B------:R1:W-:Y:S04]  /*1eb80*/  STL.64 [R1+0x1150], R8 ;  /* 0x0011500801007387 */ /* 0x0003e80000100a00 */
[----:B------:R-:W-:Y:S04]  /*1eb90*/  STL.64 [R1+0x1740], R106 ;  /* 0x0017406a01007387 */ /* 0x000fe80000100a00 */
[----:B------:R2:W-:Y:S01]  /*1eba0*/  STL.64 [R1+0x1158], R6 ;  /* 0x0011580601007387 */ /* 0x0005e20000100a00 */
[----:B------:R-:W-:-:S04]  /*1ebb0*/  IMAD.WIDE R100, R5, 0x4, R178 ;  /* 0x0000000405647825 */ /* 0x000fc800078e02b2 */
[----:B-1----:R-:W-:-:S04]  /*1ebc0*/  IMAD.WIDE R8, R5, 0x4, R180 ;  /* 0x0000000405087825 */ /* 0x002fc800078e02b4 */
[----:B--2---:R-:W-:-:S05]  /*1ebd0*/  IMAD.WIDE R6, R5, 0x4, R176 ;  /* 0x0000000405067825 */ /* 0x004fca00078e02b0 */
[----:B------:R1:W-:Y:S01]  /*1ebe0*/  STL.64 [R1+0x1160], R6 ;  /* 0x0011600601007387 */ /* 0x0003e20000100a00 */
[----:B------:R-:W-:-:S03]  /*1ebf0*/  IMAD.WIDE R90, R5, 0x4, R184 ;  /* 0x00000004055a7825 */ /* 0x000fc600078e02b8 */
[----:B------:R2:W-:Y:S04]  /*1ec00*/  STL.64 [R1+0x1170], R8 ;  /* 0x0011700801007387 */ /* 0x0005e80000100a00 */
[----:B------:R-:W-:Y:S01]  /*1ec10*/  STL.64 [R1+0x1168], R100 ;  /* 0x0011686401007387 */ /* 0x000fe20000100a00 */
[----:B-1----:R-:W-:-:S04]  /*1ec20*/  IMAD.WIDE R6, R5, 0x4, R182 ;  /* 0x0000000405067825 */ /* 0x002fc800078e02b6 */
[C---:B--2---:R-:W-:Y:S01]  /*1ec30*/  IMAD.WIDE R8, R5.reuse, 0x4, R186 ;  /* 0x0000000405087825 */ /* 0x044fe200078e02ba */
[----:B------:R1:W-:Y:S04]  /*1ec40*/  STL.64 [R1+0x1178], R6 ;  /* 0x0011780601007387 */ /* 0x0003e80000100a00 */
[----:B------:R2:W-:Y:S01]  /*1ec50*/  STL.64 [R1+0x17b0], R100 ;  /* 0x0017b06401007387 */ /* 0x0005e20000100a00 */
[----:B------:R-:W-:-:S03]  /*1ec60*/  IMAD.WIDE R98, R5, 0x4, R192 ;  /* 0x0000000405627825 */ /* 0x000fc600078e02c0 */
[----:B------:R-:W-:Y:S01]  /*1ec70*/  STL.64 [R1+0x1188], R8 ;  /* 0x0011880801007387 */ /* 0x000fe20000100a00 */
[----:B-1----:R-:W-:-:S03]  /*1ec80*/  IMAD.WIDE R6, R5, 0x4, R188 ;  /* 0x0000000405067825 */ /* 0x002fc600078e02bc */
[----:B------:R-:W-:Y:S01]  /*1ec90*/  STL.64 [R1+0x1180], R90 ;  /* 0x0011805a01007387 */ /* 0x000fe20000100a00 */
[----:B--2---:R-:W-:-:S03]  /*1eca0*/  IMAD.WIDE R100, R5, 0x4, R190 ;  /* 0x0000000405647825 */ /* 0x004fc600078e02be */
[----:B------:R1:W-:Y:S01]  /*1ecb0*/  STL.64 [R1+0x1190], R6 ;  /* 0x0011900601007387 */ /* 0x0003e20000100a00 */
[----:B------:R-:W-:-:S03]  /*1ecc0*/  IMAD.WIDE R84, R5, 0x4, R194 ;  /* 0x0000000405547825 */ /* 0x000fc600078e02c2 */
[----:B------:R2:W-:Y:S01]  /*1ecd0*/  STL.64 [R1+0x17c8], R90 ;  /* 0x0017c85a01007387 */ /* 0x0005e20000100a00 */
[----:B------:R-:W-:-:S03]  /*1ece0*/  IMAD.WIDE R102, R5, 0x4, R196 ;  /* 0x0000000405667825 */ /* 0x000fc600078e02c4 */
[----:B------:R-:W-:Y:S01]  /*1ecf0*/  STL.64 [R1+0x1198], R100 ;  /* 0x0011986401007387 */ /* 0x000fe20000100a00 */
[----:B-1----:R-:W-:-:S03]  /*1ed00*/  IMAD.WIDE R6, R5, 0x4, R200 ;  /* 0x0000000405067825 */ /* 0x002fc600078e02c8 */
[----:B------:R-:W-:Y:S01]  /*1ed10*/  STL.64 [R1+0x11a0], R98 ;  /* 0x0011a06201007387 */ /* 0x000fe20000100a00 */
[----:B------:R-:W-:-:S03]  /*1ed20*/  IMAD.WIDE R106, R5, 0x4, R198 ;  /* 0x00000004056a7825 */ /* 0x000fc600078e02c6 */
[----:B------:R-:W-:Y:S01]  /*1ed30*/  STL.64 [R1+0x11a8], R84 ;  /* 0x0011a85401007387 */ /* 0x000fe20000100a00 */
[----:B--2---:R-:W-:-:S03]  /*1ed40*/  IMAD.WIDE R90, R5, 0x4, R204 ;  /* 0x00000004055a7825 */ /* 0x004fc600078e02cc */
[----:B------:R1:W-:Y:S01]  /*1ed50*/  STL.64 [R1+0x11c0], R6 ;  /* 0x0011c00601007387 */ /* 0x0003e20000100a00 */
[----:B------:R-:W-:-:S03]  /*1ed60*/  IMAD.WIDE R114, R5, 0x4, R202 ;  /* 0x0000000405727825 */ /* 0x000fc600078e02ca */
[----:B------:R-:W-:Y:S01]  /*1ed70*/  STL.64 [R1+0x11b0], R102 ;  /* 0x0011b06601007387 */ /* 0x000fe20000100a00 */
[----:B------:R-:W-:-:S03]  /*1ed80*/  IMAD.WIDE R96, R5, 0x4, R206 ;  /* 0x0000000405607825 */ /* 0x000fc600078e02ce */
[----:B------:R-:W-:Y:S01]  /*1ed90*/  STL.64 [R1+0x11b8], R106 ;  /* 0x0011b86a01007387 */ /* 0x000fe20000100a00 */
[----:B------:R-:W-:-:S03]  /*1eda0*/  IMAD.WIDE R82, R5, 0x4, R208 ;  /* 0x0000000405527825 */ /* 0x000fc600078e02d0 */
[----:B------:R-:W-:Y:S01]  /*1edb0*/  STL.64 [R1+0x11d0], R90 ;  /* 0x0011d05a01007387 */ /* 0x000fe20000100a00 */
[----:B------:R-:W-:-:S03]  /*1edc0*/  IMAD.WIDE R36, R5, 0x4, R210 ;  /* 0x0000000405247825 */ /* 0x000fc600078e02d2 */
[----:B------:R-:W-:Y:S01]  /*1edd0*/  STL.64 [R1+0x11c8], R114 ;  /* 0x0011c87201007387 */ /* 0x000fe20000100a00 */
[----:B-1----:R-:W-:-:S03]  /*1ede0*/  IMAD.WIDE R6, R5, 0x4, R216 ;  /* 0x0000000405067825 */ /* 0x002fc600078e02d8 */
[----:B------:R-:W-:Y:S01]  /*1edf0*/  STL.64 [R1+0x1670], R114 ;  /* 0x0016707201007387 */ /* 0x000fe20000100a00 */
[----:B------:R-:W-:-:S03]  /*1ee00*/  IMAD.WIDE R86, R5, 0x4, R212 ;  /* 0x0000000405567825 */ /* 0x000fc600078e02d4 */
[----:B------:R-:W-:Y:S01]  /*1ee10*/  STL.64 [R1+0x11d8], R96 ;  /* 0x0011d86001007387 */ /* 0x000fe20000100a00 */
[----:B------:R-:W-:-:S03]  /*1ee20*/  IMAD.WIDE R104, R5, 0x4, R214 ;  /* 0x0000000405687825 */ /* 0x000fc600078e02d6 */
[----:B------:R-:W-:Y:S01]  /*1ee30*/  STL.64 [R1+0x11e0], R82 ;  /* 0x0011e05201007387 */ /* 0x000fe20000100a00 */
[----:B------:R-:W-:-:S03]  /*1ee40*/  IMAD.WIDE R110, R5, 0x4, R220 ;  /* 0x00000004056e7825 */ /* 0x000fc600078e02dc */
[----:B------:R-:W-:Y:S01]  /*1ee50*/  STL.64 [R1+0x11e8], R36 ;  /* 0x0011e82401007387 */ /* 0x000fe20000100a00 */
[----:B------:R-:W-:-:S03]  /*1ee60*/  IMAD.WIDE R80, R5, 0x4, R222 ;  /* 0x0000000405507825 */ /* 0x000fc600078e02de */
[----:B------:R1:W-:Y:S01]  /*1ee70*/  STL.64 [R1+0x1200], R6 ;  /* 0x0012000601007387 */ /* 0x0003e20000100a00 */
[----:B------:R-:W-:-:S03]  /*1ee80*/  IMAD.WIDE R34, R5, 0x4, R224 ;  /* 0x0000000405227825 */ /* 0x000fc600078e02e0 */
[----:B------:R-:W-:Y:S04]  /*1ee90*/  STL.64 [R1+0x11f0], R86 ;  /* 0x0011f05601007387 */ /* 0x000fe80000100a00 */
        /* <DEDUP_REMOVED lines=14> */
[----:B------:R-:W-:Y:S04]  /*1ef80*/  STL.64 [R1+0x1728], R232 ;  /* 0x001728e801007387 */ /* 0x000fe80000100a00 */
[----:B------:R-:W-:Y:S04]  /*1ef90*/  STL.64 [R1+0x1230], R38 ;  /* 0x0012302601007387 */ /* 0x000fe80000100a00 */
[----:B------:R-:W-:Y:S04]  /*1efa0*/  STL.64 [R1+0x1238], R88 ;  /* 0x0012385801007387 */ /* 0x000fe80000100a00 */
[----:B------:R-:W-:Y:S04]  /*1efb0*/  STL.64 [R1+0x1690], R234 ;  /* 0x001690ea01007387 */ /* 0x000fe80000100a00 */
[----:B------:R-:W-:Y:S04]  /*1efc0*/  STL.64 [R1+0x1240], R94 ;  /* 0x0012405e01007387 */ /* 0x000fe80000100a00 */
[----:B------:R-:W-:Y:S04]  /*1efd0*/  STL.64 [R1+0x1248], R32 ;  /* 0x0012482001007387 */ /* 0x000fe80000100a00 */
[----:B------:R-:W-:Y:S04]  /*1efe0*/  STL.64 [R1+0x1698], R248 ;  /* 0x001698f801007387 */ /* 0x000fe80000100a00 */
[----:B------:R1:W-:Y:S04]  /*1eff0*/  STL.64 [R1+0x1250], R6 ;  /* 0x0012500601007387 */ /* 0x0003e80000100a00 */
[----:B------:R-:W-:Y:S04]  /*1f000*/  STL [R1+0x220], RZ ;  /* 0x000220ff01007387 */ /* 0x000fe80000100800 */
        /* <DEDUP_REMOVED lines=15> */
[----:B------:R-:W2:Y:S04]  /*1f100*/  LDL.LU.64 R30, [R1+0x7e8] ;  /* 0x0007e800011e7983 */ /* 0x000ea80000300a00 */
[----:B------:R-:W3:Y:S04]  /*1f110*/  LDL.LU.64 R28, [R1+0x7f0] ;  /* 0x0007f000011c7983 */ /* 0x000ee80000300a00 */
[----:B------:R-:W4:Y:S04]  /*1f120*/  LDL.LU.64 R26, [R1+0x7f8] ;  /* 0x0007f800011a7983 */ /* 0x000f280000300a00 */
[----:B------:R-:W4:Y:S04]  /*1f130*/  LDL.LU.64 R24, [R1+0x800] ;  /* 0x0008000001187983 */ /* 0x000f280000300a00 */
[----:B-1----:R-:W4:Y:S04]  /*1f140*/  LDL.LU.64 R6, [R1+0x808] ;  /* 0x0008080001067983 */ /* 0x002f280000300a00 */
[----:B------:R-:W4:Y:S01]  /*1f150*/  LDL.LU.64 R216, [R1+0x810] ;  /* 0x0008100001d87983 */ /* 0x000f220000300a00 */
[----:B------:R-:W-:Y:S01]  /*1f160*/  CS2R R128, SRZ ;  /* 0x0000000000807805 */ /* 0x000fe2000001ff00 */
[----:B------:R-:W-:Y:S01]  /*1f170*/  CS2R R130, SRZ ;  /* 0x0000000000827805 */ /* 0x000fe2000001ff00 */
[----:B------:R-:W-:Y:S01]  /*1f180*/  CS2R R132, SRZ ;  /* 0x0000000000847805 */ /* 0x000fe2000001ff00 */
[----:B------:R-:W4:Y:S01]  /*1f190*/  LDL.LU.64 R214, [R1+0x818] ;  /* 0x0008180001d67983 */ /* 0x000f220000300a00 */
[----:B------:R-:W-:Y:S01]  /*1f1a0*/  CS2R R134, SRZ ;  /* 0x0000000000867805 */ /* 0x000fe2000001ff00 */
[----:B------:R-:W-:Y:S01]  /*1f1b0*/  CS2R R136, SRZ ;  /* 0x0000000000887805 */ /* 0x000fe2000001ff00 */
[----:B------:R-:W-:Y:S01]  /*1f1c0*/  CS2R R138, SRZ ;  /* 0x00000000008a7805 */ /* 0x000fe2000001ff00 */
[----:B------:R-:W-:Y:S01]  /*1f1d0*/  STL.64 [R1+0x16a0], R128 ;  /* 0x0016a08001007387 */ /* 0x000fe20000100a00 */
[----:B------:R-:W-:Y:S01]  /*1f1e0*/  CS2R R140, SRZ ;  /* 0x00000000008c7805 */ /* 0x000fe2000001ff00 */
[----:B------:R-:W-:-:S02]  /*1f1f0*/  CS2R R142, SRZ ;  /* 0x00000000008e7805 */ /* 0x000fc4000001ff00 */
[----:B------:R-:W-:Y:S01]  /*1f200*/  STL.64 [R1+0x16a8], R130 ;  /* 0x0016a88201007387 */ /* 0x000fe20000100a00 */
[----:B------:R-:W-:Y:S01]  /*1f210*/  CS2R R144, SRZ ;  /* 0x0000000000907805 */ /* 0x000fe2000001ff00 */
[----:B------:R-:W-:Y:S02]  /*1f220*/  CS2R R146, SRZ ;  /* 0x0000000000927805 */ /* 0x000fe4000001ff00 */
[----:B------:R-:W-:Y:S01]  /*1f230*/  STL.64 [R1+0x16b0], R132 ;  /* 0x0016b08401007387 */ /* 0x000fe20000100a00 */
[----:B------:R-:W-:-:S03]  /*1f240*/  CS2R R148, SRZ ;  /* 0x0000000000947805 */ /* 0x000fc6000001ff00 */
        /* <DEDUP_REMOVED lines=12> */
[----:B------:R-:W-:Y:S04]  /*1f310*/  STL.64 [R1+0x16e8], R146 ;  /* 0x0016e89201007387 */ /* 0x000fe80000100a00 */
[----:B------:R-:W-:Y:S04]  /*1f320*/  STL.64 [R1+0x16f0], R148 ;  /* 0x0016f09401007387 */ /* 0x000fe80000100a00 */
[----:B------:R-:W-:Y:S04]  /*1f330*/  STL.64 [R1+0x16f8], R150 ;  /* 0x0016f89601007387 */ /* 0x000fe80000100a00 */
[----:B------:R-:W-:Y:S04]  /*1f340*/  STL.64 [R1+0x1700], R152 ;  /* 0x0017009801007387 */ /* 0x000fe80000100a00 */
[----:B------:R1:W-:Y:S04]  /*1f350*/  STL.64 [R1+0x1708], R154 ;  /* 0x0017089a01007387 */ /* 0x0003e80000100a00 */
[----:B------:R1:W-:Y:S04]  /*1f360*/  STL.64 [R1+0x1710], R156 ;  /* 0x0017109c01007387 */ /* 0x0003e80000100a00 */
[----:B------:R-:W-:Y:S04]  /*1f370*/  STL.64 [R1+0x1718], R158 ;  /* 0x0017189e01007387 */ /* 0x000fe80000100a00 */
[----:B------:R2:W-:Y:S04]  /*1f380*/  STL.64 [R1+0x1720], R160 ;  /* 0x001720a001007387 */ /* 0x0005e80000100a00 */
[----:B-1----:R-:W4:Y:S04]  /*1f390*/  LDL.64 R154, [R1+0x2e8] ;  /* 0x0002e800019a7983 */ /* 0x002f280000100a00 */
[----:B------:R-:W4:Y:S04]  /*1f3a0*/  LDL.64 R152, [R1+0x7a0] ;  /* 0x0007a00001987983 */ /* 0x000f280000100a00 */
[----:B------:R-:W4:Y:S04]  /*1f3b0*/  LDL.64 R232, [R1+0x760] ;  /* 0x0007600001e87983 */ /* 0x000f280000100a00 */
[----:B------:R-:W1:Y:S01]  /*1f3c0*/  S2R R114, SR_TID.X ;  /* 0x0000000000727919 */ /* 0x000e620000002100 */
[----:B------:R-:W-:-:S03]  /*1f3d0*/  IMAD.MOV.U32 R4, RZ, RZ, c[0x0][0x180] ;  /* 0x00006000ff047624 */ /* 0x000fc600078e00ff */
[----:B------:R-:W4:Y:S02]  /*1f3e0*/  LDL.64 R150, [R1+0x720] ;  /* 0x0007200001967983 */ /* 0x000f240000100a00 */
[----:B------:R-:W-:Y:S01]  /*1f3f0*/  IADD3 R2, R4, -0x100, RZ ;  /* 0xffffff0004027810 */ /* 0x000fe20007ffe0ff */
[----:B------:R-:W-:Y:S01]  /*1f400*/  IMAD.MOV.U32 R4, RZ, RZ, 0x7f ;  /* 0x0000007fff047424 */ /* 0x000fe200078e00ff */
[----:B------:R-:W4:Y:S04]  /*1f410*/  LDL.64 R218, [R1+0x6e0] ;  /* 0x0006e00001da7983 */ /* 0x000f280000100a00 */
[----:B------:R-:W4:Y:S01]  /*1f420*/  LDL.64 R148, [R1+0x6a0] ;  /* 0x0006a00001947983 */ /* 0x000f220000100a00 */
[----:B------:R-:W-:-:S03]  /*1f430*/  IADD3 R4, R4, c[0x0][0x180], RZ ;  /* 0x0000600004047a10 */ /* 0x000fc60007ffe0ff */
[----:B------:R-:W4:Y:S01]  /*1f440*/  LDL.64 R146, [R1+0x660] ;  /* 0x0006600001927983 */ /* 0x000f220000100a00 */
[----:B------:R-:W-:-:S03]  /*1f450*/  IMAD.WIDE R92, R5, 0x4, R92 ;  /* 0x00000004055c7825 */ /* 0x000fc600078e025c */
[----:B------:R-:W4:Y:S01]  /*1f460*/  LDL.64 R144, [R1+0x620] ;  /* 0x0006200001907983 */ /* 0x000f220000100a00 */
[----:B-1----:R-:W-:-:S03]  /*1f470*/  LOP3.LUT R115, R114, 0x7f, RZ, 0xc0, !PT ;  /* 0x0000007f72737812 */ /* 0x002fc600078ec0ff */
[----:B------:R-:W4:Y:S01]  /*1f480*/  LDL.64 R142, [R1+0x5e0] ;  /* 0x0005e000018e7983 */ /* 0x000f220000100a00 */
[----:B------:R-:W-:-:S03]  /*1f490*/  SHF.L.U32 R113, R115, 0x2, RZ ;  /* 0x0000000273717819 */ /* 0x000fc600000006ff */
[----:B------:R-:W4:Y:S01]  /*1f4a0*/  LDL.64 R140, [R1+0x7d8] ;  /* 0x0007d800018c7983 */ /* 0x000f220000100a00 */
[----:B------:R-:W-:Y:S01]  /*1f4b0*/  LOP3.LUT R112, R113, 0x60, RZ, 0x3c, !PT ;  /* 0x0000006071707812 */ /* 0x000fe200078e3cff */
[C---:B------:R-:W-:Y:S02]  /*1f4c0*/  IMAD.WIDE R108, R5.reuse, 0x4, R108 ;  /* 0x00000004056c7825 */ /* 0x040fe400078e026c */
[----:B------:R-:W4:Y:S02]  /*1f4d0*/  LDL.64 R138, [R1+0x950] ;  /* 0x00095000018a7983 */ /* 0x000f240000100a00 */
[C---:B------:R-:W-:Y:S02]  /*1f4e0*/  IMAD.WIDE R240, R5.reuse, 0x4, R240 ;  /* 0x0000000405f07825 */ /* 0x040fe400078e02f0 */
[----:B------:R-:W4:Y:S02]  /*1f4f0*/  LDL.64 R136, [R1+0x9a8] ;  /* 0x0009a80001887983 */ /* 0x000f240000100a00 */
[----:B------:R-:W-:-:S02]  /*1f500*/  IMAD.WIDE R242, R5, 0x4, R242 ;  /* 0x0000000405f27825 */ /* 0x000fc400078e02f2 */
[----:B------:R-:W4:Y:S02]  /*1f510*/  LDL.64 R134, [R1+0xa48] ;  /* 0x000a480001867983 */ /* 0x000f240000100a00 */
[C---:B------:R-:W-:Y:S02]  /*1f520*/  IMAD.WIDE R244, R5.reuse, 0x4, R244 ;  /* 0x0000000405f47825 */ /* 0x040fe400078e02f4 */
[----:B------:R-:W4:Y:S02]  /*1f530*/  LDL.64 R132, [R1+0xae8] ;  /* 0x000ae80001847983 */ /* 0x000f240000100a00 */
[----:B------:R-:W-:Y:S02]  /*1f540*/  IMAD.WIDE R246, R5, 0x4, R246 ;  /* 0x0000000405f67825 */ /* 0x000fe400078e02f6 */
[----:B------:R-:W4:Y:S04]  /*1f550*/  LDL.64 R130, [R1+0xb30] ;  /* 0x000b300001827983 */ /* 0x000f280000100a00 */
[----:B------:R-:W4:Y:S04]  /*1f560*/  LDL.64 R128, [R1+0xb70] ;  /* 0x000b700001807983 */ /* 0x000f280000100a00 */
[----:B------:R-:W4:Y:S04]  /*1f570*/  LDL.64 R248, [R1+0xfb0] ;  /* 0x000fb00001f87983 */ /* 0x000f280000100a00 */
[----:B------:R-:W4:Y:S04]  /*1f580*/  LDL.64 R238, [R1+0xfd0] ;  /* 0x000fd00001ee7983 */ /* 0x000f280000100a00 */
[----:B------:R-:W4:Y:S04]  /*1f590*/  LDL.64 R236, [R1+0x1010] ;  /* 0x0010100001ec7983 */ /* 0x000f280000100a00 */
[----:B------:R-:W4:Y:S04]  /*1f5a0*/  LDL.64 R234, [R1+0x1050] ;  /* 0x0010500001ea7983 */ /* 0x000f280000100a00 */
[----:B------:R-:W4:Y:S01]  /*1f5b0*/  LDL.64 R156, [R1+0x308] ;  /* 0x00030800019c7983 */ /* 0x000f220000100a00 */
[----:B--2---:R-:W-:-:S04]  /*1f5c0*/  IMAD.WIDE R30, R0, 0x4, R30 ;  /* 0x00000004001e7825 */ /* 0x004fc800078e021e */
[----:B---3--:R-:W-:Y:S01]  /*1f5d0*/  IMAD.WIDE R28, R0, 0x4, R28 ;  /* 0x00000004001c7825 */ /* 0x008fe200078e021c */
[----:B------:R1:W-:Y:S04]  /*1f5e0*/  LDGSTS.E [R112+0x5ce00], [R30.64], !P5 ;  /* 0x5ce000001e707fae */ /* 0x0003e8000e921848 */
[----:B------:R1:W-:Y:S01]  /*1f5f0*/  LDGSTS.E [R112+0x5d600], [R28.64], !P2 ;  /* 0x5d6000001c707fae */ /* 0x0003e2000d121848 */
[----:B------:R-:W-:Y:S01]  /*1f600*/  ISETP.GE.AND P2, PT, R4, 0x80, PT ;  /* 0x000000800400780c */ /* 0x000fe20003f46270 */
[----:B----4-:R-:W-:Y:S02]  /*1f610*/  IMAD.WIDE R4, R0, 0x4, R216 ;  /* 0x0000000400047825 */ /* 0x010fe400078e02d8 */
[----:B------:R-:W2:Y:S01]  /*1f620*/  LDL.64 R216, [R1+0x9f8] ;  /* 0x0009f80001d87983 */ /* 0x000ea20000100a00 */
[----:B------:R-:W-:Y:S01]  /*1f630*/  ISETP.GE.U32.AND P5, PT, R2, 0x7ffffe81, PT ;  /* 0x7ffffe810200780c */ /* 0x000fe20003fa6070 */
[----:B------:R-:W-:-:S02]  /*1f640*/  IMAD.WIDE R2, R0, 0x4, R214 ;  /* 0x0000000400027825 */ /* 0x000fc400078e02d6 */
[----:B------:R-:W3:Y:S02]  /*1f650*/  LDL.64 R214, [R1+0xa98] ;  /* 0x000a980001d67983 */ /* 0x000ee40000100a00 */
[----:B------:R-:W-:-:S04]  /*1f660*/  IMAD.WIDE R26, R0, 0x4, R26 ;  /* 0x00000004001a7825 */ /* 0x000fc800078e021a */
[C---:B------:R-:W-:Y:S01]  /*1f670*/  IMAD.WIDE R24, R0.reuse, 0x4, R24 ;  /* 0x0000000400187825 */ /* 0x040fe200078e0218 */
[----:B------:R1:W-:Y:S03]  /*1f680*/  LDGSTS.E [R112+0x5de00], [R26.64], !P0 ;  /* 0x5de000001a707fae */ /* 0x0003e6000c121848 */
[----:B------:R-:W-:Y:S01]  /*1f690*/  IMAD.WIDE R6, R0, 0x4, R6 ;  /* 0x0000000400067825 */ /* 0x000fe200078e0206 */
[----:B------:R1:W-:Y:S04]  /*1f6a0*/  LDGSTS.E [R112+0x5e600], [R24.64], !P1 ;  /* 0x5e60000018707fae */ /* 0x0003e8000c921848 */
[----:B------:R1:W-:Y:S04]  /*1f6b0*/  LDGSTS.E [R112+0x5ee00], [R6.64], !P6 ;  /* 0x5ee0000006707fae */ /* 0x0003e8000f121848 */
[----:B------:R1:W-:Y:S04]  /*1f6c0*/  LDGSTS.E [R112+0x5f600], [R4.64], !P3 ;  /* 0x5f60000004707fae */ /* 0x0003e8000d921848 */
[----:B------:R1:W-:Y:S04]  /*1f6d0*/  LDGSTS.E [R112+0x5fe00], [R2.64], !P5 ;  /* 0x5fe0000002707fae */ /* 0x0003e8000e921848 */
[----:B------:R-:W0:Y:S04]  /*1f6e0*/  LDGDEPBAR ;  /* 0x00000000000079af */ /* 0x000e280000000000 */
[----:B------:R4:W-:Y:S04]  /*1f6f0*/  LDGSTS.E [R113+0x20000], [R154.64], P4 ;  /* 0x200000009a717fae */ /* 0x0009e8000a121848 */
[----:B------:R1:W-:Y:S04]  /*1f700*/  LDGSTS.E [R113+0x21000], [R152.64], P4 ;  /* 0x2100000098717fae */ /* 0x0003e8000a121848 */
[----:B------:R1:W-:Y:S04]  /*1f710*/  LDGSTS.E [R113+0x22000], [R232.64], P4 ;  /* 0x22000000e8717fae */ /* 0x0003e8000a121848 */
[----:B----4-:R-:W4:Y:S04]  /*1f720*/  LDL.64 R154, [R1+0x798] ;  /* 0x00079800019a7983 */ /* 0x010f280000100a00 */
[----:B------:R1:W-:Y:S04]  /*1f730*/  LDGSTS.E [R113+0x23000], [R150.64], P4 ;  /* 0x2300000096717fae */ /* 0x0003e8000a121848 */
[----:B-1----:R-:W4:Y:S04]  /*1f740*/  LDL.64 R232, [R1+0x1090] ;  /* 0x0010900001e87983 */ /* 0x002f280000100a00 */
        /* <DEDUP_REMOVED lines=8> */
[----:B-1----:R-:W4:Y:S04]  /*1f7d0*/  LDL.64 R218, [R1+0x10d0] ;  /* 0x0010d00001da7983 */ /* 0x002f280000100a00 */
[----:B------:R-:W4:Y:S04]  /*1f7e0*/  LDL.64 R152, [R1+0x1190] ;  /* 0x0011900001987983 */ /* 0x000f280000100a00 */
[----:B------:R-:W4:Y:S04]  /*1f7f0*/  LDL.64 R150, [R1+0x758] ;  /* 0x0007580001967983 */ /* 0x000f280000100a00 */
[----:B------:R-:W4:Y:S04]  /*1f800*/  LDL.64 R148, [R1+0x718] ;  /* 0x0007180001947983 */ /* 0x000f280000100a00 */
[----:B------:R-:W4:Y:S04]  /*1f810*/  LDL.64 R146, [R1+0x698] ;  /* 0x0006980001927983 */ /* 0x000f280000100a00 */
[----:B------:R-:W1:Y:S04]  /*1f820*/  S2R R213, SR_TID.X ;  /* 0x0000000000d57919 */ /* 0x000e680000002100 */
[----:B------:R-:W4:Y:S04]  /*1f830*/  LDL.64 R144, [R1+0x618] ;  /* 0x0006180001907983 */ /* 0x000f280000100a00 */
[----:B------:R-:W4:Y:S04]  /*1f840*/  LDL.64 R142, [R1+0x5d8] ;  /* 0x0005d800018e7983 */ /* 0x000f280000100a00 */
[----:B------:R-:W4:Y:S04]  /*1f850*/  LDL.64 R140, [R1+0x7e0] ;  /* 0x0007e000018c7983 */ /* 0x000f280000100a00 */
[----:B------:R-:W4:Y:S04]  /*1f860*/  LDL.64 R138, [R1+0x960] ;  /* 0x00096000018a7983 */ /* 0x000f280000100a00 */
[----:B------:R-:W4:Y:S04]  /*1f870*/  LDL.64 R136, [R1+0x9b0] ;  /* 0x0009b00001887983 */ /* 0x000f280000100a00 */
[----:B--2---:R2:W-:Y:S04]  /*1f880*/  LDGSTS.E [R113+0x2c000], [R216.64], P4 ;  /* 0x2c000000d8717fae */ /* 0x0045e8000a121848 */
[----:B------:R1:W-:Y:S04]  /*1f890*/  LDGSTS.E [R113+0x2d000], [R134.64], P4 ;  /* 0x2d00000086717fae */ /* 0x0003e8000a121848 */
[----:B---3--:R3:W-:Y:S04]  /*1f8a0*/  LDGSTS.E [R113+0x2e000], [R214.64], P4 ;  /* 0x2e000000d6717fae */ /* 0x0087e8000a121848 */
[----:B--2---:R-:W2:Y:S04]  /*1f8b0*/  LDL.64 R216, [R1+0x1110] ;  /* 0x0011100001d87983 */ /* 0x004ea80000100a00 */
[----:B------:R1:W-:Y:S04]  /*1f8c0*/  LDGSTS.E [R113+0x2f000], [R132.64], P4 ;  /* 0x2f00000084717fae */ /* 0x0003e8000a121848 */
[----:B---3--:R-:W3:Y:S04]  /*1f8d0*/  LDL.64 R214, [R1+0x1150] ;  /* 0x0011500001d67983 */ /* 0x008ee80000100a00 */
        /* <DEDUP_REMOVED lines=10> */
[----:B------:R-:W3:Y:S01]  /*1f980*/  LDL.64 R132, [R1+0xa50] ;  /* 0x000a500001847983 */ /* 0x000ee20000100a00 */
[----:B------:R-:W-:-:S03]  /*1f990*/  LOP3.LUT R213, R213, 0x7f, RZ, 0xc0, !PT ;  /* 0x0000007fd5d57812 */ /* 0x000fc600078ec0ff */
[----:B------:R-:W3:Y:S04]  /*1f9a0*/  LDL.64 R130, [R1+0xb38] ;  /* 0x000b380001827983 */ /* 0x000ee80000100a00 */
[----:B------:R-:W3:Y:S04]  /*1f9b0*/  LDL.64 R128, [R1+0xb78] ;  /* 0x000b780001807983 */ /* 0x000ee80000100a00 */
[----:B------:R-:W3:Y:S04]  /*1f9c0*/  LDL.64 R248, [R1+0xfb8] ;  /* 0x000fb80001f87983 */ /* 0x000ee80000100a00 */
[----:B------:R-:W3:Y:S04]  /*1f9d0*/  LDL.64 R238, [R1+0xfd8] ;  /* 0x000fd80001ee7983 */ /* 0x000ee80000100a00 */
[----:B------:R-:W3:Y:S04]  /*1f9e0*/  LDL.64 R236, [R1+0x1018] ;  /* 0x0010180001ec7983 */ /* 0x000ee80000100a00 */
[----:B----4-:R1:W-:Y:S04]  /*1f9f0*/  LDGSTS.E [R113+0x38000], [R232.64], P4 ;  /* 0x38000000e8717fae */ /* 0x0103e8000a121848 */
[----:B-1----:R-:W4:Y:S01]  /*1fa00*/  LDL.64 R232, [R1+0x658] ;  /* 0x0006580001e87983 */ /* 0x002f220000100a00 */
[----:B------:R-:W-:-:S03]  /*1fa10*/  IMAD.SHL.U32 R213, R213, 0x4, RZ ;  /* 0x00000004d5d57824 */ /* 0x000fc600078e00ff */
[----:B------:R1:W-:Y:S04]  /*1fa20*/  LDGSTS.E [R113+0x39000], [R218.64], P4 ;  /* 0x39000000da717fae */ /* 0x0003e8000a121848 */
[----:B-1----:R-:W4:Y:S04]  /*1fa30*/  LDL.64 R218, [R1+0xaa0] ;  /* 0x000aa00001da7983 */ /* 0x002f280000100a00 */
[----:B--2---:R1:W-:Y:S04]  /*1fa40*/  LDGSTS.E [R113+0x3a000], [R216.64], P4 ;  /* 0x3a000000d8717fae */ /* 0x0043e8000a121848 */
[----:B---3--:R2:W-:Y:S04]  /*1fa50*/  LDGSTS.E [R113+0x3b000], [R214.64], P4 ;  /* 0x3b000000d6717fae */ /* 0x0085e8000a121848 */
[----:B-1----:R-:W3:Y:S04]  /*1fa60*/  LDL.64 R216, [R1+0xaf0] ;  /* 0x000af00001d87983 */ /* 0x002ee80000100a00 */
[----:B------:R1:W-:Y:S04]  /*1fa70*/  LDGSTS.E [R113+0x3c000], [R152.64], P4 ;  /* 0x3c00000098717fae */ /* 0x0003e8000a121848 */
[----:B--2---:R-:W2:Y:S04]  /*1fa80*/  LDL.64 R214, [R1+0x1058] ;  /* 0x0010580001d67983 */ /* 0x004ea80000100a00 */
[----:B------:R1:W-:Y:S02]  /*1fa90*/  LDGSTS.E [R113+0x3d000], [R90.64], P4 ;  /* 0x3d0000005a717fae */ /* 0x0003e4000a121848 */
[----:B-1----:R-:W-:-:S02]  /*1faa0*/  LOP3.LUT R153, R213, 0x10, RZ, 0x3c, !PT ;  /* 0x00000010d5997812 */ /* 0x002fc400078e3cff */
[----:B------:R1:W-:Y:S04]  /*1fab0*/  LDGSTS.E [R113+0x3e000], [R110.64], P4 ;  /* 0x3e0000006e717fae */ /* 0x0003e8000a121848 */
[----:B------:R1:W-:Y:S04]  /*1fac0*/  LDGSTS.E [R113+0x3f000], [R94.64], P4 ;  /* 0x3f0000005e717fae */ /* 0x0003e8000a121848 */
[----:B------:R1:W-:Y:S04]  /*1fad0*/  LDGSTS.E [R153+0x20200], [R156.64], P4 ;  /* 0x202000009c997fae */ /* 0x0003e8000a121848 */
[----:B------:R-:W2:Y:S04]  /*1fae0*/  LDL.LU.64 R90, [R1+0x17c8] ;  /* 0x0017c800015a7983 */ /* 0x000ea80000300a00 */
[----:B------:R2:W-:Y:S04]  /*1faf0*/  LDGSTS.E [R153+0x21200], [R154.64], P4 ;  /* 0x212000009a997fae */ /* 0x0005e8000a121848 */
[----:B-1----:R-:W2:Y:S04]  /*1fb00*/  LDL.LU.64 R110, [R1+0x17c0] ;  /* 0x0017c000016e7983 */ /* 0x002ea80000300a00 */
[----:B------:R1:W-:Y:S04]  /*1fb10*/  LDGSTS.E [R153+0x22200], [R150.64], P4 ;  /* 0x2220000096997fae */ /* 0x0003e8000a121848 */
[----:B------:R-:W2:Y:S04]  /*1fb20*/  LDL.LU.64 R94, [R1+0x17b8] ;  /* 0x0017b800015e7983 */ /* 0x000ea80000300a00 */
[----:B------:R1:W-:Y:S04]  /*1fb30*/  LDGSTS.E [R153+0x23200], [R148.64], P4 ;  /* 0x2320000094997fae */ /* 0x0003e8000a121848 */
[----:B------:R1:W-:Y:S04]  /*1fb40*/  LDGSTS.E [R153+0x24200], [R234.64], P4 ;  /* 0x24200000ea997fae */ /* 0x0003e8000a121848 */
[----:B------:R1:W-:Y:S04]  /*1fb50*/  LDGSTS.E [R153+0x25200], [R146.64], P4 ;  /* 0x2520000092997fae */ /* 0x0003e8000a121848 */
[----:B-1----:R-:W2:Y:S04]  /*1fb60*/  LDL.64 R150, [R1+0x328] ;  /* 0x0003280001967983 */ /* 0x002ea80000100a00 */
[----:B------:R-:W2:Y:S04]  /*1fb70*/  LDL.64 R234, [R1+0x1098] ;  /* 0x0010980001ea7983 */ /* 0x000ea80000100a00 */
[----:B------:R-:W2:Y:S04]  /*1fb80*/  LDL.64 R148, [R1+0x790] ;  /* 0x0007900001947983 */ /* 0x000ea80000100a00 */
[----:B------:R-:W2:Y:S04]  /*1fb90*/  LDL.64 R146, [R1+0x750] ;  /* 0x0007500001927983 */ /* 0x000ea80000100a00 */
[----:B----4-:R1:W-:Y:S04]  /*1fba0*/  LDGSTS.E [R153+0x26200], [R232.64], P4 ;  /* 0x26200000e8997fae */ /* 0x0103e8000a121848 */
[----:B------:R4:W-:Y:S04]  /*1fbb0*/  LDGSTS.E [R153+0x27200], [R144.64], P4 ;  /* 0x2720000090997fae */ /* 0x0009e8000a121848 */
[----:B------:R4:W-:Y:S04]  /*1fbc0*/  LDGSTS.E [R153+0x28200], [R142.64], P4 ;  /* 0x282000008e997fae */ /* 0x0009e8000a121848 */
[----:B-1----:R-:W2:Y:S04]  /*1fbd0*/  LDL.64 R232, [R1+0x10d8] ;  /* 0x0010d80001e87983 */ /* 0x002ea80000100a00 */
[----:B------:R1:W-:Y:S04]  /*1fbe0*/  LDGSTS.E [R153+0x29200], [R140.64], P4 ;  /* 0x292000008c997fae */ /* 0x0003e8000a121848 */
[----:B------:R1:W-:Y:S04]  /*1fbf0*/  LDGSTS.E [R153+0x2a200], [R138.64], P4 ;  /* 0x2a2000008a997fae */ /* 0x0003e8000a121848 */
[----:B------:R1:W-:Y:S04]  /*1fc00*/  LDGSTS.E [R153+0x2b200], [R136.64], P4 ;  /* 0x2b20000088997fae */ /* 0x0003e8000a121848 */
[----:B------:R1:W-:Y:S04]  /*1fc10*/  LDGSTS.E [R153+0x2c200], [R134.64], P4 ;  /* 0x2c20000086997fae */ /* 0x0003e8000a121848 */
[----:B------:R1:W-:Y:S04]  /*1fc20*/  LDGSTS.E [R153+0x2d200], [R132.64], P4 ;  /* 0x2d20000084997fae */ /* 0x0003e8000a121848 */
[----:B------:R1:W-:Y:S04]  /*1fc30*/  LDGSTS.E [R153+0x2e200], [R218.64], P4 ;  /* 0x2e200000da997fae */ /* 0x0003e8000a121848 */
[----:B----4-:R-:W2:Y:S04]  /*1fc40*/  LDL.64 R144, [R1+0x710] ;  /* 0x0007100001907983 */ /* 0x010ea80000100a00 */
[----:B------:R-:W2:Y:S04]  /*1fc50*/  LDL.64 R142, [R1+0x6d0] ;  /* 0x0006d000018e7983 */ /* 0x000ea80000100a00 */
[----:B-1----:R-:W2:Y:S04]  /*1fc60*/  LDL.64 R218, [R1+0x1118] ;  /* 0x0011180001da7983 */ /* 0x002ea80000100a00 */
[----:B------:R-:W2:Y:S04]  /*1fc70*/  LDL.64 R140, [R1+0x690] ;  /* 0x00069000018c7983 */ /* 0x000ea80000100a00 */
[----:B------:R-:W2:Y:S04]  /*1fc80*/  LDL.64 R138, [R1+0x5d0] ;  /* 0x0005d000018a7983 */ /* 0x000ea80000100a00 */
[----:B------:R-:W2:Y:S04]  /*1fc90*/  LDL.64 R136, [R1+0x968] ;  /* 0x0009680001887983 */ /* 0x000ea80000100a00 */
[----:B------:R-:W2:Y:S04]  /*1fca0*/  LDL.64 R134, [R1+0x9b8] ;  /* 0x0009b80001867983 */ /* 0x000ea80000100a00 */
[----:B------:R-:W2:Y:S04]  /*1fcb0*/  LDL.64 R132, [R1+0xa08] ;  /* 0x000a080001847983 */ /* 0x000ea80000100a00 */
[----:B---3--:R1:W-:Y:S04]  /*1fcc0*/  LDGSTS.E [R153+0x2f200], [R216.64], P4 ;  /* 0x2f200000d8997fae */ /* 0x0083e8000a121848 */
[----:B------:R3:W-:Y:S04]  /*1fcd0*/  LDGSTS.E [R153+0x30200], [R130.64], P4 ;  /* 0x3020000082997fae */ /* 0x0007e8000a121848 */
[----:B------:R2:W-:Y:S04]  /*1fce0*/  LDGSTS.E [R153+0x31200], [R128.64], P4 ;  /* 0x3120000080997fae */ /* 0x0005e8000a121848 */
[----:B-1----:R-:W4:Y:S04]  /*1fcf0*/  LDL.64 R216, [R1+0x1158] ;  /* 0x0011580001d87983 */ /* 0x002f280000100a00 */
[----:B------:R1:W-:Y:S04]  /*1fd00*/  LDGSTS.E [R153+0x32200], [R248.64], P4 ;  /* 0x32200000f8997fae */ /* 0x0003e8000a121848 */
[----:B------:R1:W-:Y:S04]  /*1fd10*/  LDGSTS.E [R153+0x33200], [R238.64], P4 ;  /* 0x33200000ee997fae */ /* 0x0003e8000a121848 */
[----:B------:R1:W-:Y:S04]  /*1fd20*/  LDGSTS.E [R153+0x34200], [R236.64], P4 ;  /* 0x34200000ec997fae */ /* 0x0003e8000a121848 */
[----:B--2---:R2:W-:Y:S04]  /*1fd30*/  LDGSTS.E [R153+0x35200], [R214.64], P4 ;  /* 0x35200000d6997fae */ /* 0x0045e8000a121848 */
[----:B---3--:R-:W3:Y:S04]  /*1fd40*/  LDL.64 R130, [R1+0xa58] ;  /* 0x000a580001827983 */ /* 0x008ee80000100a00 */
[----:B-1----:R-:W3:Y:S04]  /*1fd50*/  LDL.64 R236, [R1+0x650] ;  /* 0x0006500001ec7983 */ /* 0x002ee80000100a00 */
[----:B--2---:R-:W3:Y:S01]  /*1fd60*/  LDL.64 R214, [R1+0x610] ;  /* 0x0006100001d67983 */ /* 0x004ee20000100a00 */
[----:B------:R-:W-:-:S03]  /*1fd70*/  LOP3.LUT R114, R114, 0x7f, RZ, 0xc0, !PT ;  /* 0x0000007f72727812 */ /* 0x000fc600078ec0ff */
[----:B------:R-:W3:Y:S04]  /*1fd80*/  LDL.64 R128, [R1+0xaf8] ;  /* 0x000af80001807983 */ /* 0x000ee80000100a00 */
[----:B------:R1:W-:Y:S04]  /*1fd90*/  LDGSTS.E [R153+0x36200], [R94.64], P4 ;  /* 0x362000005e997fae */ /* 0x0003e8000a121848 */
[----:B------:R1:W-:Y:S04]  /*1fda0*/  LDGSTS.E [R153+0x37200], [R110.64], P4 ;  /* 0x372000006e997fae */ /* 0x0003e8000a121848 */
[----:B------:R-:W3:Y:S04]  /*1fdb0*/  LDL.64 R248, [R1+0xb40] ;  /* 0x000b400001f87983 */ /* 0x000ee80000100a00 */
[----:B------:R-:W3:Y:S04]  /*1fdc0*/  LDL.64 R238, [R1+0xb80] ;  /* 0x000b800001ee7983 */ /* 0x000ee80000100a00 */
[----:B------:R1:W-:Y:S04]  /*1fdd0*/  LDGSTS.E [R153+0x38200], [R234.64], P4 ;  /* 0x38200000ea997fae */ /* 0x0003e8000a121848 */
[----:B-1----:R-:W3:Y:S04]  /*1fde0*/  LDL.64 R234, [R1+0x918] ;  /* 0x0009180001ea7983 */ /* 0x002ee80000100a00 */
[----:B------:R1:W-:Y:S04]  /*1fdf0*/  LDGSTS.E [R153+0x39200], [R232.64], P4 ;  /* 0x39200000e8997fae */ /* 0x0003e8000a121848 */
[----:B-1----:R-:W3:Y:S01]  /*1fe00*/  LDL.64 R232, [R1+0xaa8] ;  /* 0x000aa80001e87983 */ /* 0x002ee20000100a00 */
[----:B------:R-:W-:-:S05]  /*1fe10*/  IMAD.SHL.U32 R114, R114, 0x4, RZ ;  /* 0x0000000472727824 */ /* 0x000fca00078e00ff */
[C---:B------:R-:W-:Y:S01]  /*1fe20*/  LOP3.LUT R213, R114.reuse, 0x20, RZ, 0x3c, !PT ;  /* 0x0000002072d57812 */ /* 0x040fe200078e3cff */
[----:B------:R1:W-:Y:S04]  /*1fe30*/  LDGSTS.E [R153+0x3a200], [R218.64], P4 ;  /* 0x3a200000da997fae */ /* 0x0003e8000a121848 */
[----:B-1----:R-:W3:Y:S04]  /*1fe40*/  LDL.64 R218, [R1+0xfe0] ;  /* 0x000fe00001da7983 */ /* 0x002ee80000100a00 */
[----:B----4-:R1:W-:Y:S04]  /*1fe50*/  LDGSTS.E [R153+0x3b200], [R216.64], P4 ;  /* 0x3b200000d8997fae */ /* 0x0103e8000a121848 */
[----:B------:R4:W-:Y:S04]  /*1fe60*/  LDGSTS.E [R153+0x3c200], [R100.64], P4 ;  /* 0x3c20000064997fae */ /* 0x0009e8000a121848 */
[----:B------:R3:W-:Y:S04]  /*1fe70*/  LDGSTS.E [R153+0x3d200], [R96.64], P4 ;  /* 0x3d20000060997fae */ /* 0x0007e8000a121848 */
[----:B-1----:R-:W2:Y:S04]  /*1fe80*/  LDL.64 R216, [R1+0x1020] ;  /* 0x0010200001d87983 */ /* 0x002ea80000100a00 */
[----:B------:R1:W-:Y:S04]  /*1fe90*/  LDGSTS.E [R153+0x3e200], [R80.64], P4 ;  /* 0x3e20000050997fae */ /* 0x0003e8000a121848 */
[----:B----4-:R-:W4:Y:S04]  /*1fea0*/  LDL.LU.64 R100, [R1+0x17b0] ;  /* 0x0017b00001647983 */ /* 0x010f280000300a00 */
[----:B------:R1:W-:Y:S04]  /*1feb0*/  LDGSTS.E [R153+0x3f200], [R32.64], P4 ;  /* 0x3f20000020997fae */ /* 0x0003e8000a121848 */
[----:B---3--:R-:W3:Y:S04]  /*1fec0*/  LDL.LU.64 R96, [R1+0x17a8] ;  /* 0x0017a80001607983 */ /* 0x008ee80000300a00 */
[----:B------:R1:W-:Y:S04]  /*1fed0*/  LDGSTS.E [R213+0x20400], [R150.64], P4 ;  /* 0x2040000096d57fae */ /* 0x0003e8000a121848 */
[----:B-1----:R-:W2:Y:S04]  /*1fee0*/  LDL.LU.64 R80, [R1+0x17a0] ;  /* 0x0017a00001507983 */ /* 0x002ea80000300a00 */
[----:B------:R1:W-:Y:S04]  /*1fef0*/  LDGSTS.E [R213+0x21400], [R148.64], P4 ;  /* 0x2140000094d57fae */ /* 0x0003e8000a121848 */
[----:B------:R-:W2:Y:S04]  /*1ff00*/  LDL.LU.64 R32, [R1+0x1798] ;  /* 0x0017980001207983 */ /* 0x000ea80000300a00 */
        /* <DEDUP_REMOVED lines=9> */
[----:B------:R1:W-:Y:S04]  /*1ffa0*/  LDGSTS.E [R213+0x29400], [R234.64], P4 ;  /* 0x29400000ead57fae */ /* 0x0003e8000a121848 */
[----:B------:R1:W-:Y:S04]  /*1ffb0*/  LDGSTS.E [R213+0x2a400], [R136.64], P4 ;  /* 0x2a40000088d57fae */ /* 0x0003e8000a121848 */
[----:B------:R1:W-:Y:S04]  /*1ffc0*/  LDGSTS.E [R213+0x2b400], [R134.64], P4 ;  /* 0x2b40000086d57fae */ /* 0x0003e8000a121848 */
[----:B------:R1:W-:Y:S04]  /*1ffd0*/  LDGSTS.E [R213+0x2c400], [R132.64], P4 ;  /* 0x2c40000084d57fae */ /* 0x0003e8000a121848 */
[----:B------:R1:W-:Y:S04]  /*1ffe0*/  LDGSTS.E [R213+0x2d400], [R130.64], P4 ;  /* 0x2d40000082d57fae */ /* 0x0003e8000a121848 */
[----:B-1----:R-:W4:Y:S04]  /*1fff0*/  LDL.64 R234, [R1+0x10e0] ;  /* 0x0010e00001ea7983 */ /* 0x002f280000100a00 */
[----:B------:R1:W-:Y:S04]  /*20000*/  LDGSTS.E [R213+0x2e400], [R232.64], P4 ;  /* 0x2e400000e8d57fae */ /* 0x0003e8000a121848 */
[----:B------:R-:W4:Y:S04]  /*20010*/  LDL.64 R152, [R1+0x1160] ;  /* 0x0011600001987983 */ /* 0x000f280000100a00 */
[----:B------:R-:W4:Y:S04]  /*20020*/  LDL.64 R150, [R1+0x348] ;  /* 0x0003480001967983 */ /* 0x000f280000100a00 */
[----:B-1----:R-:W4:Y:S04]  /*20030*/  LDL.64 R232, [R1+0x1120] ;  /* 0x0011200001e87983 */ /* 0x002f280000100a00 */
[----:B------:R-:W4:Y:S04]  /*20040*/  LDL.64 R148, [R1+0x788] ;  /* 0x0007880001947983 */ /* 0x000f280000100a00 */
[----:B------:R1:W-:Y:S04]  /*20050*/  LDGSTS.E [R213+0x2f400], [R128.64], P4 ;  /* 0x2f40000080d57fae */ /* 0x0003e8000a121848 */
[----:B------:R-:W4:Y:S04]  /*20060*/  LDL.64 R146, [R1+0x748] ;  /* 0x0007480001927983 */ /* 0x000f280000100a00 */
[----:B------:R1:W-:Y:S04]  /*20070*/  LDGSTS.E [R213+0x30400], [R248.64], P4 ;  /* 0x30400000f8d57fae */ /* 0x0003e8000a121848 */
[----:B------:R-:W4:Y:S04]  /*20080*/  LDL.64 R144, [R1+0x708] ;  /* 0x0007080001907983 */ /* 0x000f280000100a00 */
[----:B------:R1:W-:Y:S04]  /*20090*/  LDGSTS.E [R213+0x31400], [R238.64], P4 ;  /* 0x31400000eed57fae */ /* 0x0003e8000a121848 */
[----:B------:R-:W4:Y:S04]  /*200a0*/  LDL.64 R142, [R1+0x6c8] ;  /* 0x0006c800018e7983 */ /* 0x000f280000100a00 */
[----:B------:R-:W4:Y:S04]  /*200b0*/  LDL.64 R140, [R1+0x688] ;  /* 0x00068800018c7983 */ /* 0x000f280000100a00 */
[----:B------:R-:W4:Y:S04]  /*200c0*/  LDL.64 R138, [R1+0x648] ;  /* 0x00064800018a7983 */ /* 0x000f280000100a00 */
[----:B------:R-:W4:Y:S04]  /*200d0*/  LDL.64 R136, [R1+0x608] ;  /* 0x0006080001887983 */ /* 0x000f280000100a00 */
[----:B-1----:R-:W4:Y:S04]  /*200e0*/  LDL.64 R238, [R1+0x5c8] ;  /* 0x0005c80001ee7983 */ /* 0x002f280000100a00 */
[----:B------:R-:W4:Y:S04]  /*200f0*/  LDL.64 R134, [R1+0x9c8] ;  /* 0x0009c80001867983 */ /* 0x000f280000100a00 */
[----:B------:R-:W4:Y:S04]  /*20100*/  LDL.64 R132, [R1+0xa68] ;  /* 0x000a680001847983 */ /* 0x000f280000100a00 */
[----:B------:R-:W4:Y:S04]  /*20110*/  LDL.64 R130, [R1+0xab0] ;  /* 0x000ab00001827983 */ /* 0x000f280000100a00 */
[----:B------:R-:W4:Y:S04]  /*20120*/  LDL.64 R128, [R1+0xb00] ;  /* 0x000b000001807983 */ /* 0x000f280000100a00 */
[----:B------:R-:W4:Y:S04]  /*20130*/  LDL.64 R248, [R1+0xb48] ;  /* 0x000b480001f87983 */ /* 0x000f280000100a00 */
[----:B--2---:R1:W-:Y:S04]  /*20140*/  LDGSTS.E [R213+0x32400], [R32.64], P4 ;  /* 0x3240000020d57fae */ /* 0x0043e8000a121848 */
[----:B------:R2:W-:Y:S04]  /*20150*/  LDGSTS.E [R213+0x33400], [R218.64], P4 ;  /* 0x33400000dad57fae */ /* 0x0005e8000a121848 */
[----:B------:R1:W-:Y:S04]  /*20160*/  LDGSTS.E [R213+0x34400], [R216.64], P4 ;  /* 0x34400000d8d57fae */ /* 0x0003e8000a121848 */
[----:B------:R1:W-:Y:S04]  /*20170*/  LDGSTS.E [R213+0x35400], [R80.64], P4 ;  /* 0x3540000050d57fae */ /* 0x0003e8000a121848 */
[----:B--2---:R-:W2:Y:S04]  /*20180*/  LDL.64 R218, [R1+0x920] ;  /* 0x0009200001da7983 */ /* 0x004ea80000100a00 */
[----:B---3--:R3:W-:Y:S04]  /*20190*/  LDGSTS.E [R213+0x36400], [R96.64], P4 ;  /* 0x3640000060d57fae */ /* 0x0087e8000a121848 */
[----:B-1----:R-:W3:Y:S04]  /*201a0*/  LDL.64 R216, [R1+0x978] ;  /* 0x0009780001d87983 */ /* 0x002ee80000100a00 */
[----:B----4-:R1:W-:Y:S04]  /*201b0*/  LDGSTS.E [R213+0x37400], [R236.64], P4 ;  /* 0x37400000ecd57fae */ /* 0x0103e8000a121848 */
[----:B------:R4:W-:Y:S04]  /*201c0*/  LDGSTS.E [R213+0x38400], [R214.64], P4 ;  /* 0x38400000d6d57fae */ /* 0x0009e8000a121848 */
[----:B-1----:R-:W3:Y:S04]  /*201d0*/  LDL.64 R236, [R1+0xb88] ;  /* 0x000b880001ec7983 */ /* 0x002ee80000100a00 */
[----:B----4-:R-:W4:Y:S04]  /*201e0*/  LDL.64 R214, [R1+0xa10] ;  /* 0x000a100001d67983 */ /* 0x010f280000100a00 */
[----:B------:R1:W-:Y:S04]  /*201f0*/  LDGSTS.E [R213+0x39400], [R234.64], P4 ;  /* 0x39400000ead57fae */ /* 0x0003e8000a121848 */
[----:B-1----:R-:W4:Y:S04]  /*20200*/  LDL.64 R234, [R1+0xfe8] ;  /* 0x000fe80001ea7983 */ /* 0x002f280000100a00 */
[----:B------:R1:W-:Y:S04]  /*20210*/  LDGSTS.E [R213+0x3a400], [R232.64], P4 ;  /* 0x3a400000e8d57fae */ /* 0x0003e8000a121848 */
[----:B------:R2:W-:Y:S04]  /*20220*/  LDGSTS.E [R213+0x3b400], [R152.64], P4 ;  /* 0x3b40000098d57fae */ /* 0x0005e8000a121848 */
[----:B------:R1:W-:Y:S04]  /*20230*/  LDGSTS.E [R213+0x3c400], [R98.64], P4 ;  /* 0x3c40000062d57fae */ /* 0x0003e8000a121848 */
[----:B-1----:R-:W4:Y:S04]  /*20240*/  LDL.64 R232, [R1+0x1028] ;  /* 0x0010280001e87983 */ /* 0x002f280000100a00 */
[----:B------:R1:W-:Y:S04]  /*20250*/  LDGSTS.E [R213+0x3d400], [R82.64], P4 ;  /* 0x3d40000052d57fae */ /* 0x0003e8000a121848 */
[----:B------:R-:W4:Y:S04]  /*20260*/  LDL.LU.64 R98, [R1+0x1790] ;  /* 0x0017900001627983 */ /* 0x000f280000300a00 */
[----:B------:R1:W-:Y:S04]  /*20270*/  LDGSTS.E [R213+0x3e400], [R34.64], P4 ;  /* 0x3e40000022d57fae */ /* 0x0003e8000a121848 */
[----:B-1----:R-:W4:Y:S01]  /*20280*/  LDL.LU.64 R82, [R1+0x1788] ;  /* 0x0017880001527983 */ /* 0x002f220000300a00 */
[----:B------:R-:W-:-:S03]  /*20290*/  LOP3.LUT R114, R114, 0x30, RZ, 0x3c, !PT ;  /* 0x0000003072727812 */ /* 0x000fc600078e3cff */
[----:B------:R1:W-:Y:S04]  /*202a0*/  LDGSTS.E [R213+0x3f400], [R240.64], P4 ;  /* 0x3f400000f0d57fae */ /* 0x0003e8000a121848 */
[----:B------:R-:W4:Y:S04]  /*202b0*/  LDL.LU.64 R34, [R1+0x1780] ;  /* 0x0017800001227983 */ /* 0x000f280000300a00 */
        /* <DEDUP_REMOVED lines=14> */
[----:B------:R-:W4:Y:S04]  /*203a0*/  LDL.64 R142, [R1+0x6c0] ;  /* 0x0006c000018e7983 */ /* 0x000f280000100a00 */
[----:B------:R-:W4:Y:S04]  /*203b0*/  LDL.64 R140, [R1+0x680] ;  /* 0x00068000018c7983 */ /* 0x000f280000100a00 */
[----:B------:R-:W4:Y:S04]  /*203c0*/  LDL.64 R138, [R1+0x640] ;  /* 0x00064000018a7983 */ /* 0x000f280000100a00 */
[----:B------:R-:W4:Y:S04]  /*203d0*/  LDL.64 R136, [R1+0x600] ;  /* 0x0006000001887983 */ /* 0x000f280000100a00 */
[----:B--2---:R1:W-:Y:S04]  /*203e0*/  LDGSTS.E [R114+0x29600], [R218.64], P4 ;  /* 0x29600000da727fae */ /* 0x0043e8000a121848 */
[----:B---3--:R2:W-:Y:S04]  /*203f0*/  LDGSTS.E [R114+0x2a600], [R216.64], P4 ;  /* 0x2a600000d8727fae */ /* 0x0085e8000a121848 */
[----:B-1----:R-:W3:Y:S04]  /*20400*/  LDL.64 R218, [R1+0x10a8] ;  /* 0x0010a80001da7983 */ /* 0x002ee80000100a00 */
[----:B------:R1:W-:Y:S04]  /*20410*/  LDGSTS.E [R114+0x2b600], [R134.64], P4 ;  /* 0x2b60000086727fae */ /* 0x0003e8000a121848 */
[----:B--2---:R-:W2:Y:S04]  /*20420*/  LDL.64 R216, [R1+0x10e8] ;  /* 0x0010e80001d87983 */ /* 0x004ea80000100a00 */
[----:B-1----:R-:W2:Y:S04]  /*20430*/  LDL.64 R134, [R1+0x7b8] ;  /* 0x0007b80001867983 */ /* 0x002ea80000100a00 */
[----:B----4-:R1:W-:Y:S04]  /*20440*/  LDGSTS.E [R114+0x2c600], [R214.64], P4 ;  /* 0x2c600000d6727fae */ /* 0x0103e8000a121848 */
[----:B------:R4:W-:Y:S04]  /*20450*/  LDGSTS.E [R114+0x2d600], [R132.64], P4 ;  /* 0x2d60000084727fae */ /* 0x0009e8000a121848 */
[----:B------:R4:W-:Y:S04]  /*20460*/  LDGSTS.E [R114+0x2e600], [R130.64], P4 ;  /* 0x2e60000082727fae */ /* 0x0009e8000a121848 */
[----:B-1----:R-:W2:Y:S04]  /*20470*/  LDL.64 R214, [R1+0x1128] ;  /* 0x0011280001d67983 */ /* 0x002ea80000100a00 */
[----:B------:R1:W-:Y:S04]  /*20480*/  LDGSTS.E [R114+0x2f600], [R128.64], P4 ;  /* 0x2f60000080727fae */ /* 0x0003e8000a121848 */
[----:B------:R1:W-:Y:S04]  /*20490*/  LDGSTS.E [R114+0x30600], [R248.64], P4 ;  /* 0x30600000f8727fae */ /* 0x0003e8000a121848 */
[----:B----4-:R-:W3:Y:S04]  /*204a0*/  LDL.64 R132, [R1+0x928] ;  /* 0x0009280001847983 */ /* 0x010ee80000100a00 */
[----:B------:R1:W-:Y:S04]  /*204b0*/  LDGSTS.E [R114+0x31600], [R236.64], P4 ;  /* 0x31600000ec727fae */ /* 0x0003e8000a121848 */
[----:B------:R-:W3:Y:S04]  /*204c0*/  LDL.64 R130, [R1+0x980] ;  /* 0x0009800001827983 */ /* 0x000ee80000100a00 */
[----:B-1----:R-:W3:Y:S04]  /*204d0*/  LDL.64 R128, [R1+0x9d0] ;  /* 0x0009d00001807983 */ /* 0x002ee80000100a00 */
[----:B------:R-:W3:Y:S01]  /*204e0*/  LDL.64 R236, [R1+0xa20] ;  /* 0x000a200001ec7983 */ /* 0x000ee20000100a00 */
[----:B------:R-:W-:-:S03]  /*204f0*/  IMAD.SHL.U32 R115, R115, 0x4, RZ ;  /* 0x0000000473737824 */ /* 0x000fc600078e00ff */
[----:B------:R-:W3:Y:S04]  /*20500*/  LDL.64 R248, [R1+0xb08] ;  /* 0x000b080001f87983 */ /* 0x000ee80000100a00 */
[----:B------:R1:W-:Y:S04]  /*20510*/  LDGSTS.E [R114+0x32600], [R34.64], P4 ;  /* 0x3260000022727fae */ /* 0x0003e8000a121848 */
[----:B------:R1:W-:Y:S04]  /*20520*/  LDGSTS.E [R114+0x33600], [R234.64], P4 ;  /* 0x33600000ea727fae */ /* 0x0003e8000a121848 */
[----:B------:R1:W-:Y:S04]  /*20530*/  LDGSTS.E [R114+0x34600], [R232.64], P4 ;  /* 0x34600000e8727fae */ /* 0x0003e8000a121848 */
[----:B------:R2:W-:Y:S04]  /*20540*/  LDGSTS.E [R114+0x35600], [R82.64], P4 ;  /* 0x3560000052727fae */ /* 0x0005e8000a121848 */
[----:B-1----:R-:W3:Y:S04]  /*20550*/  LDL.64 R234, [R1+0xa70] ;  /* 0x000a700001ea7983 */ /* 0x002ee80000100a00 */
[----:B------:R-:W3:Y:S04]  /*20560*/  LDL.64 R232, [R1+0xac0] ;  /* 0x000ac00001e87983 */ /* 0x000ee80000100a00 */
[----:B------:R1:W-:Y:S01]  /*20570*/  LDGSTS.E [R114+0x36600], [R98.64], P4 ;  /* 0x3660000062727fae */ /* 0x0003e2000a121848 */
[----:B------:R-:W-:-:S03]  /*20580*/  LOP3.LUT R155, R115, 0x40, RZ, 0x3c, !PT ;  /* 0x00000040739b7812 */ /* 0x000fc600078e3cff */
[----:B------:R1:W-:Y:S04]  /*20590*/  LDGSTS.E [R114+0x37600], [R238.64], P4 ;  /* 0x37600000ee727fae */ /* 0x0003e8000a121848 */
[----:B-1----:R-:W3:Y:S04]  /*205a0*/  LDL.64 R238, [R1+0xb90] ;  /* 0x000b900001ee7983 */ /* 0x002ee80000100a00 */
[----:B---3--:R1:W-:Y:S04]  /*205b0*/  LDGSTS.E [R114+0x38600], [R218.64], P4 ;  /* 0x38600000da727fae */ /* 0x0083e8000a121848 */
[----:B--2---:R2:W-:Y:S04]  /*205c0*/  LDGSTS.E [R114+0x39600], [R216.64], P4 ;  /* 0x39600000d8727fae */ /* 0x0045e8000a121848 */
[----:B------:R3:W-:Y:S04]  /*205d0*/  LDGSTS.E [R114+0x3a600], [R214.64], P4 ;  /* 0x3a600000d6727fae */ /* 0x0007e8000a121848 */
[----:B------:R1:W-:Y:S04]  /*205e0*/  LDGSTS.E [R114+0x3b600], [R100.64], P4 ;  /* 0x3b60000064727fae */ /* 0x0003e8000a121848 */
[----:B------:R2:W-:Y:S04]  /*205f0*/  LDGSTS.E [R114+0x3c600], [R84.64], P4 ;  /* 0x3c60000054727fae */ /* 0x0005e8000a121848 */
[----:B------:R2:W-:Y:S04]  /*20600*/  LDGSTS.E [R114+0x3d600], [R36.64], P4 ;  /* 0x3d60000024727fae */ /* 0x0005e8000a121848 */
[----:B-1----:R-:W4:Y:S04]  /*20610*/  LDL.LU.64 R100, [R1+0x1778] ;  /* 0x0017780001647983 */ /* 0x002f280000300a00 */
[----:B------:R-:W4:Y:S04]  /*20620*/  LDL.64 R218, [R1+0xff0] ;  /* 0x000ff00001da7983 */ /* 0x000f280000100a00 */
[----:B--2---:R-:W2:Y:S04]  /*20630*/  LDL.64 R216, [R1+0x1030] ;  /* 0x0010300001d87983 */ /* 0x004ea80000100a00 */
[----:B------:R-:W2:Y:S04]  /*20640*/  LDL.LU.64 R84, [R1+0x1770] ;  /* 0x0017700001547983 */ /* 0x000ea80000300a00 */
[----:B---3--:R-:W3:Y:S04]  /*20650*/  LDL.64 R214, [R1+0x1070] ;  /* 0x0010700001d67983 */ /* 0x008ee80000100a00 */
[----:B------:R-:W2:Y:S04]  /*20660*/  LDL.LU.64 R36, [R1+0x1768] ;  /* 0x0017680001247983 */ /* 0x000ea80000300a00 */
[----:B------:R1:W-:Y:S04]  /*20670*/  LDGSTS.E [R114+0x3e600], [R250.64], P4 ;  /* 0x3e600000fa727fae */ /* 0x0003e8000a121848 */
[----:B------:R2:W-:Y:S04]  /*20680*/  LDGSTS.E [R114+0x3f600], [R242.64], P4 ;  /* 0x3f600000f2727fae */ /* 0x0005e8000a121848 */
[----:B------:R1:W-:Y:S04]  /*20690*/  LDGSTS.E [R155+0x20800], [R150.64], P4 ;  /* 0x20800000969b7fae */ /* 0x0003e8000a121848 */
[----:B-1----:R-:W2:Y:S04]  /*206a0*/  LDL.LU.64 R250, [R1+0x1760] ;  /* 0x0017600001fa7983 */ /* 0x002ea80000300a00 */
        /* <DEDUP_REMOVED lines=12> */
[----:B------:R-:W3:Y:S04]  /*20770*/  LDL.64 R156, [R1+0x10b0] ;  /* 0x0010b000019c7983 */ /* 0x000ee80000100a00 */
[----:B------:R1:W-:Y:S04]  /*20780*/  LDGSTS.E [R155+0x2d800], [R234.64], P4 ;  /* 0x2d800000ea9b7fae */ /* 0x0003e8000a121848 */
[----:B-1----:R-:W3:Y:S04]  /*20790*/  LDL.64 R236, [R1+0x10f0] ;  /* 0x0010f00001ec7983 */ /* 0x002ee80000100a00 */
[----:B------:R1:W-:Y:S04]  /*207a0*/  LDGSTS.E [R155+0x2e800], [R232.64], P4 ;  /* 0x2e800000e89b7fae */ /* 0x0003e8000a121848 */
[----:B------:R-:W3:Y:S04]  /*207b0*/  LDL.64 R234, [R1+0x1130] ;  /* 0x0011300001ea7983 */ /* 0x000ee80000100a00 */
[----:B------:R-:W3:Y:S04]  /*207c0*/  LDL.64 R152, [R1+0x388] ;  /* 0x0003880001987983 */ /* 0x000ee80000100a00 */
[----:B-1----:R-:W3:Y:S04]  /*207d0*/  LDL.64 R232, [R1+0x1170] ;  /* 0x0011700001e87983 */ /* 0x002ee80000100a00 */
[----:B------:R-:W3:Y:S04]  /*207e0*/  LDL.64 R150, [R1+0x778] ;  /* 0x0007780001967983 */ /* 0x000ee80000100a00 */
[----:B------:R-:W3:Y:S04]  /*207f0*/  LDL.64 R148, [R1+0x738] ;  /* 0x0007380001947983 */ /* 0x000ee80000100a00 */
[----:B------:R-:W3:Y:S04]  /*20800*/  LDL.64 R146, [R1+0x6f8] ;  /* 0x0006f80001927983 */ /* 0x000ee80000100a00 */
[----:B------:R-:W3:Y:S04]  /*20810*/  LDL.64 R144, [R1+0x6b8] ;  /* 0x0006b80001907983 */ /* 0x000ee80000100a00 */
[----:B------:R-:W3:Y:S04]  /*20820*/  LDL.64 R142, [R1+0x678] ;  /* 0x00067800018e7983 */ /* 0x000ee80000100a00 */
[----:B------:R-:W3:Y:S04]  /*20830*/  LDL.64 R140, [R1+0x638] ;  /* 0x00063800018c7983 */ /* 0x000ee80000100a00 */
[----:B------:R-:W3:Y:S04]  /*20840*/  LDL.64 R138, [R1+0x5f8] ;  /* 0x0005f800018a7983 */ /* 0x000ee80000100a00 */
[----:B------:R1:W-:Y:S04]  /*20850*/  LDGSTS.E [R155+0x2f800], [R248.64], P4 ;  /* 0x2f800000f89b7fae */ /* 0x0003e8000a121848 */
[----:B------:R-:W3:Y:S04]  /*20860*/  LDL.64 R136, [R1+0x7c0] ;  /* 0x0007c00001887983 */ /* 0x000ee80000100a00 */
[----:B------:R-:W3:Y:S04]  /*20870*/  LDL.64 R134, [R1+0x938] ;  /* 0x0009380001867983 */ /* 0x000ee80000100a00 */
[----:B------:R-:W3:Y:S04]  /*20880*/  LDL.64 R132, [R1+0x990] ;  /* 0x0009900001847983 */ /* 0x000ee80000100a00 */
[----:B------:R-:W3:Y:S04]  /*20890*/  LDL.64 R130, [R1+0x9e0] ;  /* 0x0009e00001827983 */ /* 0x000ee80000100a00 */
[----:B------:R-:W3:Y:S04]  /*208a0*/  LDL.64 R128, [R1+0xa30] ;  /* 0x000a300001807983 */ /* 0x000ee80000100a00 */
[----:B-1----:R-:W3:Y:S01]  /*208b0*/  LDL.64 R248, [R1+0xa78] ;  /* 0x000a780001f87983 */ /* 0x002ee20000100a00 */
[----:B------:R-:W-:-:S03]  /*208c0*/  LOP3.LUT R213, R115, 0x50, RZ, 0x3c, !PT ;  /* 0x0000005073d57812 */ /* 0x000fc600078e3cff */
[----:B--2---:R1:W-:Y:S04]  /*208d0*/  LDGSTS.E [R155+0x30800], [R250.64], P4 ;  /* 0x30800000fa9b7fae */ /* 0x0043e8000a121848 */
[----:B------:R2:W-:Y:S04]  /*208e0*/  LDGSTS.E [R155+0x31800], [R238.64], P4 ;  /* 0x31800000ee9b7fae */ /* 0x0005e8000a121848 */
[----:B------:R1:W-:Y:S04]  /*208f0*/  LDGSTS.E [R155+0x32800], [R36.64], P4 ;  /* 0x32800000249b7fae */ /* 0x0003e8000a121848 */
[----:B----4-:R4:W-:Y:S04]  /*20900*/  LDGSTS.E [R155+0x33800], [R218.64], P4 ;  /* 0x33800000da9b7fae */ /* 0x0109e8000a121848 */
[----:B------:R1:W-:Y:S04]  /*20910*/  LDGSTS.E [R155+0x34800], [R216.64], P4 ;  /* 0x34800000d89b7fae */ /* 0x0003e8000a121848 */
[----:B------:R1:W-:Y:S04]  /*20920*/  LDGSTS.E [R155+0x35800], [R84.64], P4 ;  /* 0x35800000549b7fae */ /* 0x0003e8000a121848 */
[----:B--2---:R-:W2:Y:S04]  /*20930*/  LDL.64 R238, [R1+0xad0] ;  /* 0x000ad00001ee7983 */ /* 0x004ea80000100a00 */
[----:B------:R1:W-:Y:S04]  /*20940*/  LDGSTS.E [R155+0x36800], [R100.64], P4 ;  /* 0x36800000649b7fae */ /* 0x0003e8000a121848 */
[----:B----4-:R-:W4:Y:S04]  /*20950*/  LDL.64 R218, [R1+0xb10] ;  /* 0x000b100001da7983 */ /* 0x010f280000100a00 */
[----:B---3--:R3:W-:Y:S04]  /*20960*/  LDGSTS.E [R155+0x37800], [R214.64], P4 ;  /* 0x37800000d69b7fae */ /* 0x0087e8000a121848 */
[----:B-1----:R-:W4:Y:S04]  /*20970*/  LDL.64 R216, [R1+0xb50] ;  /* 0x000b500001d87983 */ /* 0x002f280000100a00 */
[----:B---3--:R-:W3:Y:S04]  /*20980*/  LDL.64 R214, [R1+0xb98] ;  /* 0x000b980001d67983 */ /* 0x008ee80000100a00 */
[----:B------:R1:W-:Y:S04]  /*20990*/  LDGSTS.E [R155+0x38800], [R156.64], P4 ;  /* 0x388000009c9b7fae */ /* 0x0003e8000a121848 */
[----:B------:R1:W-:Y:S04]  /*209a0*/  LDGSTS.E [R155+0x39800], [R236.64], P4 ;  /* 0x39800000ec9b7fae */ /* 0x0003e8000a121848 */
[----:B------:R1:W-:Y:S04]  /*209b0*/  LDGSTS.E [R155+0x3a800], [R234.64], P4 ;  /* 0x3a800000ea9b7fae */ /* 0x0003e8000a121848 */
[----:B-1----:R-:W3:Y:S04]  /*209c0*/  LDL.64 R236, [R1+0xff8] ;  /* 0x000ff80001ec7983 */ /* 0x002ee80000100a00 */
[----:B------:R1:W-:Y:S04]  /*209d0*/  LDGSTS.E [R155+0x3b800], [R232.64], P4 ;  /* 0x3b800000e89b7fae */ /* 0x0003e8000a121848 */
[----:B------:R-:W3:Y:S04]  /*209e0*/  LDL.64 R234, [R1+0x1038] ;  /* 0x0010380001ea7983 */ /* 0x000ee80000100a00 */
[----:B------:R1:W-:Y:S04]  /*209f0*/  LDGSTS.E [R155+0x3c800], [R102.64], P4 ;  /* 0x3c800000669b7fae */ /* 0x0003e8000a121848 */
[----:B------:R1:W-:Y:S04]  /*20a00*/  LDGSTS.E [R155+0x3d800], [R86.64], P4 ;  /* 0x3d800000569b7fae */ /* 0x0003e8000a121848 */
[----:B------:R1:W-:Y:S04]  /*20a10*/  LDGSTS.E [R155+0x3e800], [R38.64], P4 ;  /* 0x3e800000269b7fae */ /* 0x0003e8000a121848 */
[----:B-1----:R-:W3:Y:S04]  /*20a20*/  LDL.LU.64 R102, [R1+0x1758] ;  /* 0x0017580001667983 */ /* 0x002ee80000300a00 */
[----:B------:R-:W3:Y:S04]  /*20a30*/  LDL.64 R232, [R1+0x1078] ;  /* 0x0010780001e87983 */ /* 0x000ee80000100a00 */
[----:B------:R-:W3:Y:S04]  /*20a40*/  LDL.64 R114, [R1+0x10b8] ;  /* 0x0010b80001727983 */ /* 0x000ee80000100a00 */
[----:B------:R-:W3:Y:S04]  /*20a50*/  LDL.LU.64 R86, [R1+0x1750] ;  /* 0x0017500001567983 */ /* 0x000ee80000300a00 */
        /* <DEDUP_REMOVED lines=32> */
[----:B--2---:R1:W-:Y:S04]  /*20c60*/  LDGSTS.E [R213+0x2ea00], [R238.64], P4 ;  /* 0x2ea00000eed57fae */ /* 0x0043e8000a121848 */
[----:B----4-:R2:W-:Y:S04]  /*20c70*/  LDGSTS.E [R213+0x2fa00], [R218.64], P4 ;  /* 0x2fa00000dad57fae */ /* 0x0105e8000a121848 */
[----:B-1----:R-:W4:Y:S04]  /*20c80*/  LDL.64 R238, [R1+0xb60] ;  /* 0x000b600001ee7983 */ /* 0x002f280000100a00 */
[----:B------:R1:W-:Y:S04]  /*20c90*/  LDGSTS.E [R213+0x30a00], [R216.64], P4 ;  /* 0x30a00000d8d57fae */ /* 0x0003e8000a121848 */
[----:B--2---:R-:W2:Y:S04]  /*20ca0*/  LDL.64 R218, [R1+0x10f8] ;  /* 0x0010f80001da7983 */ /* 0x004ea80000100a00 */
[----:B---3--:R3:W-:Y:S04]  /*20cb0*/  LDGSTS.E [R213+0x31a00], [R214.64], P4 ;  /* 0x31a00000d6d57fae */ /* 0x0087e8000a121848 */
[----:B-1----:R-:W4:Y:S04]  /*20cc0*/  LDL.64 R216, [R1+0x1138] ;  /* 0x0011380001d87983 */ /* 0x002f280000100a00 */
[----:B---3--:R-:W3:Y:S04]  /*20cd0*/  LDL.64 R214, [R1+0x1178] ;  /* 0x0011780001d67983 */ /* 0x008ee80000100a00 */
[----:B------:R1:W-:Y:S04]  /*20ce0*/  LDGSTS.E [R213+0x32a00], [R38.64], P4 ;  /* 0x32a0000026d57fae */ /* 0x0003e8000a121848 */
[----:B------:R1:W-:Y:S04]  /*20cf0*/  LDGSTS.E [R213+0x33a00], [R236.64], P4 ;  /* 0x33a00000ecd57fae */ /* 0x0003e8000a121848 */
[----:B------:R1:W-:Y:S04]  /*20d00*/  LDGSTS.E [R213+0x34a00], [R234.64], P4 ;  /* 0x34a00000ead57fae */ /* 0x0003e8000a121848 */
[----:B------:R2:W-:Y:S04]  /*20d10*/  LDGSTS.E [R213+0x35a00], [R86.64], P4 ;  /* 0x35a0000056d57fae */ /* 0x0005e8000a121848 */
[----:B------:R2:W-:Y:S04]  /*20d20*/  LDGSTS.E [R213+0x36a00], [R102.64], P4 ;  /* 0x36a0000066d57fae */ /* 0x0005e8000a121848 */
[----:B-1----:R-:W3:Y:S04]  /*20d30*/  LDL.64 R236, [R1+0xfa0] ;  /* 0x000fa00001ec7983 */ /* 0x002ee80000100a00 */
[----:B------:R1:W-:Y:S04]  /*20d40*/  LDGSTS.E [R213+0x37a00], [R232.64], P4 ;  /* 0x37a00000e8d57fae */ /* 0x0003e8000a121848 */
[----:B------:R-:W3:Y:S04]  /*20d50*/  LDL.64 R234, [R1+0xfc0] ;  /* 0x000fc00001ea7983 */ /* 0x000ee80000100a00 */
[----:B------:R1:W-:Y:S04]  /*20d60*/  LDGSTS.E [R213+0x38a00], [R114.64], P4 ;  /* 0x38a0000072d57fae */ /* 0x0003e8000a121848 */
[----:B-1----:R-:W3:Y:S04]  /*20d70*/  LDL.64 R232, [R1+0x1000] ;  /* 0x0010000001e87983 */ /* 0x002ee80000100a00 */
[----:B------:R-:W3:Y:S04]  /*20d80*/  LDL.64 R114, [R1+0x1040] ;  /* 0x0010400001727983 */ /* 0x000ee80000100a00 */
[----:B--2---:R1:W-:Y:S04]  /*20d90*/  LDGSTS.E [R213+0x39a00], [R218.64], P4 ;  /* 0x39a00000dad57fae */ /* 0x0043e8000a121848 */
[----:B----4-:R2:W-:Y:S04]  /*20da0*/  LDGSTS.E [R213+0x3aa00], [R216.64], P4 ;  /* 0x3aa00000d8d57fae */ /* 0x0105e8000a121848 */
[----:B-1----:R-:W4:Y:S04]  /*20db0*/  LDL.64 R218, [R1+0x1080] ;  /* 0x0010800001da7983 */ /* 0x002f280000100a00 */
        /* <DEDUP_REMOVED lines=16> */
[----:B--2---:R-:W2:Y:S04]  /*20ec0*/  LDL.64 R216, [R1+0x10c0] ;  /* 0x0010c00001d87983 */ /* 0x004ea80000100a00 */
[----:B-1----:R-:W2:Y:S04]  /*20ed0*/  LDL.64 R214, [R1+0x1100] ;  /* 0x0011000001d67983 */ /* 0x002ea80000100a00 */
[----:B------:R1:W-:Y:S04]  /*20ee0*/  LDGSTS.E [R112+0x2bc00], [R134.64], P4 ;  /* 0x2bc0000086707fae */ /* 0x0003e8000a121848 */
[----:B---3--:R-:W3:Y:S04]  /*20ef0*/  LDL.LU.64 R106, [R1+0x1740] ;  /* 0x00174000016a7983 */ /* 0x008ee80000300a00 */
[----:B------:R1:W-:Y:S04]  /*20f00*/  LDGSTS.E [R112+0x2cc00], [R132.64], P4 ;  /* 0x2cc0000084707fae */ /* 0x0003e8000a121848 */
[----:B------:R-:W2:Y:S04]  /*20f10*/  LDL.LU.64 R104, [R1+0x1738] ;  /* 0x0017380001687983 */ /* 0x000ea80000300a00 */
        /* <DEDUP_REMOVED lines=33> */
[----:B------:R1:W-:Y:S04]  /*21130*/  LDGSTS.E [R112+0x36c00], [R104.64], P4 ;  /* 0x36c0000068707fae */ /* 0x0003e8000a121848 */
[----:B----4-:R2:W-:Y:S04]  /*21140*/  LDGSTS.E [R112+0x37c00], [R218.64], P4 ;  /* 0x37c00000da707fae */ /* 0x0105e8000a121848 */
[----:B------:R4:W-:Y:S04]  /*21150*/  LDGSTS.E [R112+0x38c00], [R216.64], P4 ;  /* 0x38c00000d8707fae */ /* 0x0009e8000a121848 */
[----:B------:R1:W-:Y:S04]  /*21160*/  LDGSTS.E [R112+0x39c00], [R214.64], P4 ;  /* 0x39c00000d6707fae */ /* 0x0003e8000a121848 */
[----:B---3--:R3:W-:Y:S04]  /*21170*/  LDGSTS.E [R112+0x3ac00], [R106.64], P4 ;  /* 0x3ac000006a707fae */ /* 0x0087e8000a121848 */
[----:B------:R1:W-:Y:S04]  /*21180*/  LDGSTS.E [R112+0x3bc00], [R90.64], P4 ;  /* 0x3bc000005a707fae */ /* 0x0003e8000a121848 */
[----:B--2---:R-:W2:Y:S04]  /*21190*/  LDL.64 R218, [R1+0xfc8] ;  /* 0x000fc80001da7983 */ /* 0x004ea80000100a00 */
[----:B---3--:R-:W3:Y:S04]  /*211a0*/  LDL.64 R106, [R1+0x1008] ;  /* 0x00100800016a7983 */ /* 0x008ee80000100a00 */
[----:B-1----:R-:W2:Y:S04]  /*211b0*/  LDL.64 R90, [R1+0x1048] ;  /* 0x00104800015a7983 */ /* 0x002ea80000100a00 */
[----:B------:R1:W-:Y:S04]  /*211c0*/  LDGSTS.E [R112+0x3cc00], [R114.64], P4 ;  /* 0x3cc0000072707fae */ /* 0x0003e8000a121848 */
[----:B----4-:R-:W4:Y:S04]  /*211d0*/  LDL.64 R216, [R1+0x1148] ;  /* 0x0011480001d87983 */ /* 0x010f280000100a00 */
[----:B------:R-:W2:Y:S04]  /*211e0*/  LDL.64 R214, [R1+0x1188] ;  /* 0x0011880001d67983 */ /* 0x000ea80000100a00 */
[----:B-1----:R-:W2:Y:S04]  /*211f0*/  LDL.64 R114, [R1+0x1088] ;  /* 0x0010880001727983 */ /* 0x002ea80000100a00 */
[----:B------:R1:W-:Y:S04]  /*21200*/  LDGSTS.E [R112+0x3dc00], [R232.64], P4 ;  /* 0x3dc00000e8707fae */ /* 0x0003e8000a121848 */
[----:B-1----:R-:W2:Y:S01]  /*21210*/  LDL.LU.64 R232, [R1+0x1728] ;  /* 0x0017280001e87983 */ /* 0x002ea20000300a00 */
[----:B------:R-:W-:-:S03]  /*21220*/  LOP3.LUT R113, R113, 0x70, RZ, 0x3c, !PT ;  /* 0x0000007071717812 */ /* 0x000fc600078e3cff */
[----:B--2---:R1:W-:Y:S04]  /*21230*/  LDGSTS.E [R112+0x3ec00], [R232.64], P4 ;  /* 0x3ec00000e8707fae */ /* 0x0043e8000a121848 */
[----:B------:R2:W-:Y:S04]  /*21240*/  LDGSTS.E [R112+0x3fc00], [R160.64], P4 ;  /* 0x3fc00000a0707fae */ /* 0x0005e8000a121848 */
[----:B------:R1:W-:Y:S04]  /*21250*/  LDGSTS.E [R113+0x20e00], [R158.64], P4 ;  /* 0x20e000009e717fae */ /* 0x0003e8000a121848 */
[----:B------:R3:W-:Y:S04]  /*21260*/  LDGSTS.E [R113+0x21e00], [R156.64], P4 ;  /* 0x21e000009c717fae */ /* 0x0007e8000a121848 */
[----:B--2---:R2:W5:Y:S04]  /*21270*/  LDL.LU.64 R160, [R1+0x1720] ;  /* 0x0017200001a07983 */ /* 0x0045680000300a00 */
[----:B-1----:R2:W5:Y:S04]  /*21280*/  LDL.LU.64 R158, [R1+0x1718] ;  /* 0x00171800019e7983 */ /* 0x0025680000300a00 */
[----:B---3--:R2:W5:Y:S04]  /*21290*/  LDL.LU.64 R156, [R1+0x1710] ;  /* 0x00171000019c7983 */ /* 0x0085680000300a00 */
[----:B------:R1:W-:Y:S04]  /*212a0*/  LDGSTS.E [R113+0x22e00], [R154.64], P4 ;  /* 0x22e000009a717fae */ /* 0x0003e8000a121848 */
[----:B------:R3:W-:Y:S04]  /*212b0*/  LDGSTS.E [R113+0x23e00], [R152.64], P4 ;  /* 0x23e0000098717fae */ /* 0x0007e8000a121848 */
[----:B------:R2:W-:Y:S04]  /*212c0*/  LDGSTS.E [R113+0x24e00], [R150.64], P4 ;  /* 0x24e0000096717fae */ /* 0x0005e8000a121848 */
[----:B-1----:R1:W5:Y:S04]  /*212d0*/  LDL.LU.64 R154, [R1+0x1708] ;  /* 0x00170800019a7983 */ /* 0x0023680000300a00 */
[----:B---3--:R1:W5:Y:S04]  /*212e0*/  LDL.LU.64 R152, [R1+0x1700] ;  /* 0x0017000001987983 */ /* 0x0083680000300a00 */
[----:B--2---:R1:W5:Y:S04]  /*212f0*/  LDL.LU.64 R150, [R1+0x16f8] ;  /* 0x0016f80001967983 */ /* 0x0043680000300a00 */
[----:B------:R2:W-:Y:S04]  /*21300*/  LDGSTS.E [R113+0x25e00], [R148.64], P4 ;  /* 0x25e0000094717fae */ /* 0x0005e8000a121848 */
[----:B------:R3:W-:Y:S04]  /*21310*/  LDGSTS.E [R113+0x26e00], [R146.64], P4 ;  /* 0x26e0000092717fae */ /* 0x0007e8000a121848 */
[----:B------:R1:W-:Y:S04]  /*21320*/  LDGSTS.E [R113+0x27e00], [R144.64], P4 ;  /* 0x27e0000090717fae */ /* 0x0003e8000a121848 */
[----:B--2---:R2:W5:Y:S04]  /*21330*/  LDL.LU.64 R148, [R1+0x16f0] ;  /* 0x0016f00001947983 */ /* 0x0045680000300a00 */
[----:B---3--:R2:W5:Y:S04]  /*21340*/  LDL.LU.64 R146, [R1+0x16e8] ;  /* 0x0016e80001927983 */ /* 0x0085680000300a00 */
[----:B-1----:R2:W5:Y:S04]  /*21350*/  LDL.LU.64 R144, [R1+0x16e0] ;  /* 0x0016e00001907983 */ /* 0x0025680000300a00 */
        /* <DEDUP_REMOVED lines=17> */
[----:B--2---:R-:W2:Y:S04]  /*21470*/  LDL.LU.64 R248, [R1+0x1698] ;  /* 0x0016980001f87983 */ /* 0x004ea80000300a00 */
[----:B------:R3:W-:Y:S04]  /*21480*/  LDGSTS.E [R113+0x31e00], [R234.64], P4 ;  /* 0x31e00000ea717fae */ /* 0x0007e8000a121848 */
[----:B------:R1:W-:Y:S04]  /*21490*/  LDGSTS.E [R113+0x32e00], [R218.64], P4 ;  /* 0x32e00000da717fae */ /* 0x0003e8000a121848 */
[----:B------:R4:W-:Y:S04]  /*214a0*/  LDGSTS.E [R113+0x33e00], [R106.64], P4 ;  /* 0x33e000006a717fae */ /* 0x0009e8000a121848 */
[----:B---3--:R-:W3:Y:S04]  /*214b0*/  LDL.LU.64 R234, [R1+0x1690] ;  /* 0x0016900001ea7983 */ /* 0x008ee80000300a00 */
[----:B-1----:R-:W2:Y:S04]  /*214c0*/  LDL.LU.64 R218, [R1+0x1688] ;  /* 0x0016880001da7983 */ /* 0x002ea80000300a00 */
[----:B----4-:R-:W4:Y:S04]  /*214d0*/  LDL.LU.64 R106, [R1+0x1680] ;  /* 0x00168000016a7983 */ /* 0x010f280000300a00 */
[----:B------:R1:W-:Y:S04]  /*214e0*/  LDGSTS.E [R113+0x34e00], [R90.64], P4 ;  /* 0x34e000005a717fae */ /* 0x0003e8000a121848 */
[----:B-1----:R-:W2:Y:S04]  /*214f0*/  LDL.LU.64 R90, [R1+0x1678] ;  /* 0x00167800015a7983 */ /* 0x002ea80000300a00 */
[----:B--2---:R1:W-:Y:S04]  /*21500*/  LDGSTS.E [R113+0x35e00], [R90.64], P4 ;  /* 0x35e000005a717fae */ /* 0x0043e8000a121848 */
[----:B----4-:R1:W-:Y:S04]  /*21510*/  LDGSTS.E [R113+0x36e00], [R106.64], P4 ;  /* 0x36e000006a717fae */ /* 0x0103e8000a121848 */
[----:B------:R2:W-:Y:S04]  /*21520*/  LDGSTS.E [R113+0x37e00], [R114.64], P4 ;  /* 0x37e0000072717fae */ /* 0x0005e8000a121848 */
[----:B------:R1:W-:Y:S04]  /*21530*/  LDGSTS.E [R113+0x38e00], [R238.64], P4 ;  /* 0x38e00000ee717fae */ /* 0x0003e8000a121848 */
[----:B------:R1:W-:Y:S04]  /*21540*/  LDGSTS.E [R113+0x39e00], [R236.64], P4 ;  /* 0x39e00000ec717fae */ /* 0x0003e8000a121848 */
[----:B--2---:R-:W2:Y:S04]  /*21550*/  LDL.LU.64 R114, [R1+0x1670] ;  /* 0x0016700001727983 */ /* 0x004ea80000300a00 */
[----:B------:R4:W-:Y:S04]  /*21560*/  STL [R1+0x20], RZ ;  /* 0x000020ff01007387 */ /* 0x0009e80000100800 */
        /* <DEDUP_REMOVED lines=59> */
[----:B------:R1:W-:Y:S04]  /*21920*/  LDGSTS.E [R113+0x3ae00], [R216.64], P4 ;  /* 0x3ae00000d8717fae */ /* 0x0003e8000a121848 */
[----:B------:R1:W-:Y:S01]  /*21930*/  LDGSTS.E [R113+0x3be00], [R214.64], P4 ;  /* 0x3be00000d6717fae */ /* 0x0003e2000a121848 */
[----:B------:R-:W-:Y:S01]  /*21940*/  CS2R R162, SRZ ;  /* 0x0000000000a27805 */ /* 0x000fe2000001ff00 */
        /* <DEDUP_REMOVED lines=44> */
[----:B--2---:R2:W-:Y:S04]  /*21c10*/  LDGSTS.E [R113+0x3ce00], [R114.64], P4 ;  /* 0x3ce0000072717fae */ /* 0x0045e8000a121848 */
[----:B------:R2:W-:Y:S04]  /*21c20*/  LDGSTS.E [R113+0x3de00], [R218.64], P4 ;  /* 0x3de00000da717fae */ /* 0x0005e8000a121848 */
[----:B---3--:R2:W-:Y:S04]  /*21c30*/  LDGSTS.E [R113+0x3ee00], [R234.64], P4 ;  /* 0x3ee00000ea717fae */ /* 0x0085e8000a121848 */
[----:B------:R2:W-:Y:S01]  /*21c40*/  LDGSTS.E [R113+0x3fe00], [R248.64], P4 ;  /* 0x3fe00000f8717fae */ /* 0x0005e2000a121848 */
[----:B------:R-:W-:-:S03]  /*21c50*/  CS2R R220, SRZ ;  /* 0x0000000000dc7805 */ /* 0x000fc6000001ff00 */
[----:B------:R-:W0:Y:S01]  /*21c60*/  LDGDEPBAR ;  /* 0x00000000000079af */ /* 0x000e220000000000 */
        /* <DEDUP_REMOVED lines=20> */
[----:B-1----:R-:W-:Y:S01]  /*21db0*/  CS2R R214, SRZ ;  /* 0x0000000000d67805 */ /* 0x002fe2000001ff00 */
[----:B--2---:R-:W-:Y:S01]  /*21dc0*/  CS2R R112, SRZ ;  /* 0x0000000000707805 */ /* 0x004fe2000001ff00 */
[----:B------:R-:W-:Y:S01]  /*21dd0*/  CS2R R114, SRZ ;  /* 0x0000000000727805 */ /* 0x000fe2000001ff00 */
[----:B------:R-:W-:Y:S01]  /*21de0*/  CS2R R216, SRZ ;  /* 0x0000000000d87805 */ /* 0x000fe2000001ff00 */
[----:B------:R-:W-:Y:S01]  /*21df0*/  CS2R R218, SRZ ;  /* 0x0000000000da7805 */ /* 0x000fe2000001ff00 */
[----:B------:R-:W-:Y:S01]  /*21e00*/  CS2R R236, SRZ ;  /* 0x0000000000ec7805 */ /* 0x000fe2000001ff00 */
[----:B------:R-:W-:Y:S01]  /*21e10*/  CS2R R238, SRZ ;  /* 0x0000000000ee7805 */ /* 0x000fe2000001ff00 */
[----:B------:R-:W-:Y:S05]  /*21e20*/  @!P2 BRA `(.L_x_0) ;  /* 0x0002f0700000a947 */ /* 0x000fea0003800000 */
[----:B----4-:R-:W2:Y:S04]  /*21e30*/  LDL.LU.64 R236, [R1+0x7a8] ;  /* 0x0007a80001ec7983 */ /* 0x010ea80000300a00 */
[----:B------:R-:W3:Y:S04]  /*21e40*/  LDL.LU.64 R112, [R1+0x828] ;  /* 0x0008280001707983 */ /* 0x000ee80000300a00 */
[----:B------:R-:W4:Y:S04]  /*21e50*/  LDL.LU.64 R238, [R1+0x180] ;  /* 0x0001800001ee7983 */ /* 0x000f280000300a00 */
[----:B------:R-:W4:Y:S04]  /*21e60*/  LDL.LU.64 R204, [R1+0x68] ;  /* 0x0000680001cc7983 */ /* 0x000f280000300a00 */
[----:B------:R-:W4:Y:S04]  /*21e70*/  LDL.LU.64 R206, [R1] ;  /* 0x0000000001ce7983 */ /* 0x000f280000300a00 */
[----:B------:R-:W4:Y:S04]  /*21e80*/  LDL.LU.64 R78, [R1+0x3a8] ;  /* 0x0003a800014e7983 */ /* 0x000f280000300a00 */
[----:B------:R-:W4:Y:S04]  /*21e90*/  LDL.LU.64 R212, [R1+0x1a0] ;  /* 0x0001a00001d47983 */ /* 0x000f280000300a00 */
[----:B------:R-:W4:Y:S04]  /*21ea0*/  LDL.LU.64 R214, [R1+0x98] ;  /* 0x0000980001d67983 */ /* 0x000f280000300a00 */
[----:B------:R-:W4:Y:S04]  /*21eb0*/  LDL.LU.64 R216, [R1+0x8] ;  /* 0x0000080001d87983 */ /* 0x000f280000300a00 */
[----:B------:R-:W4:Y:S04]  /*21ec0*/  LDL.LU.64 R218, [R1+0x380] ;  /* 0x0003800001da7983 */ /* 0x000f280000300a00 */
[----:B------:R-:W4:Y:S01]  /*21ed0*/  LDL.LU.64 R76, [R1+0x1c0] ;  /* 0x0001c000014c7983 */ /* 0x000f220000300a00 */
[----:B--2---:R-:W-:-:S02]  /*21ee0*/  IMAD.MOV.U32 R114, RZ, RZ, R236 ;  /* 0x000000ffff727224 */ /* 0x004fc400078e00ec */
[----:B------:R-:W-:Y:S01]  /*21ef0*/  IMAD.MOV.U32 R115, RZ, RZ, R237 ;  /* 0x000000ffff737224 */ /* 0x000fe200078e00ed */
[----:B---3--:R1:W-:Y:S01]  /*21f00*/  STL [R1+0xc64], R112 ;  /* 0x000c647001007387 */ /* 0x0083e20000100800 */
[----:B------:R-:W-:-:S03]  /*21f10*/  IMAD.MOV.U32 R8, RZ, RZ, R113 ;  /* 0x000000ffff087224 */ /* 0x000fc600078e0071 */
[----:B------:R-:W2:Y:S04]  /*21f20*/  LDL.LU.64 R236, [R1+0xd8] ;  /* 0x0000d80001ec7983 */ /* 0x000ea80000300a00 */
[----:B----4-:R-:W-:Y:S04]  /*21f30*/  STL [R1+0xc6c], R238 ;  /* 0x000c6cee01007387 */ /* 0x010fe80000100800 */
[----:B------:R3:W-:Y:S04]  /*21f40*/  STL [R1+0xc60], R8 ;  /* 0x000c600801007387 */ /* 0x0007e80000100800 */
[----:B-1----:R-:W4:Y:S01]  /*21f50*/  LDL.LU.64 R112, [R1+0x50] ;  /* 0x0000500001707983 */ /* 0x002f220000300a00 */
[----:B---3--:R-:W-:-:S03]  /*21f60*/  IMAD.MOV.U32 R8, RZ, RZ, R239 ;  /* 0x000000ffff087224 */ /* 0x008fc600078e00ef */
[----:B------:R-:W3:Y:S04]  /*21f70*/  LDL.LU.64 R238, [R1+0x360] ;  /* 0x0003600001ee7983 */ /* 0x000ee80000300a00 */
[----:B------:R1:W-:Y:S04]  /*21f80*/  STL [R1+0xc68], R8 ;  /* 0x000c680801007387 */ /* 0x0003e80000100800 */
[----:B------:R1:W-:Y:S02]  /*21f90*/  STL [R1+0xc74], R204 ;  /* 0x000c74cc01007387 */ /* 0x0003e40000100800 */
[----:B-1----:R-:W-:-:S02]  /*21fa0*/  IMAD.MOV.U32 R8, RZ, RZ, R205 ;  /* 0x000000ffff087224 */ /* 0x002fc400078e00cd */
[----:B------:R-:W3:Y:S04]  /*21fb0*/  LDL.LU.64 R204, [R1+0x1e0] ;  /* 0x0001e00001cc7983 */ /* 0x000ee80000300a00 */
[----:B------:R1:W-:Y:S04]  /*21fc0*/  STL [R1+0xc70], R8 ;  /* 0x000c700801007387 */ /* 0x0003e80000100800 */
[----:B------:R1:W-:Y:S02]  /*21fd0*/  STL [R1+0xc7c], R206 ;  /* 0x000c7cce01007387 */ /* 0x0003e40000100800 */
[----:B-1----:R-:W-:-:S02]  /*21fe0*/  IMAD.MOV.U32 R8, RZ, RZ, R207 ;  /* 0x000000ffff087224 */ /* 0x002fc400078e00cf */
[----:B------:R-:W-:Y:S04]  /*21ff0*/  STL [R1+0xc84], R78 ;  /* 0x000c844e01007387 */ /* 0x000fe80000100800 */
[----:B------:R1:W-:Y:S04]  /*22000*/  STL [R1+0xc78], R8 ;  /* 0x000c780801007387 */ /* 0x0003e80000100800 */
[----:B------:R-:W3:Y:S01]  /*22010*/  LDL.LU.64 R206, [R1+0x158] ;  /* 0x0001580001ce7983 */ /* 0x000ee20000300a00 */
[----:B-1----:R-:W-:-:S03]  /*22020*/  IMAD.MOV.U32 R8, RZ, RZ, R79 ;  /* 0x000000ffff087224 */ /* 0x002fc600078e004f */
        /* <DEDUP_REMOVED lines=8> */
[----:B------:R-:W3:Y:S04]  /*220b0*/  LDL.LU.64 R214, [R1+0x240] ;  /* 0x0002400001d67983 */ /* 0x000ee80000300a00 */
[----:B------:R1:W-:Y:S04]  /*220c0*/  STL [R1+0xc90], R8 ;  /* 0x000c900801007387 */ /* 0x0003e80000100800 */
[----:B------:R1:W-:Y:S02]  /*220d0*/  STL [R1+0xc9c], R216 ;  /* 0x000c9cd801007387 */ /* 0x0003e40000100800 */
[----:B-1----:R-:W-:-:S02]  /*220e0*/  MOV R8, R217 ;  /* 0x000000d900087202 */ /* 0x002fc40000000f00 */
        /* <DEDUP_REMOVED lines=10> */
[----:B--2---:R2:W-:Y:S01]  /*22190*/  STL [R1+0xcb4], R236 ;  /* 0x000cb4ec01007387 */ /* 0x0045e20000100800 */
[----:B-1----:R-:W-:-:S03]  /*221a0*/  IMAD.MOV.U32 R8, RZ, RZ, R237 ;  /* 0x000000ffff087224 */ /* 0x002fc600078e00ed */
[----:B--2---:R-:W2:Y:S04]  /*221b0*/  LDL.LU.64 R236, [R1+0x260] ;  /* 0x0002600001ec7983 */ /* 0x004ea80000300a00 */
[----:B------:R1:W-:Y:S04]  /*221c0*/  STL [R1+0xcb0], R8 ;  /* 0x000cb00801007387 */ /* 0x0003e80000100800 */
[----:B----4-:R4:W-:Y:S01]  /*221d0*/  STL [R1+0xcbc], R112 ;  /* 0x000cbc7001007387 */ /* 0x0109e20000100800 */
[----:B-1----:R-:W-:-:S03]  /*221e0*/  IMAD.MOV.U32 R8, RZ, RZ, R113 ;  /* 0x000000ffff087224 */ /* 0x002fc600078e0071 */
[----:B----4-:R-:W4:Y:S04]  /*221f0*/  LDL.LU.64 R112, [R1+0x178] ;  /* 0x0001780001707983 */ /* 0x010f280000300a00 */
[----:B------:R1:W-:Y:S04]  /*22200*/  STL [R1+0xcb8], R8 ;  /* 0x000cb80801007387 */ /* 0x0003e80000100800 */
[----:B---3--:R3:W-:Y:S01]  /*22210*/  STL [R1+0xcc4], R238 ;  /* 0x000cc4ee01007387 */ /* 0x0087e20000100800 */
[----:B-1----:R-:W-:-:S03]  /*22220*/  IMAD.MOV.U32 R8, RZ, RZ, R239 ;  /* 0x000000ffff087224 */ /* 0x002fc600078e00ef */
[----:B------:R-:W-:Y:S04]  /*22230*/  STL [R1+0xccc], R204 ;  /* 0x000ccccc01007387 */ /* 0x000fe80000100800 */
[----:B------:R1:W-:Y:S04]  /*22240*/  STL [R1+0xcc0], R8 ;  /* 0x000cc00801007387 */ /* 0x0003e80000100800 */
[----:B---3--:R-:W3:Y:S01]  /*22250*/  LDL.LU.64 R238, [R1+0x90] ;  /* 0x0000900001ee7983 */ /* 0x008ee20000300a00 */
[----:B-1----:R-:W-:-:S03]  /*22260*/  IMAD.MOV.U32 R8, RZ, RZ, R205 ;  /* 0x000000ffff087224 */ /* 0x002fc600078e00cd */
        /* <DEDUP_REMOVED lines=28> */
[----:B--2---:R-:W-:Y:S04]  /*22430*/  STL [R1+0xd0c], R236 ;  /* 0x000d0cec01007387 */ /* 0x004fe80000100800 */
[----:B------:R1:W-:Y:S04]  /*22440*/  STL [R1+0xd00], R8 ;  /* 0x000d000801007387 */ /* 0x0003e80000100800 */
[----:B------:R-:W2:Y:S01]  /*22450*/  LDL.LU.64 R76, [R1+0xd0] ;  /* 0x0000d000014c7983 */ /* 0x000ea20000300a00 */
[----:B-1----:R-:W-:-:S03]  /*22460*/  IMAD.MOV.U32 R8, RZ, RZ, R237 ;  /* 0x000000ffff087224 */ /* 0x002fc600078e00ed */
[----:B------:R-:W2:Y:S04]  /*22470*/  LDL.LU.64 R236, [R1+0x830] ;  /* 0x0008300001ec7983 */ /* 0x000ea80000300a00 */
[----:B------:R1:W-:Y:S04]  /*22480*/  STL [R1+0xd08], R8 ;  /* 0x000d080801007387 */ /* 0x0003e80000100800 */
[----:B----4-:R4:W-:Y:S01]  /*22490*/  STL [R1+0xd14], R112 ;  /* 0x000d147001007387 */ /* 0x0109e20000100800 */
[----:B-1----:R-:W-:-:S03]  /*224a0*/  MOV R8, R113 ;  /* 0x0000007100087202 */ /* 0x002fc60000000f00 */
        /* <DEDUP_REMOVED lines=33> */
[----:B------:R2:W-:Y:S02]  /*226c0*/  STL [R1+0xd50], R8 ;  /* 0x000d500801007387 */ /* 0x0005e40000100800 */
[----:B--2---:R-:W-:Y:S02]  /*226d0*/  IMAD.MOV.U32 R8, RZ, RZ, R77 ;  /* 0x000000ffff087224 */ /* 0x004fe400078e004d */
[----:B------:R1:W-:Y:S04]  /*226e0*/  STL [R1+0xd5c], R76 ;  /* 0x000d5c4c01007387 */ /* 0x0003e80000100800 */
[----:B-1----:R-:W2:Y:S04]  /*226f0*/  LDL.LU.64 R76, [R1+0x258] ;  /* 0x00025800014c7983 */ /* 0x002ea80000300a00 */
[----:B------:R1:W-:Y:S04]  /*22700*/  STL [R1+0xd58], R8 ;  /* 0x000d580801007387 */ /* 0x0003e80000100800 */
[----:B------:R4:W-:Y:S01]  /*22710*/  STL [R1+0xd64], R236 ;  /* 0x000d64ec01007387 */ /* 0x0009e20000100800 */
[----:B-1----:R-:W-:-:S03]  /*22720*/  IMAD.MOV.U32 R8, RZ, RZ, R237 ;  /* 0x000000ffff087224 */ /* 0x002fc600078e00ed */
[----:B----4-:R-:W-:Y:S04]  /*22730*/  STL [R1+0xd6c], R112 ;  /* 0x000d6c7001007387 */ /* 0x010fe80000100800 */
[----:B------:R1:W-:Y:S04]  /*22740*/  STL [R1+0xd60], R8 ;  /* 0x000d600801007387 */ /* 0x0003e80000100800 */
[----:B------:R-:W4:Y:S01]  /*22750*/  LDL.LU.64 R236, [R1+0x190] ;  /* 0x0001900001ec7983 */ /* 0x000f220000300a00 */
[----:B-1----:R-:W-:-:S03]  /*22760*/  IMAD.MOV.U32 R8, RZ, RZ, R113 ;  /* 0x000000ffff087224 */ /* 0x002fc600078e0071 */
[----:B------:R-:W4:Y:S04]  /*22770*/  LDL.LU.64 R112, [R1+0x848] ;  /* 0x0008480001707983 */ /* 0x000f280000300a00 */
[----:B------:R1:W-:Y:S04]  /*22780*/  STL [R1+0xd68], R8 ;  /* 0x000d680801007387 */ /* 0x0003e80000100800 */
[----:B---3--:R3:W-:Y:S01]  /*22790*/  STL [R1+0xd74], R238 ;  /* 0x000d74ee01007387 */ /* 0x0087e20000100800 */
[----:B-1----:R-:W-:-:S03]  /*227a0*/  IMAD.MOV.U32 R8, RZ, RZ, R239 ;  /* 0x000000ffff087224 */ /* 0x002fc600078e00ef */
[----:B------:R-:W-:Y:S04]  /*227b0*/  STL [R1+0xd7c], R204 ;  /* 0x000d7ccc01007387 */ /* 0x000fe80000100800 */
[----:B------:R1:W-:Y:S04]  /*227c0*/  STL [R1+0xd70], R8 ;  /* 0x000d700801007387 */ /* 0x0003e80000100800 */
[----:B---3--:R-:W3:Y:S01]  /*227d0*/  LDL.LU.64 R238, [R1+0x2d8] ;  /* 0x0002d80001ee7983 */ /* 0x008ee20000300a00 */
        /* <DEDUP_REMOVED lines=8> */
[----:B-1----:R-:W-:-:S03]  /*22860*/  MOV R8, R79 ;  /* 0x0000004f00087202 */ /* 0x002fc60000000f00 */
        /* <DEDUP_REMOVED lines=24> */
[----:B------:R-:W-:Y:S04]  /*229f0*/  STL [R1+0xdc4], R112 ;  /* 0x000dc47001007387 */ /* 0x000fe80000100800 */
[----:B------:R1:W-:Y:S04]  /*22a00*/  STL [R1+0xdb8], R8 ;  /* 0x000db80801007387 */ /* 0x0003e80000100800 */
[----:B----4-:R-:W4:Y:S01]  /*22a10*/  LDL.LU.64 R236, [R1+0x278] ;  /* 0x0002780001ec7983 */ /* 0x010f220000300a00 */
[----:B-1----:R-:W-:-:S03]  /*22a20*/  IMAD.MOV.U32 R8, RZ, RZ, R113 ;  /* 0x000000ffff087224 */ /* 0x002fc600078e0071 */
[----:B------:R-:W4:Y:S04]  /*22a30*/  LDL.LU.64 R112, [R1+0x230] ;  /* 0x0002300001707983 */ /* 0x000f280000300a00 */
[----:B------:R1:W-:Y:S04]  /*22a40*/  STL [R1+0xdc0], R8 ;  /* 0x000dc00801007387 */ /* 0x0003e80000100800 */
[----:B---3--:R3:W-:Y:S01]  /*22a50*/  STL [R1+0xdcc], R238 ;  /* 0x000dccee01007387 */ /* 0x0087e20000100800 */
[----:B-1----:R-:W-:-:S03]  /*22a60*/  IMAD.MOV.U32 R8, RZ, RZ, R239 ;  /* 0x000000ffff087224 */ /* 0x002fc600078e00ef */
[----:B---3--:R-:W3:Y:S04]  /*22a70*/  LDL.LU.64 R238, [R1+0x860] ;  /* 0x0008600001ee7983 */ /* 0x008ee80000300a00 */
        /* <DEDUP_REMOVED lines=25> */
[----:B------:R2:W-:Y:S01]  /*22c10*/  STL [R1+0xe04], R218 ;  /* 0x000e04da01007387 */ /* 0x0005e20000100800 */
[----:B-1----:R-:W-:-:S03]  /*22c20*/  MOV R8, R219 ;  /* 0x000000db00087202 */ /* 0x002fc60000000f00 */
[----:B--2---:R-:W-:Y:S04]  /*22c30*/  STL [R1+0xe0c], R76 ;  /* 0x000e0c4c01007387 */ /* 0x004fe80000100800 */
[----:B------:R1:W-:Y:S04]  /*22c40*/  STL [R1+0xe00], R8 ;  /* 0x000e000801007387 */ /* 0x0003e80000100800 */
[----:B------:R-:W2:Y:S01]  /*22c50*/  LDL.LU.64 R218, [R1+0x1c8] ;  /* 0x0001c80001da7983 */ /* 0x000ea20000300a00 */
[----:B-1----:R-:W-:-:S03]  /*22c60*/  IMAD.MOV.U32 R8, RZ, RZ, R77 ;  /* 0x000000ffff087224 */ /* 0x002fc600078e004d */
[----:B------:R-:W2:Y:S04]  /*22c70*/  LDL.LU.64 R76, [R1+0x888] ;  /* 0x00088800014c7983 */ /* 0x000ea80000300a00 */
[----:B------:R1:W-:Y:S04]  /*22c80*/  STL [R1+0xe08], R8 ;  /* 0x000e080801007387 */ /* 0x0003e80000100800 */
[----:B----4-:R4:W-:Y:S01]  /*22c90*/  STL [R1+0xe14], R236 ;  /* 0x000e14ec01007387 */ /* 0x0109e20000100800 */
[----:B-1----:R-:W-:-:S03]  /*22ca0*/  IMAD.MOV.U32 R8, RZ, RZ, R237 ;  /* 0x000000ffff087224 */ /* 0x002fc600078e00ed */
[----:B------:R-:W-:Y:S04]  /*22cb0*/  STL [R1+0xe1c], R112 ;  /* 0x000e1c7001007387 */ /* 0x000fe80000100800 */
[----:B------:R1:W-:Y:S04]  /*22cc0*/  STL [R1+0xe10], R8 ;  /* 0x000e100801007387 */ /* 0x0003e80000100800 */
[----:B----4-:R-:W4:Y:S01]  /*22cd0*/  LDL.LU.64 R236, [R1+0x378] ;  /* 0x0003780001ec7983 */ /* 0x010f220000300a00 */
[----:B-1----:R-:W-:-:S03]  /*22ce0*/  IMAD.MOV.U32 R8, RZ, RZ, R113 ;  /* 0x000000ffff087224 */ /* 0x002fc600078e0071 */
[----:B---3--:R-:W-:Y:S04]  /*22cf0*/  STL [R1+0xe24], R238 ;  /* 0x000e24ee01007387 */ /* 0x008fe80000100800 */
        /* <DEDUP_REMOVED lines=31> */
[----:B------:R-:W-:Y:S04]  /*22ef0*/  STL [R1+0xe64], R76 ;  /* 0x000e644c01007387 */ /* 0x000fe80000100800 */
[----:B------:R2:W-:Y:S04]  /*22f00*/  STL [R1+0xe58], R8 ;  /* 0x000e580801007387 */ /* 0x0005e80000100800 */
[----:B-1----:R-:W3:Y:S01]  /*22f10*/  LDL.LU.64 R218, [R1+0x310] ;  /* 0x0003100001da7983 */ /* 0x002ee20000300a00 */
[----:B--2---:R-:W-:-:S03]  /*22f20*/  IMAD.MOV.U32 R8, RZ, RZ, R77 ;  /* 0x000000ffff087224 */ /* 0x004fc600078e004d */
[----:B------:R-:W2:Y:S04]  /*22f30*/  LDL.LU.64 R76, [R1+0x168] ;  /* 0x00016800014c7983 */ /* 0x000ea80000300a00 */
[----:B------:R1:W-:Y:S04]  /*22f40*/  STL [R1+0xe60], R8 ;  /* 0x000e600801007387 */ /* 0x0003e80000100800 */
[----:B----4-:R4:W-:Y:S01]  /*22f50*/  STL [R1+0xe6c], R236 ;  /* 0x000e6cec01007387 */ /* 0x0109e20000100800 */
[----:B-1----:R-:W-:-:S03]  /*22f60*/  IMAD.MOV.U32 R8, RZ, RZ, R237 ;  /* 0x000000ffff087224 */ /* 0x002fc600078e00ed */
[----:B----4-:R-:W4:Y:S04]  /*22f70*/  LDL.LU.64 R236, [R1+0x8d0] ;  /* 0x0008d00001ec7983 */ /* 0x010f280000300a00 */
[----:B------:R1:W-:Y:S04]  /*22f80*/  STL [R1+0xe68], R8 ;  /* 0x000e680801007387 */ /* 0x0003e80000100800 */
[----:B---3--:R3:W-:Y:S01]  /*22f90*/  STL [R1+0xe74], R112 ;  /* 0x000e747001007387 */ /* 0x0087e20000100800 */
[----:B-1----:R-:W-:-:S03]  /*22fa0*/  IMAD.MOV.U32 R8, RZ, RZ, R113 ;  /* 0x000000ffff087224 */ /* 0x002fc600078e0071 */
[----:B---3--:R-:W3:Y:S04]  /*22fb0*/  LDL.LU.64 R112, [R1+0x868] ;  /* 0x0008680001707983 */ /* 0x008ee80000300a00 */
        /* <DEDUP_REMOVED lines=28> */
[----:B------:R1:W-:Y:S02]  /*23180*/  STL [R1+0xea8], R8 ;  /* 0x000ea80801007387 */ /* 0x0003e40000100800 */
[----:B-1----:R-:W-:Y:S02]  /*23190*/  IMAD.MOV.U32 R8, RZ, RZ, R219 ;  /* 0x000000ffff087224 */ /* 0x002fe400078e00db */
[----:B------:R1:W-:Y:S04]  /*231a0*/  STL [R1+0xeb4], R218 ;  /* 0x000eb4da01007387 */ /* 0x0003e80000100800 */
[----:B--2---:R-:W-:Y:S04]  /*231b0*/  STL [R1+0xebc], R76 ;  /* 0x000ebc4c01007387 */ /* 0x004fe80000100800 */
[----:B------:R2:W-:Y:S04]  /*231c0*/  STL [R1+0xeb0], R8 ;  /* 0x000eb00801007387 */ /* 0x0005e80000100800 */
[----:B-1----:R-:W3:Y:S01]  /*231d0*/  LDL.LU.64 R218, [R1+0x898] ;  /* 0x0008980001da7983 */ /* 0x002ee20000300a00 */
[----:B--2---:R-:W-:-:S03]  /*231e0*/  IMAD.MOV.U32 R8, RZ, RZ, R77 ;  /* 0x000000ffff087224 */ /* 0x004fc600078e004d */
[----:B----4-:R-:W-:Y:S04]  /*231f0*/  STL [R1+0xec4], R236 ;  /* 0x000ec4ec01007387 */ /* 0x010fe80000100800 */
[----:B------:R1:W-:Y:S04]  /*23200*/  STL [R1+0xeb8], R8 ;  /* 0x000eb80801007387 */ /* 0x0003e80000100800 */
[----:B------:R-:W2:Y:S01]  /*23210*/  LDL.LU.64 R76, [R1+0x370] ;  /* 0x00037000014c7983 */ /* 0x000ea20000300a00 */
[----:B-1----:R-:W-:-:S03]  /*23220*/  IMAD.MOV.U32 R8, RZ, RZ, R237 ;  /* 0x000000ffff087224 */ /* 0x002fc600078e00ed */
[----:B---3--:R-:W-:Y:S04]  /*23230*/  STL [R1+0xecc], R112 ;  /* 0x000ecc7001007387 */ /* 0x008fe80000100800 */
[----:B------:R1:W-:Y:S04]  /*23240*/  STL [R1+0xec0], R8 ;  /* 0x000ec00801007387 */ /* 0x0003e80000100800 */
[----:B------:R-:W3:Y:S01]  /*23250*/  LDL.LU.64 R236, [R1+0x288] ;  /* 0x0002880001ec7983 */ /* 0x000ee20000300a00 */
[----:B-1----:R-:W-:-:S03]  /*23260*/  IMAD.MOV.U32 R8, RZ, RZ, R113 ;  /* 0x000000ffff087224 */ /* 0x002fc600078e0071 */
[----:B------:R-:W-:Y:S04]  /*23270*/  STL [R1+0xed4], R238 ;  /* 0x000ed4ee01007387 */ /* 0x000fe80000100800 */
[----:B------:R1:W-:Y:S04]  /*23280*/  STL [R1+0xec8], R8 ;  /* 0x000ec80801007387 */ /* 0x0003e80000100800 */
[----:B------:R-:W4:Y:S01]  /*23290*/  LDL.LU.64 R112, [R1+0x930] ;  /* 0x0009300001707983 */ /* 0x000f220000300a00 */
[----:B-1----:R-:W-:-:S03]  /*232a0*/  IMAD.MOV.U32 R8, RZ, RZ, R239 ;  /* 0x000000ffff087224 */ /* 0x002fc600078e00ef */
[----:B------:R-:W-:Y:S04]  /*232b0*/  STL [R1+0xedc], R204 ;  /* 0x000edccc01007387 */ /* 0x000fe80000100800 */
[----:B------:R1:W-:Y:S04]  /*232c0*/  STL [R1+0xed0], R8 ;  /* 0x000ed00801007387 */ /* 0x0003e80000100800 */
[----:B------:R-:W4:Y:S01]  /*232d0*/  LDL.LU.64 R238, [R1+0x8b0] ;  /* 0x0008b00001ee7983 */ /* 0x000f220000300a00 */
[----:B-1----:R-:W-:-:S03]  /*232e0*/  IMAD.MOV.U32 R8, RZ, RZ, R205 ;  /* 0x000000ffff087224 */ /* 0x002fc600078e00cd */
[----:B------:R-:W-:Y:S04]  /*232f0*/  STL [R1+0xee4], R206 ;  /* 0x000ee4ce01007387 */ /* 0x000fe80000100800 */
[----:B------:R1:W-:Y:S02]  /*23300*/  STL [R1+0xed8], R8 ;  /* 0x000ed80801007387 */ /* 0x0003e40000100800 */
[----:B-1----:R-:W-:Y:S02]  /*23310*/  IMAD.MOV.U32 R8, RZ, RZ, R207 ;  /* 0x000000ffff087224 */ /* 0x002fe400078e00cf */
[----:B------:R-:W4:Y:S04]  /*23320*/  LDL.LU.64 R206, [R1+0x398] ;  /* 0x0003980001ce7983 */ /* 0x000f280000300a00 */
[----:B------:R1:W-:Y:S04]  /*23330*/  STL [R1+0xee0], R8 ;  /* 0x000ee00801007387 */ /* 0x0003e80000100800 */
[----:B------:R1:W-:Y:S04]  /*23340*/  STL [R1+0xeec], R78 ;  /* 0x000eec4e01007387 */ /* 0x0003e80000100800 */
[----:B------:R-:W4:Y:S01]  /*23350*/  LDL.LU.64 R74, [R1+0x2a8] ;  /* 0x0002a800014a7983 */ /* 0x000f220000300a00 */
[----:B-1----:R-:W-:-:S03]  /*23360*/  IMAD.MOV.U32 R8, RZ, RZ, R79 ;  /* 0x000000ffff087224 */ /* 0x002fc600078e004f */
[----:B------:R-:W4:Y:S04]  /*23370*/  LDL.LU.64 R78, [R1+0x988] ;  /* 0x00098800014e7983 */ /* 0x000f280000300a00 */
[----:B------:R1:W-:Y:S04]  /*23380*/  STL [R1+0xee8], R8 ;  /* 0x000ee80801007387 */ /* 0x0003e80000100800 */
[----:B------:R1:W-:Y:S02]  /*23390*/  STL [R1+0xef4], R212 ;  /* 0x000ef4d401007387 */ /* 0x0003e40000100800 */
[----:B-1----:R-:W-:-:S02]  /*233a0*/  MOV R8, R213 ;  /* 0x000000d500087202 */ /* 0x002fc40000000f00 */
[----:B------:R-:W4:Y:S04]  /*233b0*/  LDL.LU.64 R212, [R1+0x8c8] ;  /* 0x0008c80001d47983 */ /* 0x000f280000300a00 */
[----:B------:R1:W-:Y:S04]  /*233c0*/  STL [R1+0xef0], R8 ;  /* 0x000ef00801007387 */ /* 0x0003e80000100800 */
[----:B------:R1:W-:Y:S02]  /*233d0*/  STL [R1+0xefc], R214 ;  /* 0x000efcd601007387 */ /* 0x0003e40000100800 */
[----:B-1----:R-:W-:-:S02]  /*233e0*/  IMAD.MOV.U32 R8, RZ, RZ, R215 ;  /* 0x000000ffff087224 */ /* 0x002fc400078e00d7 */
[----:B------:R-:W-:Y:S04]  /*233f0*/  STL [R1+0xf04], R216 ;  /* 0x000f04d801007387 */ /* 0x000fe80000100800 */
[----:B------:R1:W-:Y:S04]  /*23400*/  STL [R1+0xef8], R8 ;  /* 0x000ef80801007387 */ /* 0x0003e80000100800 */
[----:B------:R-:W4:Y:S04]  /*23410*/  LDL.LU.64 R214, [R1+0x3b8] ;  /* 0x0003b80001d67983 */ /* 0x000f280000300a00 */
[----:B------:R-:W4:Y:S01]  /*23420*/  LDL.LU.64 R204, [R1+0x2c8] ;  /* 0x0002c80001cc7983 */ /* 0x000f220000300a00 */
[----:B-1----:R-:W-:-:S05]  /*23430*/  IMAD.MOV.U32 R8, RZ, RZ, R217 ;  /* 0x000000ffff087224 */ /* 0x002fca00078e00d9 */
[----:B------:R1:W-:Y:S04]  /*23440*/  STL [R1+0xf00], R8 ;  /* 0x000f000801007387 */ /* 0x0003e80000100800 */
[----:B------:R2:W-:Y:S01]  /*23450*/  STL [R1+0xf0c], R218 ;  /* 0x000f0cda01007387 */ /* 0x0005e20000100800 */
[----:B-1----:R-:W-:-:S03]  /*23460*/  IMAD.MOV.U32 R8, RZ, RZ, R219 ;  /* 0x000000ffff087224 */ /* 0x002fc600078e00db */
[----:B------:R-:W4:Y:S04]  /*23470*/  LDL.LU.64 R216, [R1+0x9d8] ;  /* 0x0009d80001d87983 */ /* 0x000f280000300a00 */
[----:B------:R1:W-:Y:S04]  /*23480*/  STL [R1+0xf08], R8 ;  /* 0x000f080801007387 */ /* 0x0003e80000100800 */
[----:B--2---:R-:W-:Y:S04]  /*23490*/  STL [R1+0xf14], R76 ;  /* 0x000f144c01007387 */ /* 0x004fe80000100800 */
[----:B------:R-:W2:Y:S01]  /*234a0*/  LDL.LU.64 R218, [R1+0x8e0] ;  /* 0x0008e00001da7983 */ /* 0x000ea20000300a00 */
[----:B-1----:R-:W-:-:S03]  /*234b0*/  IMAD.MOV.U32 R8, RZ, RZ, R77 ;  /* 0x000000ffff087224 */ /* 0x002fc600078e004d */
[----:B---3--:R-:W-:Y:S04]  /*234c0*/  STL [R1+0xf1c], R236 ;  /* 0x000f1cec01007387 */ /* 0x008fe80000100800 */
[----:B------:R1:W-:Y:S02]  /*234d0*/  STL [R1+0xf10], R8 ;  /* 0x000f100801007387 */ /* 0x0003e40000100800 */
[----:B-1----:R-:W-:Y:S02]  /*234e0*/  IMAD.MOV.U32 R8, RZ, RZ, R237 ;  /* 0x000000ffff087224 */ /* 0x002fe400078e00ed */
[----:B------:R-:W3:Y:S04]  /*234f0*/  LDL.LU.64 R236, [R1+0x878] ;  /* 0x0008780001ec7983 */ /* 0x000ee80000300a00 */
[----:B------:R1:W-:Y:S04]  /*23500*/  STL [R1+0xf18], R8 ;  /* 0x000f180801007387 */ /* 0x0003e80000100800 */
[----:B----4-:R4:W-:Y:S04]  /*23510*/  STL [R1+0xf24], R112 ;  /* 0x000f247001007387 */ /* 0x0109e80000100800 */
[----:B------:R-:W3:Y:S01]  /*23520*/  LDL.LU.64 R76, [R1+0xa8] ;  /* 0x0000a800014c7983 */ /* 0x000ee20000300a00 */
[----:B-1----:R-:W-:-:S05]  /*23530*/  IMAD.MOV.U32 R8, RZ, RZ, R113 ;  /* 0x000000ffff087224 */ /* 0x002fca00078e0071 */
[----:B------:R1:W-:Y:S04]  /*23540*/  STL [R1+0xf20], R8 ;  /* 0x000f200801007387 */ /* 0x0003e80000100800 */
[----:B------:R4:W-:Y:S04]  /*23550*/  STL [R1+0xf2c], R238 ;  /* 0x000f2cee01007387 */ /* 0x0009e80000100800 */
[----:B----4-:R-:W4:Y:S01]  /*23560*/  LDL.LU.64 R112, [R1+0xa28] ;  /* 0x000a280001707983 */ /* 0x010f220000300a00 */
[----:B-1----:R-:W-:-:S03]  /*23570*/  IMAD.MOV.U32 R8, RZ, RZ, R239 ;  /* 0x000000ffff087224 */ /* 0x002fc600078e00ef */
[----:B------:R-:W4:Y:S04]  /*23580*/  LDL.LU.64 R238, [R1+0x8f8] ;  /* 0x0008f80001ee7983 */ /* 0x000f280000300a00 */
[----:B------:R1:W-:Y:S02]  /*23590*/  STL [R1+0xf28], R8 ;  /* 0x000f280801007387 */ /* 0x0003e40000100800 */
[----:B-1----:R-:W-:Y:S02]  /*235a0*/  IMAD.MOV.U32 R8, RZ, RZ, R207 ;  /* 0x000000ffff087224 */ /* 0x002fe400078e00cf */
[----:B------:R1:W-:Y:S04]  /*235b0*/  STL [R1+0xf34], R206 ;  /* 0x000f34ce01007387 */ /* 0x0003e80000100800 */
[----:B------:R-:W-:Y:S04]  /*235c0*/  STL [R1+0xf3c], R74 ;  /* 0x000f3c4a01007387 */ /* 0x000fe80000100800 */
[----:B------:R1:W-:Y:S04]  /*235d0*/  STL [R1+0xf30], R8 ;  /* 0x000f300801007387 */ /* 0x0003e80000100800 */
[----:B-1----:R-:W4:Y:S01]  /*235e0*/  LDL.LU.64 R206, [R1+0x890] ;  /* 0x0008900001ce7983 */ /* 0x002f220000300a00 */
[----:B------:R-:W-:-:S03]  /*235f0*/  IMAD.MOV.U32 R8, RZ, RZ, R75 ;  /* 0x000000ffff087224 */ /* 0x000fc600078e004b */
[----:B------:R-:W-:Y:S04]  /*23600*/  STL [R1+0xf44], R78 ;  /* 0x000f444e01007387 */ /* 0x000fe80000100800 */
[----:B------:R1:W-:Y:S02]  /*23610*/  STL [R1+0xf38], R8 ;  /* 0x000f380801007387 */ /* 0x0003e40000100800 */
[----:B-1----:R-:W-:Y:S02]  /*23620*/  IMAD.MOV.U32 R8, RZ, RZ, R79 ;  /* 0x000000ffff087224 */ /* 0x002fe400078e004f */
[----:B------:R-:W-:Y:S04]  /*23630*/  STL [R1+0xf4c], R212 ;  /* 0x000f4cd401007387 */ /* 0x000fe80000100800 */
[----:B------:R1:W-:Y:S04]  /*23640*/  STL [R1+0xf40], R8 ;  /* 0x000f400801007387 */ /* 0x0003e80000100800 */
[----:B------:R-:W4:Y:S01]  /*23650*/  LDL.LU.64 R78, [R1+0xa80] ;  /* 0x000a8000014e7983 */ /* 0x000f220000300a00 */
[----:B-1----:R-:W-:-:S03]  /*23660*/  IMAD.MOV.U32 R8, RZ, RZ, R213 ;  /* 0x000000ffff087224 */ /* 0x002fc600078e00d5 */
[----:B------:R-:W4:Y:S04]  /*23670*/  LDL.LU.64 R212, [R1+0x910] ;  /* 0x0009100001d47983 */ /* 0x000f280000300a00 */
[----:B------:R1:W-:Y:S04]  /*23680*/  STL [R1+0xf48], R8 ;  /* 0x000f480801007387 */ /* 0x0003e80000100800 */
[----:B------:R1:W-:Y:S02]  /*23690*/  STL [R1+0xf54], R214 ;  /* 0x000f54d601007387 */ /* 0x0003e40000100800 */
[----:B-1----:R-:W-:-:S02]  /*236a0*/  IMAD.MOV.U32 R8, RZ, RZ, R215 ;  /* 0x000000ffff087224 */ /* 0x002fc400078e00d7 */
[----:B------:R-:W-:Y:S04]  /*236b0*/  STL [R1+0xf5c], R204 ;  /* 0x000f5ccc01007387 */ /* 0x000fe80000100800 */
[----:B------:R1:W-:Y:S04]  /*236c0*/  STL [R1+0xf50], R8 ;  /* 0x000f500801007387 */ /* 0x0003e80000100800 */
[----:B------:R-:W4:Y:S01]  /*236d0*/  LDL.LU.64 R214, [R1+0x8a8] ;  /* 0x0008a80001d67983 */ /* 0x000f220000300a00 */
[----:B-1----:R-:W-:-:S03]  /*236e0*/  IMAD.MOV.U32 R8, RZ, RZ, R205 ;  /* 0x000000ffff087224 */ /* 0x002fc600078e00cd */
[----:B------:R-:W-:Y:S04]  /*236f0*/  STL [R1+0xf64], R216 ;  /* 0x000f64d801007387 */ /* 0x000fe80000100800 */
[----:B------:R1:W-:Y:S02]  /*23700*/  STL [R1+0xf58], R8 ;  /* 0x000f580801007387 */ /* 0x0003e40000100800 */
[----:B-1----:R-:W-:Y:S02]  /*23710*/  IMAD.MOV.U32 R8, RZ, RZ, R217 ;  /* 0x000000ffff087224 */ /* 0x002fe400078e00d9 */
[----:B--2---:R-:W-:Y:S04]  /*23720*/  STL [R1+0xf6c], R218 ;  /* 0x000f6cda01007387 */ /* 0x004fe80000100800 */
[----:B------:R1:W-:Y:S04]  /*23730*/  STL [R1+0xf60], R8 ;  /* 0x000f600801007387 */ /* 0x0003e80000100800 */
[----:B------:R-:W2:Y:S01]  /*23740*/  LDL.LU.64 R216, [R1+0xac8] ;  /* 0x000ac80001d87983 */ /* 0x000ea20000300a00 */
[----:B-1----:R-:W-:-:S03]  /*23750*/  MOV R8, R219 ;  /* 0x000000db00087202 */ /* 0x002fc60000000f00 */
[----:B------:R-:W2:Y:S04]  /*23760*/  LDL.LU.64 R218, [R1+0x970] ;  /* 0x0009700001da7983 */ /* 0x000ea80000300a00 */
[----:B------:R1:W-:Y:S04]  /*23770*/  STL [R1+0xf68], R8 ;  /* 0x000f680801007387 */ /* 0x0003e80000100800 */
[----:B---3--:R3:W-:Y:S01]  /*23780*/  STL [R1+0xf74], R236 ;  /* 0x000f74ec01007387 */ /* 0x0087e20000100800 */
[----:B-1----:R-:W-:-:S03]  /*23790*/  IMAD.MOV.U32 R8, RZ, RZ, R237 ;  /* 0x000000ffff087224 */ /* 0x002fc600078e00ed */
[----:B---3--:R-:W3:Y:S04]  /*237a0*/  LDL.LU.64 R236, [R1+0x8c0] ;  /* 0x0008c00001ec7983 */ /* 0x008ee80000300a00 */
[----:B------:R1:W-:Y:S04]  /*237b0*/  STL [R1+0xf70], R8 ;  /* 0x000f700801007387 */ /* 0x0003e80000100800 */
[----:B------:R-:W-:Y:S01]  /*237c0*/  STL [R1+0xf7c], R76 ;  /* 0x000f7c4c01007387 */ /* 0x000fe20000100800 */
[----:B-1----:R-:W-:-:S03]  /*237d0*/  IMAD.MOV.U32 R8, RZ, RZ, R77 ;  /* 0x000000ffff087224 */ /* 0x002fc600078e004d */
[----:B----4-:R-:W-:Y:S04]  /*237e0*/  STL [R1+0xf84], R112 ;  /* 0x000f847001007387 */ /* 0x010fe80000100800 */
[----:B------:R1:W-:Y:S04]  /*237f0*/  STL [R1+0xf78], R8 ;  /* 0x000f780801007387 */ /* 0x0003e80000100800 */
[----:B------:R-:W-:Y:S01]  /*23800*/  STL [R1+0xf8c], R238 ;  /* 0x000f8cee01007387 */ /* 0x000fe20000100800 */
[----:B-1----:R-:W-:-:S05]  /*23810*/  IMAD.MOV.U32 R8, RZ, RZ, R113 ;  /* 0x000000ffff087224 */ /* 0x002fca00078e0071 */
[----:B------:R1:W-:Y:S04]  /*23820*/  STL [R1+0xf80], R8 ;  /* 0x000f800801007387 */ /* 0x0003e80000100800 */
[----:B------:R-:W3:Y:S04]  /*23830*/  LDL.LU.64 R76, [R1+0xb18] ;  /* 0x000b1800014c7983 */ /* 0x000ee80000300a00 */
[----:B------:R-:W3:Y:S01]  /*23840*/  LDL.LU.64 R112, [R1+0x9c0] ;  /* 0x0009c00001707983 */ /* 0x000ee20000300a00 */
[----:B-1----:R-:W-:-:S05]  /*23850*/  IMAD.MOV.U32 R8, RZ, RZ, R239 ;  /* 0x000000ffff087224 */ /* 0x002fca00078e00ef */
[----:B------:R1:W-:Y:S04]  /*23860*/  STL [R1+0xf88], R8 ;  /* 0x000f880801007387 */ /* 0x0003e80000100800 */
[----:B------:R-:W-:Y:S04]  /*23870*/  STL [R1+0xf94], R206 ;  /* 0x000f94ce01007387 */ /* 0x000fe80000100800 */
[----:B------:R-:W3:Y:S01]  /*23880*/  LDL.LU.64 R238, [R1+0x8d8] ;  /* 0x0008d80001ee7983 */ /* 0x000ee20000300a00 */
[----:B-1----:R-:W-:-:S05]  /*23890*/  IMAD.MOV.U32 R8, RZ, RZ, R207 ;  /* 0x000000ffff087224 */ /* 0x002fca00078e00cf */
[----:B------:R1:W-:Y:S04]  /*238a0*/  STL [R1+0xf90], R8 ;  /* 0x000f900801007387 */ /* 0x0003e80000100800 */
[----:B------:R-:W-:Y:S04]  /*238b0*/  STL [R1+0xf98], R30 ;  /* 0x000f981e01007387 */ /* 0x000fe80000100800 */
[----:B------:R-:W-:Y:S01]  /*238c0*/  STL [R1+0xc40], R31 ;  /* 0x000c401f01007387 */ /* 0x000fe20000100800 */
[----:B-1----:R-:W-:-:S03]  /*238d0*/  IMAD.MOV.U32 R8, RZ, RZ, R79 ;  /* 0x000000ffff087224 */ /* 0x002fc600078e004f */
[----:B------:R1:W-:Y:S04]  /*238e0*/  STL [R1+0xc48], R78 ;  /* 0x000c484e01007387 */ /* 0x0003e80000100800 */
[----:B------:R-:W-:Y:S04]  /*238f0*/  STL [R1+0xc50], R212 ;  /* 0x000c50d401007387 */ /* 0x000fe80000100800 */
[----:B------:R1:W-:Y:S04]  /*23900*/  STL [R1+0xc44], R8 ;  /* 0x000c440801007387 */ /* 0x0003e80000100800 */
[----:B-1----:R-:W3:Y:S01]  /*23910*/  LDL.LU.64 R78, [R1+0xb58] ;  /* 0x000b5800014e7983 */ /* 0x002ee20000300a00 */
[----:B------:R-:W-:-:S03]  /*23920*/  IMAD.MOV.U32 R8, RZ, RZ, R213 ;  /* 0x000000ffff087224 */ /* 0x000fc600078e00d5 */
[----:B------:R-:W3:Y:S04]  /*23930*/  LDL.LU.64 R212, [R1+0xa18] ;  /* 0x000a180001d47983 */ /* 0x000ee80000300a00 */
[----:B------:R1:W-:Y:S04]  /*23940*/  STL [R1+0xc4c], R8 ;  /* 0x000c4c0801007387 */ /* 0x0003e80000100800 */
[----:B------:R1:W-:Y:S02]  /*23950*/  STL [R1+0xc58], R214 ;  /* 0x000c58d601007387 */ /* 0x0003e40000100800 */
[----:B-1----:R-:W-:-:S02]  /*23960*/  IMAD.MOV.U32 R8, RZ, RZ, R215 ;  /* 0x000000ffff087224 */ /* 0x002fc400078e00d7 */
[----:B------:R-:W3:Y:S04]  /*23970*/  LDL.LU.64 R214, [R1+0x8f0] ;  /* 0x0008f00001d67983 */ /* 0x000ee80000300a00 */
[----:B------:R2:W-:Y:S04]  /*23980*/  STL [R1+0xc54], R8 ;  /* 0x000c540801007387 */ /* 0x0005e80000100800 */
[----:B------:R-:W-:Y:S04]  /*23990*/  STL [R1+0xc5c], R28 ;  /* 0x000c5c1c01007387 */ /* 0x000fe80000100800 */
[----:B------:R-:W-:Y:S01]  /*239a0*/  STL [R1+0xc20], R29 ;  /* 0x000c201d01007387 */ /* 0x000fe20000100800 */
[----:B--2---:R-:W-:-:S03]  /*239b0*/  IMAD.MOV.U32 R8, RZ, RZ, R217 ;  /* 0x000000ffff087224 */ /* 0x004fc600078e00d9 */
[----:B------:R1:W-:Y:S04]  /*239c0*/  STL [R1+0xc28], R216 ;  /* 0x000c28d801007387 */ /* 0x0003e80000100800 */
[----:B------:R-:W-:Y:S04]  /*239d0*/  STL [R1+0xc30], R218 ;  /* 0x000c30da01007387 */ /* 0x000fe80000100800 */
[----:B------:R2:W-:Y:S04]  /*239e0*/  STL [R1+0xc24], R8 ;  /* 0x000c240801007387 */ /* 0x0005e80000100800 */
[----:B-1----:R-:W4:Y:S01]  /*239f0*/  LDL.LU.64 R216, [R1+0xba0] ;  /* 0x000ba00001d87983 */ /* 0x002f220000300a00 */
[----:B--2---:R-:W-:-:S03]  /*23a00*/  IMAD.MOV.U32 R8, RZ, RZ, R219 ;  /* 0x000000ffff087224 */ /* 0x004fc600078e00db */
[----:B---3--:R-:W-:Y:S04]  /*23a10*/  STL [R1+0xc38], R236 ;  /* 0x000c38ec01007387 */ /* 0x008fe80000100800 */
[----:B------:R1:W-:Y:S04]  /*23a20*/  STL [R1+0xc2c], R8 ;  /* 0x000c2c0801007387 */ /* 0x0003e80000100800 */
[----:B------:R-:W2:Y:S01]  /*23a30*/  LDL.LU.64 R218, [R1+0xa60] ;  /* 0x000a600001da7983 */ /* 0x000ea20000300a00 */
[----:B-1----:R-:W-:-:S03]  /*23a40*/  IMAD.MOV.U32 R8, RZ, RZ, R237 ;  /* 0x000000ffff087224 */ /* 0x002fc600078e00ed */
[----:B------:R-:W-:Y:S04]  /*23a50*/  STL [R1+0xc3c], R26 ;  /* 0x000c3c1a01007387 */ /* 0x000fe80000100800 */
[----:B------:R1:W-:Y:S04]  /*23a60*/  STL [R1+0xc34], R8 ;  /* 0x000c340801007387 */ /* 0x0003e80000100800 */
[----:B------:R-:W3:Y:S04]  /*23a70*/  LDL.LU.64 R236, [R1+0x908] ;  /* 0x0009080001ec7983 */ /* 0x000ee80000300a00 */
[----:B------:R-:W-:Y:S01]  /*23a80*/  STL [R1+0xc00], R27 ;  /* 0x000c001b01007387 */ /* 0x000fe20000100800 */
[----:B-1----:R-:W-:-:S03]  /*23a90*/  IMAD.MOV.U32 R8, RZ, RZ, R77 ;  /* 0x000000ffff087224 */ /* 0x002fc600078e004d */
[----:B------:R1:W-:Y:S04]  /*23aa0*/  STL [R1+0xc08], R76 ;  /* 0x000c084c01007387 */ /* 0x0003e80000100800 */
[----:B------:R-:W-:Y:S04]  /*23ab0*/  STL [R1+0xc10], R112 ;  /* 0x000c107001007387 */ /* 0x000fe80000100800 */
[----:B------:R1:W-:Y:S04]  /*23ac0*/  STL [R1+0xc04], R8 ;  /* 0x000c040801007387 */ /* 0x0003e80000100800 */
[----:B-1----:R-:W3:Y:S01]  /*23ad0*/  LDL.LU.64 R76, [R1+0xba8] ;  /* 0x000ba800014c7983 */ /* 0x002ee20000300a00 */
[----:B------:R-:W-:Y:S01]  /*23ae0*/  IMAD.MOV.U32 R8, RZ, RZ, R113 ;  /* 0x000000ffff087224 */ /* 0x000fe200078e0071 */
[----:B------:R-:W-:Y:S01]  /*23af0*/  MOV R113, R115 ;  /* 0x0000007300717202 */ /* 0x000fe20000000f00 */
[----:B------:R-:W-:-:S03]  /*23b00*/  IMAD.MOV.U32 R112, RZ, RZ, R114 ;  /* 0x000000ffff707224 */ /* 0x000fc600078e0072 */
[----:B------:R1:W-:Y:S04]  /*23b10*/  STL [R1+0xc0c], R8 ;  /* 0x000c0c0801007387 */ /* 0x0003e80000100800 */
[----:B------:R1:W-:Y:S04]  /*23b20*/  STL [R1+0xc18], R238 ;  /* 0x000c18ee01007387 */ /* 0x0003e80000100800 */
[----:B------:R-:W3:Y:S01]  /*23b30*/  LDL.LU.64 R114, [R1+0xab8] ;  /* 0x000ab80001727983 */ /* 0x000ee20000300a00 */
        /* <DEDUP_REMOVED lines=10> */
[----:B------:R-:W-:-:S05]  /*23be0*/  IMAD.MOV.U32 R8, RZ, RZ, R213 ;  /* 0x000000ffff087224 */ /* 0x000fca00078e00d5 */
[----:B------:R1:W-:Y:S04]  /*23bf0*/  STL [R1+0xbec], R8 ;  /* 0x000bec0801007387 */ /* 0x0003e80000100800 */
[----:B------:R1:W-:Y:S04]  /*23c00*/  STL [R1+0xbf8], R214 ;  /* 0x000bf8d601007387 */ /* 0x0003e80000100800 */
[----:B------:R-:W3:Y:S01]  /*23c10*/  LDL.LU.64 R212, [R1+0x308] ;  /* 0x0003080001d47983 */ /* 0x000ee20000300a00 */
[----:B-1----:R-:W-:-:S05]  /*23c20*/  IMAD.MOV.U32 R8, RZ, RZ, R215 ;  /* 0x000000ffff087224 */ /* 0x002fca00078e00d7 */
[----:B------:R-:W-:Y:S04]  /*23c30*/  STL [R1+0xbf4], R8 ;  /* 0x000bf40801007387 */ /* 0x000fe80000100800 */
[----:B------:R1:W-:Y:S04]  /*23c40*/  STL [R1+0xbfc], R6 ;  /* 0x000bfc0601007387 */ /* 0x0003e80000100800 */
[----:B------:R-:W-:Y:S04]  /*23c50*/  STL [R1+0xbc0], R7 ;  /* 0x000bc00701007387 */ /* 0x000fe80000100800 */
[----:B------:R-:W3:Y:S04]  /*23c60*/  LDL.LU.64 R214, [R1+0x328] ;  /* 0x0003280001d67983 */ /* 0x000ee80000300a00 */
[----:B----4-:R4:W-:Y:S01]  /*23c70*/  STL [R1+0xbc8], R216 ;  /* 0x000bc8d801007387 */ /* 0x0109e20000100800 */
[----:B-1----:R-:W-:-:S03]  /*23c80*/  IMAD.MOV.U32 R6, RZ, RZ, R217 ;  /* 0x000000ffff067224 */ /* 0x002fc600078e00d9 */
[----:B----4-:R-:W4:Y:S04]  /*23c90*/  LDL.LU.64 R216, [R1+0x348] ;  /* 0x0003480001d87983 */ /* 0x010f280000300a00 */
[----:B------:R1:W-:Y:S04]  /*23ca0*/  STL [R1+0xbc4], R6 ;  /* 0x000bc40601007387 */ /* 0x0003e80000100800 */
[----:B--2---:R2:W-:Y:S04]  /*23cb0*/  STL [R1+0xbd0], R218 ;  /* 0x000bd0da01007387 */ /* 0x0045e80000100800 */
[----:B------:R-:W4:Y:S01]  /*23cc0*/  LDL.LU.64 R206, [R1+0x368] ;  /* 0x0003680001ce7983 */ /* 0x000f220000300a00 */
[----:B-1----:R-:W-:-:S05]  /*23cd0*/  IMAD.MOV.U32 R6, RZ, RZ, R219 ;  /* 0x000000ffff067224 */ /* 0x002fca00078e00db */
[----:B------:R1:W-:Y:S04]  /*23ce0*/  STL [R1+0xbcc], R6 ;  /* 0x000bcc0601007387 */ /* 0x0003e80000100800 */
[----:B---3--:R3:W-:Y:S04]  /*23cf0*/  STL [R1+0xbd8], R236 ;  /* 0x000bd8ec01007387 */ /* 0x0087e80000100800 */
[----:B--2---:R-:W2:Y:S01]  /*23d00*/  LDL.LU.64 R218, [R1+0x388] ;  /* 0x0003880001da7983 */ /* 0x004ea20000300a00 */
[----:B-1----:R-:W-:-:S05]  /*23d10*/  IMAD.MOV.U32 R6, RZ, RZ, R237 ;  /* 0x000000ffff067224 */ /* 0x002fca00078e00ed */
[----:B------:R-:W-:Y:S04]  /*23d20*/  STL [R1+0xbd4], R6 ;  /* 0x000bd40601007387 */ /* 0x000fe80000100800 */
[----:B------:R1:W-:Y:S04]  /*23d30*/  STL [R1+0xbdc], R4 ;  /* 0x000bdc0401007387 */ /* 0x0003e80000100800 */
[----:B------:R-:W-:Y:S04]  /*23d40*/  STL [R1+0xba0], R5 ;  /* 0x000ba00501007387 */ /* 0x000fe80000100800 */
[----:B---3--:R-:W3:Y:S01]  /*23d50*/  LDL.LU.64 R236, [R1+0x7b0] ;  /* 0x0007b00001ec7983 */ /* 0x008ee20000300a00 */
[----:B-1----:R-:W-:-:S03]  /*23d60*/  IMAD.MOV.U32 R4, RZ, RZ, R77 ;  /* 0x000000ffff047224 */ /* 0x002fc600078e004d */
[----:B------:R-:W-:Y:S04]  /*23d70*/  STL [R1+0xba8], R76 ;  /* 0x000ba84c01007387 */ /* 0x000fe80000100800 */
[----:B------:R1:W-:Y:S04]  /*23d80*/  STL [R1+0xba4], R4 ;  /* 0x000ba40401007387 */ /* 0x0003e80000100800 */
[----:B------:R-:W-:Y:S01]  /*23d90*/  STL [R1+0xbb0], R114 ;  /* 0x000bb07201007387 */ /* 0x000fe20000100800 */
[----:B-1----:R-:W-:-:S03]  /*23da0*/  IMAD.MOV.U32 R4, RZ, RZ, R115 ;  /* 0x000000ffff047224 */ /* 0x002fc600078e0073 */
[----:B------:R-:W3:Y:S04]  /*23db0*/  LDL.LU.64 R76, [R1+0x7a0] ;  /* 0x0007a000014c7983 */ /* 0x000ee80000300a00 */
[----:B------:R1:W-:Y:S04]  /*23dc0*/  STL [R1+0xbac], R4 ;  /* 0x000bac0401007387 */ /* 0x0003e80000100800 */
[----:B------:R1:W-:Y:S02]  /*23dd0*/  STL [R1+0xbb8], R238 ;  /* 0x000bb8ee01007387 */ /* 0x0003e40000100800 */
[----:B-1----:R-:W-:-:S02]  /*23de0*/  IMAD.MOV.U32 R4, RZ, RZ, R239 ;  /* 0x000000ffff047224 */ /* 0x002fc400078e00ef */
[----:B------:R-:W3:Y:S04]  /*23df0*/  LDL.LU.64 R238, [R1+0x798] ;  /* 0x0007980001ee7983 */ /* 0x000ee80000300a00 */
[----:B------:R-:W-:Y:S04]  /*23e00*/  STL [R1+0xbb4], R4 ;  /* 0x000bb40401007387 */ /* 0x000fe80000100800 */
[----:B------:R1:W-:Y:S04]  /*23e10*/  STL [R1+0xbbc], R2 ;  /* 0x000bbc0201007387 */ /* 0x0003e80000100800 */
[----:B------:R-:W-:Y:S04]  /*23e20*/  STL [R1+0x39c], R3 ;  /* 0x00039c0301007387 */ /* 0x000fe80000100800 */
[----:B------:R-:W3:Y:S04]  /*23e30*/  LDL.LU.64 R114, [R1+0x790] ;  /* 0x0007900001727983 */ /* 0x000ee80000300a00 */
        /* <DEDUP_REMOVED lines=12> */
[----:B----4-:R4:W-:Y:S01]  /*23f00*/  STL [R1+0x3bc], R216 ;  /* 0x0003bcd801007387 */ /* 0x0109e20000100800 */
[----:B-1----:R-:W-:-:S03]  /*23f10*/  IMAD.MOV.U32 R2, RZ, RZ, R217 ;  /* 0x000000ffff027224 */ /* 0x002fc600078e00d9 */
[----:B----4-:R-:W4:Y:S04]  /*23f20*/  LDL.LU.64 R216, [R1+0x770] ;  /* 0x0007700001d87983 */ /* 0x010f280000300a00 */
[----:B------:R1:W-:Y:S04]  /*23f30*/  STL [R1+0x3b8], R2 ;  /* 0x0003b80201007387 */ /* 0x0003e80000100800 */
[----:B------:R2:W-:Y:S01]  /*23f40*/  STL [R1+0x3c4], R206 ;  /* 0x0003c4ce01007387 */ /* 0x0005e20000100800 */
[----:B-1----:R-:W-:-:S03]  /*23f50*/  MOV R2, R207 ;  /* 0x000000cf00027202 */ /* 0x002fc60000000f00 */
[----:B--2---:R-:W2:Y:S04]  /*23f60*/  LDL.LU.64 R206, [R1+0x768] ;  /* 0x0007680001ce7983 */ /* 0x004ea80000300a00 */
[----:B------:R1:W-:Y:S04]  /*23f70*/  STL [R1+0x3c0], R2 ;  /* 0x0003c00201007387 */ /* 0x0003e80000100800 */
[----:B------:R1:W-:Y:S02]  /*23f80*/  STL [R1+0x3cc], R218 ;  /* 0x0003ccda01007387 */ /* 0x0003e40000100800 */
[----:B-1----:R-:W-:-:S02]  /*23f90*/  IMAD.MOV.U32 R2, RZ, RZ, R219 ;  /* 0x000000ffff027224 */ /* 0x002fc400078e00db */
[----:B------:R-:W2:Y:S04]  /*23fa0*/  LDL.LU.64 R218, [R1+0x760] ;  /* 0x0007600001da7983 */ /* 0x000ea80000300a00 */
        /* <DEDUP_REMOVED lines=37> */
[----:B--2---:R2:W-:Y:S01]  /*24200*/  STL [R1+0x41c], R206 ;  /* 0x00041cce01007387 */ /* 0x0045e20000100800 */
[----:B-1----:R-:W-:-:S03]  /*24210*/  IMAD.MOV.U32 R2, RZ, RZ, R207 ;  /* 0x000000ffff027224 */ /* 0x002fc600078e00cf */
        /* <DEDUP_REMOVED lines=135> */
[----:B-1----:R-:W-:-:S02]  /*24a90*/  MOV R2, R219 ;  /* 0x000000db00027202 */ /* 0x002fc40000000f00 */
        /* <DEDUP_REMOVED lines=122> */
[----:B----4-:R4:W-:Y:S01]  /*25240*/  STL [R1+0x624], R216 ;  /* 0x000624d801007387 */ /* 0x0109e20000100800 */
[----:B-1----:R-:W-:-:S03]  /*25250*/  IMAD.MOV.U32 R2, RZ, RZ, R217 ;  /* 0x000000ffff027224 */ /* 0x002fc600078e00d9 */
[----:B----4-:R-:W4:Y:S04]  /*25260*/  LDL.LU.64 R216, [R1+0x9c8] ;  /* 0x0009c80001d87983 */ /* 0x010f280000300a00 */
[----:B------:R1:W-:Y:S04]  /*25270*/  STL [R1+0x620], R2 ;  /* 0x0006200201007387 */ /* 0x0003e80000100800 */
[----:B--2---:R-:W-:Y:S04]  /*25280*/  STL [R1+0x62c], R206 ;  /* 0x00062cce01007387 */ /* 0x004fe80000100800 */
[----:B------:R-:W2:Y:S01]  /*25290*/  LDL.LU.64 R204, [R1+0x9d0] ;  /* 0x0009d00001cc7983 */ /* 0x000ea20000300a00 */
[----:B-1----:R-:W-:-:S05]  /*252a0*/  IMAD.MOV.U32 R2, RZ, RZ, R207 ;  /* 0x000000ffff027224 */ /* 0x002fca00078e00cf */
[----:B------:R1:W-:Y:S04]  /*252b0*/  STL [R1+0x628], R2 ;  /* 0x0006280201007387 */ /* 0x0003e80000100800 */
[----:B------:R3:W-:Y:S01]  /*252c0*/  STL [R1+0x634], R218 ;  /* 0x000634da01007387 */ /* 0x0007e20000100800 */
        /* <DEDUP_REMOVED lines=11> */
[----:B------:R-:W-:Y:S04]  /*25380*/  STL [R1+0x64c], R76 ;  /* 0x00064c4c01007387 */ /* 0x000fe80000100800 */
[----:B------:R-:W3:Y:S01]  /*25390*/  LDL.LU.64 R206, [R1+0x9f8] ;  /* 0x0009f80001ce7983 */ /* 0x000ee20000300a00 */
[----:B-1----:R-:W-:-:S05]  /*253a0*/  IMAD.MOV.U32 R2, RZ, RZ, R77 ;  /* 0x000000ffff027224 */ /* 0x002fca00078e004d */
[----:B------:R1:W-:Y:S04]  /*253b0*/  STL [R1+0x648], R2 ;  /* 0x0006480201007387 */ /* 0x0003e80000100800 */
[----:B------:R1:W-:Y:S02]  /*253c0*/  STL [R1+0x654], R238 ;  /* 0x000654ee01007387 */ /* 0x0003e40000100800 */
[----:B-1----:R-:W-:Y:S02]  /*253d0*/  IMAD.MOV.U32 R2, RZ, RZ, R239 ;  /* 0x000000ffff027224 */ /* 0x002fe400078e00ef */
        /* <DEDUP_REMOVED lines=10> */
[----:B------:R-:W-:Y:S01]  /*25480*/  STL [R1+0x66c], R212 ;  /* 0x00066cd401007387 */ /* 0x000fe20000100800 */
[----:B-1----:R-:W-:-:S03]  /*25490*/  IMAD.MOV.U32 R2, RZ, RZ, R213 ;  /* 0x000000ffff027224 */ /* 0x002fc600078e00d5 */
[----:B------:R-:W3:Y:S04]  /*254a0*/  LDL.LU.64 R78, [R1+0xa20] ;  /* 0x000a2000014e7983 */ /* 0x000ee80000300a00 */
[----:B------:R1:W-:Y:S02]  /*254b0*/  STL [R1+0x668], R2 ;  /* 0x0006680201007387 */ /* 0x0003e40000100800 */
[----:B-1----:R-:W-:Y:S02]  /*254c0*/  IMAD.MOV.U32 R2, RZ, RZ, R215 ;  /* 0x000000ffff027224 */ /* 0x002fe400078e00d7 */
[----:B------:R-:W-:Y:S04]  /*254d0*/  STL [R1+0x674], R214 ;  /* 0x000674d601007387 */ /* 0x000fe80000100800 */
[----:B------:R-:W3:Y:S04]  /*254e0*/  LDL.LU.64 R212, [R1+0xa30] ;  /* 0x000a300001d47983 */ /* 0x000ee80000300a00 */
[----:B------:R1:W-:Y:S04]  /*254f0*/  STL [R1+0x670], R2 ;  /* 0x0006700201007387 */ /* 0x0003e80000100800 */
[----:B----4-:R4:W-:Y:S01]  /*25500*/  STL [R1+0x67c], R216 ;  /* 0x00067cd801007387 */ /* 0x0109e20000100800 */
[----:B-1----:R-:W-:-:S03]  /*25510*/  IMAD.MOV.U32 R2, RZ, RZ, R217 ;  /* 0x000000ffff027224 */ /* 0x002fc600078e00d9 */
[----:B------:R-:W3:Y:S04]  /*25520*/  LDL.LU.64 R214, [R1+0xa38] ;  /* 0x000a380001d67983 */ /* 0x000ee80000300a00 */
[----:B--2---:R-:W-:Y:S04]  /*25530*/  STL [R1+0x684], R204 ;  /* 0x000684cc01007387 */ /* 0x004fe80000100800 */
[----:B------:R1:W-:Y:S04]  /*25540*/  STL [R1+0x678], R2 ;  /* 0x0006780201007387 */ /* 0x0003e80000100800 */
[----:B----4-:R-:W2:Y:S01]  /*25550*/  LDL.LU.64 R216, [R1+0xa40] ;  /* 0x000a400001d87983 */ /* 0x010ea20000300a00 */
[----:B-1----:R-:W-:-:S03]  /*25560*/  IMAD.MOV.U32 R2, RZ, RZ, R205 ;  /* 0x000000ffff027224 */ /* 0x002fc600078e00cd */
[----:B---3--:R-:W-:Y:S04]  /*25570*/  STL [R1+0x68c], R218 ;  /* 0x00068cda01007387 */ /* 0x008fe80000100800 */
[----:B------:R1:W-:Y:S02]  /*25580*/  STL [R1+0x680], R2 ;  /* 0x0006800201007387 */ /* 0x0003e40000100800 */
[----:B-1----:R-:W-:Y:S02]  /*25590*/  IMAD.MOV.U32 R2, RZ, RZ, R219 ;  /* 0x000000ffff027224 */ /* 0x002fe400078e00db */
[----:B------:R-:W3:Y:S04]  /*255a0*/  LDL.LU.64 R218, [R1+0xa48] ;  /* 0x000a480001da7983 */ /* 0x000ee80000300a00 */
[----:B------:R1:W-:Y:S04]  /*255b0*/  STL [R1+0x688], R2 ;  /* 0x0006880201007387 */ /* 0x0003e80000100800 */
[----:B------:R4:W-:Y:S01]  /*255c0*/  STL [R1+0x694], R236 ;  /* 0x000694ec01007387 */ /* 0x0009e20000100800 */
[----:B-1----:R-:W-:-:S03]  /*255d0*/  MOV R2, R237 ;  /* 0x000000ed00027202 */ /* 0x002fc60000000f00 */
[----:B----4-:R-:W4:Y:S04]  /*255e0*/  LDL.LU.64 R236, [R1+0xa50] ;  /* 0x000a500001ec7983 */ /* 0x010f280000300a00 */
[----:B------:R1:W-:Y:S04]  /*255f0*/  STL [R1+0x690], R2 ;  /* 0x0006900201007387 */ /* 0x0003e80000100800 */
[----:B------:R1:W-:Y:S02]  /*25600*/  STL [R1+0x69c], R112 ;  /* 0x00069c7001007387 */ /* 0x0003e40000100800 */
[----:B-1----:R-:W-:-:S02]  /*25610*/  IMAD.MOV.U32 R2, RZ, RZ, R113 ;  /* 0x000000ffff027224 */ /* 0x002fc400078e0071 */
[----:B------:R-:W4:Y:S04]  /*25620*/  LDL.LU.64 R112, [R1+0xa58] ;  /* 0x000a580001707983 */ /* 0x000f280000300a00 */
        /* <DEDUP_REMOVED lines=27> */
[----:B--2---:R-:W-:Y:S04]  /*257e0*/  STL [R1+0x6dc], R216 ;  /* 0x0006dcd801007387 */ /* 0x004fe80000100800 */
[----:B------:R1:W-:Y:S04]  /*257f0*/  STL [R1+0x6d0], R2 ;  /* 0x0006d00201007387 */ /* 0x0003e80000100800 */
[----:B------:R-:W2:Y:S04]  /*25800*/  LDL.LU.64 R214, [R1+0xaa0] ;  /* 0x000aa00001d67983 */ /* 0x000ea80000300a00 */
[----:B------:R-:W2:Y:S01]  /*25810*/  LDL.LU.64 R204, [R1+0xaa8] ;  /* 0x000aa80001cc7983 */ /* 0x000ea20000300a00 */
[----:B-1----:R-:W-:-:S05]  /*25820*/  IMAD.MOV.U32 R2, RZ, RZ, R217 ;  /* 0x000000ffff027224 */ /* 0x002fca00078e00d9 */
[----:B------:R1:W-:Y:S04]  /*25830*/  STL [R1+0x6d8], R2 ;  /* 0x0006d80201007387 */ /* 0x0003e80000100800 */
[----:B---3--:R-:W-:Y:S01]  /*25840*/  STL [R1+0x6e4], R218 ;  /* 0x0006e4da01007387 */ /* 0x008fe20000100800 */
[----:B-1----:R-:W-:-:S03]  /*25850*/  IMAD.MOV.U32 R2, RZ, RZ, R219 ;  /* 0x000000ffff027224 */ /* 0x002fc600078e00db */
[----:B------:R-:W3:Y:S04]  /*25860*/  LDL.LU.64 R216, [R1+0xab0] ;  /* 0x000ab00001d87983 */ /* 0x000ee80000300a00 */
[----:B------:R4:W-:Y:S02]  /*25870*/  STL [R1+0x6e0], R2 ;  /* 0x0006e00201007387 */ /* 0x0009e40000100800 */
[----:B----4-:R-:W-:Y:S02]  /*25880*/  IMAD.MOV.U32 R2, RZ, RZ, R237 ;  /* 0x000000ffff027224 */ /* 0x010fe400078e00ed */
[----:B------:R1:W-:Y:S04]  /*25890*/  STL [R1+0x6ec], R236 ;  /* 0x0006ecec01007387 */ /* 0x0003e80000100800 */
[----:B------:R-:W4:Y:S04]  /*258a0*/  LDL.LU.64 R218, [R1+0xac0] ;  /* 0x000ac00001da7983 */ /* 0x000f280000300a00 */
[----:B------:R1:W-:Y:S04]  /*258b0*/  STL [R1+0x6e8], R2 ;  /* 0x0006e80201007387 */ /* 0x0003e80000100800 */
[----:B------:R1:W-:Y:S04]  /*258c0*/  STL [R1+0x6f4], R112 ;  /* 0x0006f47001007387 */ /* 0x0003e80000100800 */
[----:B-1----:R-:W4:Y:S01]  /*258d0*/  LDL.LU.64 R236, [R1+0xad0] ;  /* 0x000ad00001ec7983 */ /* 0x002f220000300a00 */
[----:B------:R-:W-:-:S03]  /*258e0*/  IMAD.MOV.U32 R2, RZ, RZ, R113 ;  /* 0x000000ffff027224 */ /* 0x000fc600078e0071 */
        /* <DEDUP_REMOVED lines=11> */
[----:B-1----:R-:W-:-:S03]  /*259a0*/  MOV R2, R115 ;  /* 0x0000007300027202 */ /* 0x002fc60000000f00 */
        /* <DEDUP_REMOVED lines=8> */
[----:B------:R-:W4:Y:S04]  /*25a30*/  LDL.LU.64 R78, [R1+0xb00] ;  /* 0x000b0000014e7983 */ /* 0x000f280000300a00 */
[----:B------:R1:W-:Y:S04]  /*25a40*/  STL [R1+0x718], R2 ;  /* 0x0007180201007387 */ /* 0x0003e80000100800 */
[----:B------:R2:W-:Y:S01]  /*25a50*/  STL [R1+0x724], R212 ;  /* 0x000724d401007387 */ /* 0x0005e20000100800 */
[----:B-1----:R-:W-:-:S03]  /*25a60*/  IMAD.MOV.U32 R2, RZ, RZ, R213 ;  /* 0x000000ffff027224 */ /* 0x002fc600078e00d5 */
[----:B--2---:R-:W2:Y:S04]  /*25a70*/  LDL.LU.64 R212, [R1+0xb08] ;  /* 0x000b080001d47983 */ /* 0x004ea80000300a00 */
[----:B------:R1:W-:Y:S04]  /*25a80*/  STL [R1+0x720], R2 ;  /* 0x0007200201007387 */ /* 0x0003e80000100800 */
[----:B------:R1:W-:Y:S02]  /*25a90*/  STL [R1+0x72c], R214 ;  /* 0x00072cd601007387 */ /* 0x0003e40000100800 */
[----:B-1----:R-:W-:-:S02]  /*25aa0*/  IMAD.MOV.U32 R2, RZ, RZ, R215 ;  /* 0x000000ffff027224 */ /* 0x002fc400078e00d7 */
[----:B------:R-:W-:Y:S04]  /*25ab0*/  STL [R1+0x734], R204 ;  /* 0x000734cc01007387 */ /* 0x000fe80000100800 */
[----:B------:R1:W-:Y:S04]  /*25ac0*/  STL [R1+0x728], R2 ;  /* 0x0007280201007387 */ /* 0x0003e80000100800 */
[----:B------:R-:W2:Y:S01]  /*25ad0*/  LDL.LU.64 R214, [R1+0xb10] ;  /* 0x000b100001d67983 */ /* 0x000ea20000300a00 */
[----:B-1----:R-:W-:-:S03]  /*25ae0*/  IMAD.MOV.U32 R2, RZ, RZ, R205 ;  /* 0x000000ffff027224 */ /* 0x002fc600078e00cd */
[----:B---3--:R-:W-:Y:S04]  /*25af0*/  STL [R1+0x73c], R216 ;  /* 0x00073cd801007387 */ /* 0x008fe80000100800 */
[----:B------:R1:W-:Y:S02]  /*25b00*/  STL [R1+0x730], R2 ;  /* 0x0007300201007387 */ /* 0x0003e40000100800 */
[----:B-1----:R-:W-:Y:S02]  /*25b10*/  IMAD.MOV.U32 R2, RZ, RZ, R217 ;  /* 0x000000ffff027224 */ /* 0x002fe400078e00d9 */
[----:B------:R-:W3:Y:S04]  /*25b20*/  LDL.LU.64 R216, [R1+0xb20] ;  /* 0x000b200001d87983 */ /* 0x000ee80000300a00 */
[----:B------:R1:W-:Y:S04]  /*25b30*/  STL [R1+0x738], R2 ;  /* 0x0007380201007387 */ /* 0x0003e80000100800 */
[----:B----4-:R4:W-:Y:S01]  /*25b40*/  STL [R1+0x744], R218 ;  /* 0x000744da01007387 */ /* 0x0109e20000100800 */
[----:B-1----:R-:W-:-:S03]  /*25b50*/  IMAD.MOV.U32 R2, RZ, RZ, R219 ;  /* 0x000000ffff027224 */ /* 0x002fc600078e00db */
[----:B------:R-:W-:Y:S04]  /*25b60*/  STL [R1+0x74c], R236 ;  /* 0x00074cec01007387 */ /* 0x000fe80000100800 */
[----:B------:R1:W-:Y:S04]  /*25b70*/  STL [R1+0x740], R2 ;  /* 0x0007400201007387 */ /* 0x0003e80000100800 */
[----:B----4-:R-:W4:Y:S01]  /*25b80*/  LDL.LU.64 R218, [R1+0xb28] ;  /* 0x000b280001da7983 */ /* 0x010f220000300a00 */
        /* <DEDUP_REMOVED lines=14> */
[----:B------:R1:W-:Y:S02]  /*25c70*/  STL [R1+0x76c], R114 ;  /* 0x00076c7201007387 */ /* 0x0003e40000100800 */
[----:B-1----:R-:W-:-:S02]  /*25c80*/  IMAD.MOV.U32 R2, RZ, RZ, R115 ;  /* 0x000000ffff027224 */ /* 0x002fc400078e0073 */
[----:B------:R-:W4:Y:S04]  /*25c90*/  LDL.LU.64 R114, [R1+0xb48] ;  /* 0x000b480001727983 */ /* 0x000f280000300a00 */
[----:B------:R1:W-:Y:S04]  /*25ca0*/  STL [R1+0x768], R2 ;  /* 0x0007680201007387 */ /* 0x0003e80000100800 */
[----:B------:R-:W-:Y:S01]  /*25cb0*/  STL [R1+0x774], R76 ;  /* 0x0007744c01007387 */ /* 0x000fe20000100800 */
[----:B-1----:R-:W-:-:S03]  /*25cc0*/  IMAD.MOV.U32 R2, RZ, RZ, R77 ;  /* 0x000000ffff027224 */ /* 0x002fc600078e004d */
[----:B------:R-:W-:Y:S04]  /*25cd0*/  STL [R1+0x77c], R78 ;  /* 0x00077c4e01007387 */ /* 0x000fe80000100800 */
[----:B------:R1:W-:Y:S04]  /*25ce0*/  STL [R1+0x770], R2 ;  /* 0x0007700201007387 */ /* 0x0003e80000100800 */
[----:B------:R-:W4:Y:S01]  /*25cf0*/  LDL.LU.64 R74, [R1+0xb50] ;  /* 0x000b5000014a7983 */ /* 0x000f220000300a00 */
[----:B-1----:R-:W-:-:S05]  /*25d00*/  IMAD.MOV.U32 R2, RZ, RZ, R79 ;  /* 0x000000ffff027224 */ /* 0x002fca00078e004f */
[----:B------:R1:W-:Y:S04]  /*25d10*/  STL [R1+0x778], R2 ;  /* 0x0007780201007387 */ /* 0x0003e80000100800 */
[----:B--2---:R-:W-:Y:S04]  /*25d20*/  STL [R1+0x784], R212 ;  /* 0x000784d401007387 */ /* 0x004fe80000100800 */
[----:B------:R-:W2:Y:S01]  /*25d30*/  LDL.LU.64 R204, [R1+0xb60] ;  /* 0x000b600001cc7983 */ /* 0x000ea20000300a00 */
[----:B-1----:R-:W-:-:S03]  /*25d40*/  MOV R2, R213 ;  /* 0x000000d500027202 */ /* 0x002fc60000000f00 */
[----:B------:R-:W2:Y:S04]  /*25d50*/  LDL.LU.64 R206, [R1+0xb68] ;  /* 0x000b680001ce7983 */ /* 0x000ea80000300a00 */
[----:B------:R1:W-:Y:S04]  /*25d60*/  STL [R1+0x780], R2 ;  /* 0x0007800201007387 */ /* 0x0003e80000100800 */
[----:B------:R-:W-:Y:S04]  /*25d70*/  STL [R1+0x78c], R214 ;  /* 0x00078cd601007387 */ /* 0x000fe80000100800 */
[----:B------:R-:W2:Y:S01]  /*25d80*/  LDL.LU.64 R76, [R1+0xb70] ;  /* 0x000b7000014c7983 */ /* 0x000ea20000300a00 */
[----:B-1----:R-:W-:-:S03]  /*25d90*/  IMAD.MOV.U32 R2, RZ, RZ, R215 ;  /* 0x000000ffff027224 */ /* 0x002fc600078e00d7 */
[----:B------:R-:W2:Y:S04]  /*25da0*/  LDL.LU.64 R78, [R1+0xb78] ;  /* 0x000b7800014e7983 */ /* 0x000ea80000300a00 */
[----:B------:R1:W-:Y:S04]  /*25db0*/  STL [R1+0x788], R2 ;  /* 0x0007880201007387 */ /* 0x0003e80000100800 */
[----:B---3--:R3:W-:Y:S04]  /*25dc0*/  STL [R1+0x794], R216 ;  /* 0x000794d801007387 */ /* 0x0087e80000100800 */
[----:B------:R-:W2:Y:S01]  /*25dd0*/  LDL.LU.64 R212, [R1+0xb80] ;  /* 0x000b800001d47983 */ /* 0x000ea20000300a00 */
[----:B-1----:R-:W-:-:S03]  /*25de0*/  IMAD.MOV.U32 R2, RZ, RZ, R217 ;  /* 0x000000ffff027224 */ /* 0x002fc600078e00d9 */
[----:B---3--:R-:W3:Y:S04]  /*25df0*/  LDL.LU.64 R216, [R1+0xb88] ;  /* 0x000b880001d87983 */ /* 0x008ee80000300a00 */
[----:B------:R1:W-:Y:S04]  /*25e00*/  STL [R1+0x790], R2 ;  /* 0x0007900201007387 */ /* 0x0003e80000100800 */
[----:B----4-:R4:W-:Y:S04]  /*25e10*/  STL [R1+0x79c], R218 ;  /* 0x00079cda01007387 */ /* 0x0109e80000100800 */
[----:B------:R-:W3:Y:S01]  /*25e20*/  LDL.LU.64 R214, [R1+0xb90] ;  /* 0x000b900001d67983 */ /* 0x000ee20000300a00 */
[----:B-1----:R-:W-:-:S03]  /*25e30*/  IMAD.MOV.U32 R2, RZ, RZ, R219 ;  /* 0x000000ffff027224 */ /* 0x002fc600078e00db */
[----:B------:R-:W-:Y:S04]  /*25e40*/  STL [R1+0x7a4], R236 ;  /* 0x0007a4ec01007387 */ /* 0x000fe80000100800 */
[----:B------:R1:W-:Y:S04]  /*25e50*/  STL [R1+0x798], R2 ;  /* 0x0007980201007387 */ /* 0x0003e80000100800 */
[----:B----4-:R-:W4:Y:S01]  /*25e60*/  LDL.LU.64 R218, [R1+0xb98] ;  /* 0x000b980001da7983 */ /* 0x010f220000300a00 */
[----:B-1----:R-:W-:-:S03]  /*25e70*/  IMAD.MOV.U32 R2, RZ, RZ, R237 ;  /* 0x000000ffff027224 */ /* 0x002fc600078e00ed */
[----:B------:R-:W-:Y:S04]  /*25e80*/  STL [R1+0x7ac], R112 ;  /* 0x0007ac7001007387 */ /* 0x000fe80000100800 */
[----:B------:R1:W-:Y:S04]  /*25e90*/  STL [R1+0x7a0], R2 ;  /* 0x0007a00201007387 */ /* 0x0003e80000100800 */
[----:B------:R-:W4:Y:S01]  /*25ea0*/  LDL.64 R236, [R1+0xfa0] ;  /* 0x000fa00001ec7983 */ /* 0x000f220000100a00 */
[----:B-1----:R-:W-:-:S03]  /*25eb0*/  IMAD.MOV.U32 R2, RZ, RZ, R113 ;  /* 0x000000ffff027224 */ /* 0x002fc600078e0071 */
[----:B------:R-:W4:Y:S04]  /*25ec0*/  LDL.64 R112, [R1+0xfa8] ;  /* 0x000fa80001707983 */ /* 0x000f280000100a00 */
[----:B------:R1:W-:Y:S04]  /*25ed0*/  STL [R1+0x7a8], R2 ;  /* 0x0007a80201007387 */ /* 0x0003e80000100800 */
[----:B------:R1:W-:Y:S02]  /*25ee0*/  STL [R1+0x7b4], R238 ;  /* 0x0007b4ee01007387 */ /* 0x0003e40000100800 */
[----:B-1----:R-:W-:-:S02]  /*25ef0*/  IMAD.MOV.U32 R2, RZ, RZ, R239 ;  /* 0x000000ffff027224 */ /* 0x002fc400078e00ef */
[----:B------:R-:W4:Y:S04]  /*25f00*/  LDL.64 R238, [R1+0xfb0] ;  /* 0x000fb00001ee7983 */ /* 0x000f280000100a00 */
[----:B------:R1:W-:Y:S04]  /*25f10*/  STL [R1+0x7b0], R2 ;  /* 0x0007b00201007387 */ /* 0x0003e80000100800 */
[----:B------:R1:W-:Y:S02]  /*25f20*/  STL [R1+0x7bc], R114 ;  /* 0x0007bc7201007387 */ /* 0x0003e40000100800 */
[----:B-1----:R-:W-:-:S02]  /*25f30*/  IMAD.MOV.U32 R2, RZ, RZ, R115 ;  /* 0x000000ffff027224 */ /* 0x002fc400078e0073 */
[----:B------:R-:W4:Y:S04]  /*25f40*/  LDL.64 R114, [R1+0xfb8] ;  /* 0x000fb80001727983 */ /* 0x000f280000100a00 */
[----:B------:R1:W-:Y:S04]  /*25f50*/  STL [R1+0x7b8], R2 ;  /* 0x0007b80201007387 */ /* 0x0003e80000100800 */
[----:B------:R-:W-:Y:S04]  /*25f60*/  STL [R1+0x7c4], R250 ;  /* 0x0007c4fa01007387 */ /* 0x000fe80000100800 */
[----:B------:R-:W-:Y:S01]  /*25f70*/  STL [R1+0x7c0], R251 ;  /* 0x0007c0fb01007387 */ /* 0x000fe20000100800 */
[----:B-1----:R-:W-:-:S03]  /*25f80*/  IMAD.MOV.U32 R2, RZ, RZ, R75 ;  /* 0x000000ffff027224 */ /* 0x002fc600078e004b */
[----:B------:R-:W-:Y:S04]  /*25f90*/  STL [R1+0x7cc], R74 ;  /* 0x0007cc4a01007387 */ /* 0x000fe80000100800 */
[----:B--2---:R-:W-:Y:S04]  /*25fa0*/  STL [R1+0x7d4], R204 ;  /* 0x0007d4cc01007387 */ /* 0x004fe80000100800 */
[----:B------:R1:W-:Y:S04]  /*25fb0*/  STL [R1+0x7c8], R2 ;  /* 0x0007c80201007387 */ /* 0x0003e80000100800 */
[----:B------:R-:W-:Y:S01]  /*25fc0*/  STL [R1+0x7dc], R206 ;  /* 0x0007dcce01007387 */ /* 0x000fe20000100800 */
[----:B-1----:R-:W-:-:S05]  /*25fd0*/  IMAD.MOV.U32 R2, RZ, RZ, R205 ;  /* 0x000000ffff027224 */ /* 0x002fca00078e00cd */
        /* <DEDUP_REMOVED lines=10> */
[----:B---3--:R-:W-:Y:S01]  /*26080*/  STL [R1+0x7fc], R216 ;  /* 0x0007fcd801007387 */ /* 0x008fe20000100800 */
[----:B-1----:R-:W-:-:S05]  /*26090*/  IMAD.MOV.U32 R2, RZ, RZ, R213 ;  /* 0x000000ffff027224 */ /* 0x002fca00078e00d5 */
[----:B------:R1:W-:Y:S04]  /*260a0*/  STL [R1+0x7f0], R2 ;  /* 0x0007f00201007387 */ /* 0x0003e80000100800 */
[----:B------:R-:W-:Y:S01]  /*260b0*/  STL [R1+0x804], R214 ;  /* 0x000804d601007387 */ /* 0x000fe20000100800 */
[----:B-1----:R-:W-:-:S05]  /*260c0*/  IMAD.MOV.U32 R2, RZ, RZ, R217 ;  /* 0x000000ffff027224 */ /* 0x002fca00078e00d9 */
[----:B------:R1:W-:Y:S04]  /*260d0*/  STL [R1+0x7f8], R2 ;  /* 0x0007f80201007387 */ /* 0x0003e80000100800 */
[----:B------:R-:W2:Y:S01]  /*260e0*/  LDL.LU.64 R216, [R1+0xfc0] ;  /* 0x000fc00001d87983 */ /* 0x000ea20000300a00 */
[----:B-1----:R-:W-:-:S03]  /*260f0*/  MOV R2, R215 ;  /* 0x000000d700027202 */ /* 0x002fc60000000f00 */
[----:B----4-:R-:W-:Y:S04]  /*26100*/  STL [R1+0x80c], R218 ;  /* 0x00080cda01007387 */ /* 0x010fe80000100800 */
[----:B------:R1:W-:Y:S02]  /*26110*/  STL [R1+0x800], R2 ;  /* 0x0008000201007387 */ /* 0x0003e40000100800 */
[----:B-1----:R-:W-:Y:S02]  /*26120*/  IMAD.MOV.U32 R2, RZ, RZ, R219 ;  /* 0x000000ffff027224 */ /* 0x002fe400078e00db */
[----:B------:R-:W3:Y:S04]  /*26130*/  LDL.LU.64 R218, [R1+0xfc8] ;  /* 0x000fc80001da7983 */ /* 0x000ee80000300a00 */
[----:B------:R1:W-:Y:S04]  /*26140*/  STL [R1+0x808], R2 ;  /* 0x0008080201007387 */ /* 0x0003e80000100800 */
[----:B------:R4:W-:Y:S01]  /*26150*/  STL [R1+0x814], R236 ;  /* 0x000814ec01007387 */ /* 0x0009e20000100800 */
[----:B-1----:R-:W-:-:S03]  /*26160*/  IMAD.MOV.U32 R2, RZ, RZ, R237 ;  /* 0x000000ffff027224 */ /* 0x002fc600078e00ed */
[----:B------:R-:W-:Y:S04]  /*26170*/  STL [R1+0x81c], R112 ;  /* 0x00081c7001007387 */ /* 0x000fe80000100800 */
[----:B------:R1:W-:Y:S04]  /*26180*/  STL [R1+0x810], R2 ;  /* 0x0008100201007387 */ /* 0x0003e80000100800 */
[----:B----4-:R-:W4:Y:S01]  /*26190*/  LDL.LU.64 R236, [R1+0xfd0] ;  /* 0x000fd00001ec7983 */ /* 0x010f220000300a00 */
[----:B-1----:R-:W-:-:S03]  /*261a0*/  IMAD.MOV.U32 R2, RZ, RZ, R113 ;  /* 0x000000ffff027224 */ /* 0x002fc600078e0071 */
[----:B------:R-:W-:Y:S04]  /*261b0*/  STL [R1+0x824], R238 ;  /* 0x000824ee01007387 */ /* 0x000fe80000100800 */
[----:B------:R1:W-:Y:S02]  /*261c0*/  STL [R1+0x818], R2 ;  /* 0x0008180201007387 */ /* 0x0003e40000100800 */
[----:B-1----:R-:W-:Y:S02]  /*261d0*/  IMAD.MOV.U32 R2, RZ, RZ, R239 ;  /* 0x000000ffff027224 */ /* 0x002fe400078e00ef */
[----:B------:R-:W4:Y:S04]  /*261e0*/  LDL.LU.64 R238, [R1+0xfd8] ;  /* 0x000fd80001ee7983 */ /* 0x000f280000300a00 */
[----:B------:R1:W-:Y:S04]  /*261f0*/  STL [R1+0x820], R2 ;  /* 0x0008200201007387 */ /* 0x0003e80000100800 */
[----:B------:R-:W-:Y:S01]  /*26200*/  STL [R1+0x82c], R114 ;  /* 0x00082c7201007387 */ /* 0x000fe20000100800 */
[----:B-1----:R-:W-:-:S03]  /*26210*/  IMAD.MOV.U32 R2, RZ, RZ, R115 ;  /* 0x000000ffff027224 */ /* 0x002fc600078e0073 */
[----:B------:R-:W-:Y:S04]  /*26220*/  STL [R1+0x834], R32 ;  /* 0x0008342001007387 */ /* 0x000fe80000100800 */
[----:B------:R1:W-:Y:S04]  /*26230*/  STL [R1+0x828], R2 ;  /* 0x0008280201007387 */ /* 0x0003e80000100800 */
[----:B------:R-:W4:Y:S04]  /*26240*/  LDL.LU.64 R124, [R1+0xfe0] ;  /* 0x000fe000017c7983 */ /* 0x000f280000300a00 */
[----:B------:R-:W-:Y:S04]  /*26250*/  STL [R1+0x830], R33 ;  /* 0x0008302101007387 */ /* 0x000fe80000100800 */
        /* <DEDUP_REMOVED lines=13> */
[----:B--2---:R-:W-:Y:S04]  /*26330*/  STL [R1+0x854], R216 ;  /* 0x000854d801007387 */ /* 0x004fe80000100800 */
[----:B------:R-:W2:Y:S01]  /*26340*/  LDL.LU.64 R212, [R1+0x1020] ;  /* 0x0010200001d47983 */ /* 0x000ea20000300a00 */
[----:B-1----:R-:W-:-:S03]  /*26350*/  IMAD.MOV.U32 R2, RZ, RZ, R217 ;  /* 0x000000ffff027224 */ /* 0x002fc600078e00d9 */
[----:B------:R-:W2:Y:S04]  /*26360*/  LDL.LU.64 R214, [R1+0x1028] ;  /* 0x0010280001d67983 */ /* 0x000ea80000300a00 */
[----:B------:R1:W-:Y:S04]  /*26370*/  STL [R1+0x850], R2 ;  /* 0x0008500201007387 */ /* 0x0003e80000100800 */
[----:B---3--:R-:W-:Y:S04]  /*26380*/  STL [R1+0x85c], R218 ;  /* 0x00085cda01007387 */ /* 0x008fe80000100800 */
[----:B------:R-:W3:Y:S01]  /*26390*/  LDL.LU.64 R112, [R1+0x1030] ;  /* 0x0010300001707983 */ /* 0x000ee20000300a00 */
[----:B-1----:R-:W-:-:S03]  /*263a0*/  IMAD.MOV.U32 R2, RZ, RZ, R219 ;  /* 0x000000ffff027224 */ /* 0x002fc600078e00db */
[----:B------:R-:W3:Y:S04]  /*263b0*/  LDL.LU.64 R114, [R1+0x1038] ;  /* 0x0010380001727983 */ /* 0x000ee80000300a00 */
[----:B------:R1:W-:Y:S04]  /*263c0*/  STL [R1+0x858], R2 ;  /* 0x0008580201007387 */ /* 0x0003e80000100800 */
[----:B----4-:R4:W-:Y:S04]  /*263d0*/  STL [R1+0x864], R236 ;  /* 0x000864ec01007387 */ /* 0x0109e80000100800 */
[----:B------:R-:W3:Y:S01]  /*263e0*/  LDL.LU.64 R216, [R1+0x1040] ;  /* 0x0010400001d87983 */ /* 0x000ee20000300a00 */
[----:B-1----:R-:W-:-:S03]  /*263f0*/  IMAD.MOV.U32 R2, RZ, RZ, R237 ;  /* 0x000000ffff027224 */ /* 0x002fc600078e00ed */
[----:B------:R-:W3:Y:S04]  /*26400*/  LDL.LU.64 R218, [R1+0x1048] ;  /* 0x0010480001da7983 */ /* 0x000ee80000300a00 */
[----:B------:R1:W-:Y:S04]  /*26410*/  STL [R1+0x860], R2 ;  /* 0x0008600201007387 */ /* 0x0003e80000100800 */
[----:B------:R4:W-:Y:S04]  /*26420*/  STL [R1+0x86c], R238 ;  /* 0x00086cee01007387 */ /* 0x0009e80000100800 */
[----:B----4-:R-:W4:Y:S01]  /*26430*/  LDL.LU.64 R236, [R1+0x1050] ;  /* 0x0010500001ec7983 */ /* 0x010f220000300a00 */
[----:B-1----:R-:W-:-:S03]  /*26440*/  IMAD.MOV.U32 R2, RZ, RZ, R239 ;  /* 0x000000ffff027224 */ /* 0x002fc600078e00ef */
[----:B------:R-:W4:Y:S04]  /*26450*/  LDL.LU.64 R238, [R1+0x1058] ;  /* 0x0010580001ee7983 */ /* 0x000f280000300a00 */
[----:B------:R1:W-:Y:S04]  /*26460*/  STL [R1+0x868], R2 ;  /* 0x0008680201007387 */ /* 0x0003e80000100800 */
[----:B------:R-:W-:Y:S01]  /*26470*/  STL [R1+0x874], R124 ;  /* 0x0008747c01007387 */ /* 0x000fe20000100800 */
[----:B-1----:R-:W-:-:S03]  /*26480*/  IMAD.MOV.U32 R2, RZ, RZ, R125 ;  /* 0x000000ffff027224 */ /* 0x002fc600078e007d */
[----:B------:R-:W-:Y:S04]  /*26490*/  STL [R1+0x87c], R126 ;  /* 0x00087c7e01007387 */ /* 0x000fe80000100800 */
        /* <DEDUP_REMOVED lines=14> */
[----:B-1----:R-:W-:-:S05]  /*26580*/  MOV R2, R207 ;  /* 0x000000cf00027202 */ /* 0x002fca0000000f00 */
[----:B------:R1:W-:Y:S04]  /*26590*/  STL [R1+0x898], R2 ;  /* 0x0008980201007387 */ /* 0x0003e80000100800 */
[----:B------:R-:W-:Y:S01]  /*265a0*/  STL [R1+0x8ac], R78 ;  /* 0x0008ac4e01007387 */ /* 0x000fe20000100800 */
[----:B-1----:R-:W-:-:S05]  /*265b0*/  IMAD.MOV.U32 R2, RZ, RZ, R77 ;  /* 0x000000ffff027224 */ /* 0x002fca00078e004d */
[----:B------:R1:W-:Y:S02]  /*265c0*/  STL [R1+0x8a0], R2 ;  /* 0x0008a00201007387 */ /* 0x0003e40000100800 */
[----:B-1----:R-:W-:Y:S02]  /*265d0*/  IMAD.MOV.U32 R2, RZ, RZ, R79 ;  /* 0x000000ffff027224 */ /* 0x002fe400078e004f */
[----:B--2---:R-:W-:Y:S04]  /*265e0*/  STL [R1+0x8b4], R212 ;  /* 0x0008b4d401007387 */ /* 0x004fe80000100800 */
[----:B------:R1:W-:Y:S04]  /*265f0*/  STL [R1+0x8a8], R2 ;  /* 0x0008a80201007387 */ /* 0x0003e80000100800 */
[----:B------:R-:W-:Y:S01]  /*26600*/  STL [R1+0x8bc], R214 ;  /* 0x0008bcd601007387 */ /* 0x000fe20000100800 */
[----:B-1----:R-:W-:-:S05]  /*26610*/  IMAD.MOV.U32 R2, RZ, RZ, R213 ;  /* 0x000000ffff027224 */ /* 0x002fca00078e00d5 */
[----:B------:R1:W-:Y:S02]  /*26620*/  STL [R1+0x8b0], R2 ;  /* 0x0008b00201007387 */ /* 0x0003e40000100800 */
[----:B-1----:R-:W-:Y:S02]  /*26630*/  IMAD.MOV.U32 R2, RZ, RZ, R215 ;  /* 0x000000ffff027224 */ /* 0x002fe400078e00d7 */
[----:B---3--:R-:W-:Y:S04]  /*26640*/  STL [R1+0x8c4], R112 ;  /* 0x0008c47001007387 */ /* 0x008fe80000100800 */
        /* <DEDUP_REMOVED lines=10> */
[----:B----4-:R-:W-:Y:S01]  /*266f0*/  STL [R1+0x8e4], R236 ;  /* 0x0008e4ec01007387 */ /* 0x010fe20000100800 */
        /* <DEDUP_REMOVED lines=8> */
[----:B------:R-:W-:Y:S04]  /*26780*/  STL [R1+0x8f0], R81 ;  /* 0x0008f05101007387 */ /* 0x000fe80000100800 */
        /* <DEDUP_REMOVED lines=10> */
[----:B------:R-:W2:Y:S04]  /*26830*/  LDL.LU.64 R216, [R1+0x1060] ;  /* 0x0010600001d87983 */ /* 0x000ea80000300a00 */
[----:B------:R-:W-:Y:S04]  /*26840*/  STL [R1+0x924], R92 ;  /* 0x0009245c01007387 */ /* 0x000fe80000100800 */
[----:B------:R-:W-:Y:S04]  /*26850*/  STL [R1+0x920], R93 ;  /* 0x0009205d01007387 */ /* 0x000fe80000100800 */
[----:B------:R-:W3:Y:S04]  /*26860*/  LDL.LU.64 R78, [R1+0x1068] ;  /* 0x00106800014e7983 */ /* 0x000ee80000300a00 */
[----:B------:R-:W-:Y:S04]  /*26870*/  STL [R1+0x92c], R94 ;  /* 0x00092c5e01007387 */ /* 0x000fe80000100800 */
[----:B------:R-:W-:Y:S04]  /*26880*/  STL [R1+0x928], R95 ;  /* 0x0009285f01007387 */ /* 0x000fe80000100800 */
[----:B------:R-:W4:Y:S04]  /*26890*/  LDL.LU.64 R218, [R1+0x1070] ;  /* 0x0010700001da7983 */ /* 0x000f280000300a00 */
        /* <DEDUP_REMOVED lines=24> */
[----:B--2---:R2:W-:Y:S01]  /*26a20*/  STL [R1+0x974], R216 ;  /* 0x000974d801007387 */ /* 0x0045e20000100800 */
[----:B-1----:R-:W-:-:S03]  /*26a30*/  IMAD.MOV.U32 R2, RZ, RZ, R217 ;  /* 0x000000ffff027224 */ /* 0x002fc600078e00d9 */
[----:B--2---:R-:W2:Y:S04]  /*26a40*/  LDL.LU.64 R216, [R1+0x10b8] ;  /* 0x0010b80001d87983 */ /* 0x004ea80000300a00 */
[----:B------:R1:W-:Y:S04]  /*26a50*/  STL [R1+0x970], R2 ;  /* 0x0009700201007387 */ /* 0x0003e80000100800 */
[----:B---3--:R-:W-:Y:S04]  /*26a60*/  STL [R1+0x97c], R78 ;  /* 0x00097c4e01007387 */ /* 0x008fe80000100800 */
[----:B------:R-:W3:Y:S01]  /*26a70*/  LDL.LU.64 R76, [R1+0x10c0] ;  /* 0x0010c000014c7983 */ /* 0x000ee20000300a00 */
[----:B-1----:R-:W-:-:S05]  /*26a80*/  IMAD.MOV.U32 R2, RZ, RZ, R79 ;  /* 0x000000ffff027224 */ /* 0x002fca00078e004f */
[----:B------:R1:W-:Y:S04]  /*26a90*/  STL [R1+0x978], R2 ;  /* 0x0009780201007387 */ /* 0x0003e80000100800 */
[----:B----4-:R4:W-:Y:S01]  /*26aa0*/  STL [R1+0x984], R218 ;  /* 0x000984da01007387 */ /* 0x0109e20000100800 */
[----:B-1----:R-:W-:-:S03]  /*26ab0*/  IMAD.MOV.U32 R2, RZ, RZ, R219 ;  /* 0x000000ffff027224 */ /* 0x002fc600078e00db */
[----:B----4-:R-:W4:Y:S04]  /*26ac0*/  LDL.LU.64 R218, [R1+0x10c8] ;  /* 0x0010c80001da7983 */ /* 0x010f280000300a00 */
[----:B------:R1:W-:Y:S04]  /*26ad0*/  STL [R1+0x980], R2 ;  /* 0x0009800201007387 */ /* 0x0003e80000100800 */
[----:B------:R1:W-:Y:S02]  /*26ae0*/  STL [R1+0x98c], R238 ;  /* 0x00098cee01007387 */ /* 0x0003e40000100800 */
[----:B-1----:R-:W-:-:S02]  /*26af0*/  IMAD.MOV.U32 R2, RZ, RZ, R239 ;  /* 0x000000ffff027224 */ /* 0x002fc400078e00ef */
[----:B------:R-:W4:Y:S04]  /*26b00*/  LDL.LU.64 R238, [R1+0x10d0] ;  /* 0x0010d00001ee7983 */ /* 0x000f280000300a00 */
[----:B------:R1:W-:Y:S04]  /*26b10*/  STL [R1+0x988], R2 ;  /* 0x0009880201007387 */ /* 0x0003e80000100800 */
        /* <DEDUP_REMOVED lines=27> */
[----:B------:R2:W-:Y:S02]  /*26cd0*/  STL [R1+0x9c0], R2 ;  /* 0x0009c00201007387 */ /* 0x0005e40000100800 */
[----:B--2---:R-:W-:Y:S02]  /*26ce0*/  IMAD.MOV.U32 R2, RZ, RZ, R217 ;  /* 0x000000ffff027224 */ /* 0x004fe400078e00d9 */
[----:B------:R1:W-:Y:S04]  /*26cf0*/  STL [R1+0x9cc], R216 ;  /* 0x0009ccd801007387 */ /* 0x0003e80000100800 */
[----:B-1----:R-:W2:Y:S04]  /*26d00*/  LDL.LU.64 R216, [R1+0x1110] ;  /* 0x0011100001d87983 */ /* 0x002ea80000300a00 */
[----:B------:R1:W-:Y:S04]  /*26d10*/  STL [R1+0x9c8], R2 ;  /* 0x0009c80201007387 */ /* 0x0003e80000100800 */
[----:B---3--:R3:W-:Y:S01]  /*26d20*/  STL [R1+0x9d4], R76 ;  /* 0x0009d44c01007387 */ /* 0x0087e20000100800 */
[----:B-1----:R-:W-:-:S03]  /*26d30*/  IMAD.MOV.U32 R2, RZ, RZ, R77 ;  /* 0x000000ffff027224 */ /* 0x002fc600078e004d */
[----:B---3--:R-:W3:Y:S04]  /*26d40*/  LDL.LU.64 R76, [R1+0x1118] ;  /* 0x00111800014c7983 */ /* 0x008ee80000300a00 */
[----:B------:R1:W-:Y:S04]  /*26d50*/  STL [R1+0x9d0], R2 ;  /* 0x0009d00201007387 */ /* 0x0003e80000100800 */
[----:B----4-:R4:W-:Y:S01]  /*26d60*/  STL [R1+0x9dc], R218 ;  /* 0x0009dcda01007387 */ /* 0x0109e20000100800 */
[----:B-1----:R-:W-:-:S03]  /*26d70*/  IMAD.MOV.U32 R2, RZ, RZ, R219 ;  /* 0x000000ffff027224 */ /* 0x002fc600078e00db */
[----:B----4-:R-:W4:Y:S04]  /*26d80*/  LDL.LU.64 R218, [R1+0x1120] ;  /* 0x0011200001da7983 */ /* 0x010f280000300a00 */
        /* <DEDUP_REMOVED lines=15> */
[----:B------:R-:W4:Y:S04]  /*26e80*/  LDL.LU.64 R236, [R1+0x1140] ;  /* 0x0011400001ec7983 */ /* 0x000f280000300a00 */
[----:B------:R1:W-:Y:S04]  /*26e90*/  STL [R1+0x9f8], R2 ;  /* 0x0009f80201007387 */ /* 0x0003e80000100800 */
[----:B------:R-:W-:Y:S04]  /*26ea0*/  STL [R1+0xa04], R206 ;  /* 0x000a04ce01007387 */ /* 0x000fe80000100800 */
[----:B------:R-:W4:Y:S01]  /*26eb0*/  LDL.LU.64 R204, [R1+0x1148] ;  /* 0x0011480001cc7983 */ /* 0x000f220000300a00 */
[----:B-1----:R-:W-:-:S05]  /*26ec0*/  IMAD.MOV.U32 R2, RZ, RZ, R207 ;  /* 0x000000ffff027224 */ /* 0x002fca00078e00cf */
[----:B------:R1:W-:Y:S04]  /*26ed0*/  STL [R1+0xa00], R2 ;  /* 0x000a000201007387 */ /* 0x0003e80000100800 */
[----:B------:R1:W-:Y:S02]  /*26ee0*/  STL [R1+0xa0c], R214 ;  /* 0x000a0cd601007387 */ /* 0x0003e40000100800 */
[----:B-1----:R-:W-:Y:S02]  /*26ef0*/  MOV R2, R215 ;  /* 0x000000d700027202 */ /* 0x002fe40000000f00 */
        /* <DEDUP_REMOVED lines=10> */
[----:B--2---:R2:W-:Y:S01]  /*26fa0*/  STL [R1+0xa24], R216 ;  /* 0x000a24d801007387 */ /* 0x0045e20000100800 */
[----:B-1----:R-:W-:-:S03]  /*26fb0*/  IMAD.MOV.U32 R2, RZ, RZ, R217 ;  /* 0x000000ffff027224 */ /* 0x002fc600078e00d9 */
[----:B------:R-:W4:Y:S04]  /*26fc0*/  LDL.LU.64 R206, [R1+0x1168] ;  /* 0x0011680001ce7983 */ /* 0x000f280000300a00 */
[----:B---3--:R-:W-:Y:S04]  /*26fd0*/  STL [R1+0xa2c], R76 ;  /* 0x000a2c4c01007387 */ /* 0x008fe80000100800 */
[----:B------:R1:W-:Y:S04]  /*26fe0*/  STL [R1+0xa20], R2 ;  /* 0x000a200201007387 */ /* 0x0003e80000100800 */
[----:B--2---:R-:W2:Y:S01]  /*26ff0*/  LDL.LU.64 R216, [R1+0x1170] ;  /* 0x0011700001d87983 */ /* 0x004ea20000300a00 */
[----:B-1----:R-:W-:-:S03]  /*27000*/  IMAD.MOV.U32 R2, RZ, RZ, R77 ;  /* 0x000000ffff027224 */ /* 0x002fc600078e004d */
[----:B----4-:R-:W-:Y:S04]  /*27010*/  STL [R1+0xa34], R218 ;  /* 0x000a34da01007387 */ /* 0x010fe80000100800 */
        /* <DEDUP_REMOVED lines=39> */
[----:B------:R1:W-:Y:S02]  /*27290*/  STL [R1+0xa78], R2 ;  /* 0x000a780201007387 */ /* 0x0003e40000100800 */
[----:B-1----:R-:W-:Y:S02]  /*272a0*/  MOV R2, R217 ;  /* 0x000000d900027202 */ /* 0x002fe40000000f00 */
[----:B------:R-:W2:Y:S04]  /*272b0*/  LDL.LU.64 R216, [R1+0x11c0] ;  /* 0x0011c00001d87983 */ /* 0x000ea80000300a00 */
[----:B------:R1:W-:Y:S04]  /*272c0*/  STL [R1+0xa80], R2 ;  /* 0x000a800201007387 */ /* 0x0003e80000100800 */
[----:B---3--:R-:W-:Y:S01]  /*272d0*/  STL [R1+0xa8c], R76 ;  /* 0x000a8c4c01007387 */ /* 0x008fe20000100800 */
        /* <DEDUP_REMOVED lines=11> */
[----:B------:R-:W-:Y:S04]  /*27390*/  STL [R1+0xaa4], R78 ;  /* 0x000aa44e01007387 */ /* 0x000fe80000100800 */
[----:B------:R-:W3:Y:S01]  /*273a0*/  LDL.LU.64 R72, [R1+0x11e0] ;  /* 0x0011e00001487983 */ /* 0x000ee20000300a00 */
[----:B-1----:R-:W-:-:S05]  /*273b0*/  IMAD.MOV.U32 R2, RZ, RZ, R79 ;  /* 0x000000ffff027224 */ /* 0x002fca00078e004f */
[----:B------:R1:W-:Y:S04]  /*273c0*/  STL [R1+0xaa0], R2 ;  /* 0x000aa00201007387 */ /* 0x0003e80000100800 */
[----:B------:R-:W-:Y:S04]  /*273d0*/  STL [R1+0xaac], R212 ;  /* 0x000aacd401007387 */ /* 0x000fe80000100800 */
[----:B------:R-:W3:Y:S01]  /*273e0*/  LDL.LU.64 R74, [R1+0x11e8] ;  /* 0x0011e800014a7983 */ /* 0x000ee20000300a00 */
[----:B-1----:R-:W-:-:S05]  /*273f0*/  IMAD.MOV.U32 R2, RZ, RZ, R213 ;  /* 0x000000ffff027224 */ /* 0x002fca00078e00d5 */
[----:B------:R1:W-:Y:S04]  /*27400*/  STL [R1+0xaa8], R2 ;  /* 0x000aa80201007387 */ /* 0x0003e80000100800 */
[----:B------:R1:W-:Y:S04]  /*27410*/  STL [R1+0xab4], R236 ;  /* 0x000ab4ec01007387 */ /* 0x0003e80000100800 */
[----:B------:R-:W3:Y:S01]  /*27420*/  LDL.LU.64 R204, [R1+0x11f0] ;  /* 0x0011f00001cc7983 */ /* 0x000ee20000300a00 */
[----:B-1----:R-:W-:-:S03]  /*27430*/  IMAD.MOV.U32 R2, RZ, RZ, R237 ;  /* 0x000000ffff027224 */ /* 0x002fc600078e00ed */
[----:B------:R-:W3:Y:S04]  /*27440*/  LDL.LU.64 R206, [R1+0x11f8] ;  /* 0x0011f80001ce7983 */ /* 0x000ee80000300a00 */
[----:B------:R1:W-:Y:S04]  /*27450*/  STL [R1+0xab0], R2 ;  /* 0x000ab00201007387 */ /* 0x0003e80000100800 */
[----:B------:R-:W-:Y:S04]  /*27460*/  STL [R1+0xabc], R214 ;  /* 0x000abcd601007387 */ /* 0x000fe80000100800 */
[----:B------:R-:W3:Y:S01]  /*27470*/  LDL.LU.64 R236, [R1+0x1200] ;  /* 0x0012000001ec7983 */ /* 0x000ee20000300a00 */
[----:B-1----:R-:W-:-:S03]  /*27480*/  IMAD.MOV.U32 R2, RZ, RZ, R215 ;  /* 0x000000ffff027224 */ /* 0x002fc600078e00d7 */
[----:B------:R-:W-:Y:S04]  /*27490*/  STL [R1+0xac4], R112 ;  /* 0x000ac47001007387 */ /* 0x000fe80000100800 */
[----:B------:R1:W-:Y:S04]  /*274a0*/  STL [R1+0xab8], R2 ;  /* 0x000ab80201007387 */ /* 0x0003e80000100800 */
[----:B------:R-:W3:Y:S04]  /*274b0*/  LDL.LU.64 R76, [R1+0x1208] ;  /* 0x00120800014c7983 */ /* 0x000ee80000300a00 */
[----:B------:R-:W3:Y:S01]  /*274c0*/  LDL.LU.64 R78, [R1+0x1210] ;  /* 0x00121000014e7983 */ /* 0x000ee20000300a00 */
[----:B-1----:R-:W-:-:S05]  /*274d0*/  IMAD.MOV.U32 R2, RZ, RZ, R113 ;  /* 0x000000ffff027224 */ /* 0x002fca00078e0071 */
[----:B------:R1:W-:Y:S04]  /*274e0*/  STL [R1+0xac0], R2 ;  /* 0x000ac00201007387 */ /* 0x0003e80000100800 */
[----:B----4-:R-:W-:Y:S01]  /*274f0*/  STL [R1+0xacc], R114 ;  /* 0x000acc7201007387 */ /* 0x010fe20000100800 */
[----:B-1----:R-:W-:-:S03]  /*27500*/  IMAD.MOV.U32 R2, RZ, RZ, R115 ;  /* 0x000000ffff027224 */ /* 0x002fc600078e0073 */
[----:B------:R-:W4:Y:S04]  /*27510*/  LDL.LU.64 R212, [R1+0x1218] ;  /* 0x0012180001d47983 */ /* 0x000f280000300a00 */
[----:B------:R-:W4:Y:S04]  /*27520*/  LDL.LU.64 R214, [R1+0x1220] ;  /* 0x0012200001d67983 */ /* 0x000f280000300a00 */
[----:B------:R2:W-:Y:S02]  /*27530*/  STL [R1+0xac8], R2 ;  /* 0x000ac80201007387 */ /* 0x0005e40000100800 */
[----:B--2---:R-:W-:-:S02]  /*27540*/  IMAD.MOV.U32 R2, RZ, RZ, R217 ;  /* 0x000000ffff027224 */ /* 0x004fc400078e00d9 */
[----:B------:R-:W-:Y:S04]  /*27550*/  STL [R1+0xad4], R216 ;  /* 0x000ad4d801007387 */ /* 0x000fe80000100800 */
[----:B------:R-:W2:Y:S04]  /*27560*/  LDL.LU.64 R112, [R1+0x1228] ;  /* 0x0012280001707983 */ /* 0x000ea80000300a00 */
[----:B------:R-:W2:Y:S04]  /*27570*/  LDL.LU.64 R114, [R1+0x1230] ;  /* 0x0012300001727983 */ /* 0x000ea80000300a00 */
[----:B------:R3:W-:Y:S02]  /*27580*/  STL [R1+0xad0], R2 ;  /* 0x000ad00201007387 */ /* 0x0007e40000100800 */
[----:B---3--:R-:W-:-:S02]  /*27590*/  IMAD.MOV.U32 R2, RZ, RZ, R127 ;  /* 0x000000ffff027224 */ /* 0x008fc400078e007f */
[----:B------:R-:W-:Y:S04]  /*275a0*/  STL [R1+0xadc], R126 ;  /* 0x000adc7e01007387 */ /* 0x000fe80000100800 */
[----:B------:R-:W3:Y:S04]  /*275b0*/  LDL.LU.64 R216, [R1+0x1238] ;  /* 0x0012380001d87983 */ /* 0x000ee80000300a00 */
[----:B------:R-:W-:Y:S04]  /*275c0*/  STL [R1+0xae4], R218 ;  /* 0x000ae4da01007387 */ /* 0x000fe80000100800 */
[----:B------:R1:W-:Y:S04]  /*275d0*/  STL [R1+0xad8], R2 ;  /* 0x000ad80201007387 */ /* 0x0003e80000100800 */
[----:B------:R-:W-:Y:S01]  /*275e0*/  STL [R1+0xaec], R238 ;  /* 0x000aecee01007387 */ /* 0x000fe20000100800 */
[----:B-1----:R-:W-:-:S05]  /*275f0*/  IMAD.MOV.U32 R2, RZ, RZ, R219 ;  /* 0x000000ffff027224 */ /* 0x002fca00078e00db */
[----:B------:R1:W-:Y:S04]  /*27600*/  STL [R1+0xae0], R2 ;  /* 0x000ae00201007387 */ /* 0x0003e80000100800 */
[----:B------:R-:W3:Y:S01]  /*27610*/  LDL.LU.64 R218, [R1+0x1240] ;  /* 0x0012400001da7983 */ /* 0x000ee20000300a00 */
[----:B-1----:R-:W-:-:S05]  /*27620*/  IMAD.MOV.U32 R2, RZ, RZ, R239 ;  /* 0x000000ffff027224 */ /* 0x002fca00078e00ef */
[----:B------:R1:W-:Y:S04]  /*27630*/  STL [R1+0xae8], R2 ;  /* 0x000ae80201007387 */ /* 0x0003e80000100800 */
[----:B------:R-:W-:Y:S04]  /*27640*/  STL [R1+0xaf4], R72 ;  /* 0x000af44801007387 */ /* 0x000fe80000100800 */
[----:B------:R-:W3:Y:S01]  /*27650*/  LDL.LU.64 R238, [R1+0x1248] ;  /* 0x0012480001ee7983 */ /* 0x000ee20000300a00 */
[----:B-1----:R-:W-:-:S03]  /*27660*/  IMAD.MOV.U32 R2, RZ, RZ, R73 ;  /* 0x000000ffff027224 */ /* 0x002fc600078e0049 */
[----:B------:R-:W-:Y:S04]  /*27670*/  STL [R1+0xafc], R74 ;  /* 0x000afc4a01007387 */ /* 0x000fe80000100800 */
[----:B------:R1:W-:Y:S04]  /*27680*/  STL [R1+0xaf0], R2 ;  /* 0x000af00201007387 */ /* 0x0003e80000100800 */
[----:B------:R-:W-:Y:S01]  /*27690*/  STL [R1+0xb04], R204 ;  /* 0x000b04cc01007387 */ /* 0x000fe20000100800 */
[----:B-1----:R-:W-:-:S05]  /*276a0*/  MOV R2, R75 ;  /* 0x0000004b00027202 */ /* 0x002fca0000000f00 */
[----:B------:R1:W-:Y:S04]  /*276b0*/  STL [R1+0xaf8], R2 ;  /* 0x000af80201007387 */ /* 0x0003e80000100800 */
[----:B------:R-:W-:Y:S01]  /*276c0*/  STL [R1+0xb0c], R206 ;  /* 0x000b0cce01007387 */ /* 0x000fe20000100800 */
[----:B-1----:R-:W-:-:S05]  /*276d0*/  IMAD.MOV.U32 R2, RZ, RZ, R205 ;  /* 0x000000ffff027224 */ /* 0x002fca00078e00cd */
[----:B------:R1:W-:Y:S04]  /*276e0*/  STL [R1+0xb00], R2 ;  /* 0x000b000201007387 */ /* 0x0003e80000100800 */
[----:B------:R-:W-:Y:S01]  /*276f0*/  STL [R1+0xb14], R236 ;  /* 0x000b14ec01007387 */ /* 0x000fe20000100800 */
[----:B-1----:R-:W-:-:S05]  /*27700*/  IMAD.MOV.U32 R2, RZ, RZ, R207 ;  /* 0x000000ffff027224 */ /* 0x002fca00078e00cf */
[----:B------:R1:W-:Y:S02]  /*27710*/  STL [R1+0xb08], R2 ;  /* 0x000b080201007387 */ /* 0x0003e40000100800 */
[----:B-1----:R-:W-:Y:S02]  /*27720*/  IMAD.MOV.U32 R2, RZ, RZ, R237 ;  /* 0x000000ffff027224 */ /* 0x002fe400078e00ed */
[----:B------:R-:W3:Y:S04]  /*27730*/  LDL.LU.64 R236, [R1+0x1250] ;  /* 0x0012500001ec7983 */ /* 0x000ee80000300a00 */
[----:B------:R1:W-:Y:S04]  /*27740*/  STL [R1+0xb10], R2 ;  /* 0x000b100201007387 */ /* 0x0003e80000100800 */
[----:B------:R-:W-:Y:S01]  /*27750*/  STL [R1+0xb1c], R76 ;  /* 0x000b1c4c01007387 */ /* 0x000fe20000100800 */
[----:B-1----:R-:W-:-:S03]  /*27760*/  IMAD.MOV.U32 R2, RZ, RZ, R77 ;  /* 0x000000ffff027224 */ /* 0x002fc600078e004d */
[----:B------:R-:W-:Y:S04]  /*27770*/  STL [R1+0xb24], R78 ;  /* 0x000b244e01007387 */ /* 0x000fe80000100800 */
[----:B------:R1:W-:Y:S02]  /*27780*/  STL [R1+0xb18], R2 ;  /* 0x000b180201007387 */ /* 0x0003e40000100800 */
[----:B-1----:R-:W-:Y:S02]  /*27790*/  IMAD.MOV.U32 R2, RZ, RZ, R79 ;  /* 0x000000ffff027224 */ /* 0x002fe400078e004f */
[----:B----4-:R-:W-:Y:S04]  /*277a0*/  STL [R1+0xb2c], R212 ;  /* 0x000b2cd401007387 */ /* 0x010fe80000100800 */
        /* <DEDUP_REMOVED lines=19> */
[----:B------:R-:W-:Y:S01]  /*278e0*/  STL [R1+0xb64], R218 ;  /* 0x000b64da01007387 */ /* 0x000fe20000100800 */
[----:B-1----:R-:W-:-:S03]  /*278f0*/  IMAD.MOV.U32 R2, RZ, RZ, R219 ;  /* 0x000000ffff027224 */ /* 0x002fc600078e00db */
[----:B------:R1:W-:Y:S04]  /*27900*/  STL [R1+0xb6c], R238 ;  /* 0x000b6cee01007387 */ /* 0x0003e80000100800 */
[----:B------:R2:W-:Y:S04]  /*27910*/  STL [R1+0xb60], R2 ;  /* 0x000b600201007387 */ /* 0x0005e80000100800 */
[----:B-1----:R-:W1:Y:S01]  /*27920*/  S2R R238, SR_TID.X ;  /* 0x0000000000ee7919 */ /* 0x002e620000002100 */
[----:B--2---:R-:W-:-:S03]  /*27930*/  IMAD.MOV.U32 R2, RZ, RZ, R239 ;  /* 0x000000ffff027224 */ /* 0x004fc600078e00ef */
[----:B------:R-:W-:Y:S04]  /*27940*/  STL [R1+0xb74], R240 ;  /* 0x000b74f001007387 */ /* 0x000fe80000100800 */
[----:B------:R2:W-:Y:S04]  /*27950*/  STL [R1+0xb68], R2 ;  /* 0x000b680201007387 */ /* 0x0005e80000100800 */
[----:B------:R-:W-:Y:S04]  /*27960*/  STL [R1+0xb70], R241 ;  /* 0x000b70f101007387 */ /* 0x000fe80000100800 */
[----:B------:R-:W-:Y:S04]  /*27970*/  STL [R1+0xb7c], R242 ;  /* 0x000b7cf201007387 */ /* 0x000fe80000100800 */
[----:B------:R-:W-:Y:S04]  /*27980*/  STL [R1+0xb78], R243 ;  /* 0x000b78f301007387 */ /* 0x000fe80000100800 */
[----:B------:R-:W-:Y:S04]  /*27990*/  STL [R1+0xb84], R244 ;  /* 0x000b84f401007387 */ /* 0x000fe80000100800 */
[----:B------:R-:W-:Y:S04]  /*279a0*/  STL [R1+0xb80], R245 ;  /* 0x000b80f501007387 */ /* 0x000fe80000100800 */
[----:B------:R-:W-:Y:S01]  /*279b0*/  STL [R1+0xb8c], R246 ;  /* 0x000b8cf601007387 */ /* 0x000fe20000100800 */
[----:B-1----:R-:W-:-:S03]  /*279c0*/  LOP3.LUT R3, R238, 0x7, RZ, 0xc0, !PT ;  /* 0x00000007ee037812 */ /* 0x002fc600078ec0ff */
[----:B------:R-:W-:Y:S01]  /*279d0*/  STL [R1+0xb88], R247 ;  /* 0x000b88f701007387 */ /* 0x000fe20000100800 */
[C---:B------:R-:W-:Y:S02]  /*279e0*/  IMAD.SHL.U32 R8, R238.reuse, 0x2, RZ ;  /* 0x00000002ee087824 */ /* 0x040fe400078e00ff */
[----:B------:R-:W-:Y:S02]  /*279f0*/  IMAD.SHL.U32 R5, R3, 0x10, RZ ;  /* 0x0000001003057824 */ /* 0x000fe400078e00ff */
[----:B--2---:R-:W-:Y:S01]  /*27a00*/  IMAD.MOV.U32 R2, RZ, RZ, R237 ;  /* 0x000000ffff027224 */ /* 0x004fe200078e00ed */
[----:B------:R-:W-:Y:S04]  /*27a10*/  STL [R1+0xb94], R236 ;  /* 0x000b94ec01007387 */ /* 0x000fe80000100800 */
[----:B------:R1:W-:Y:S02]  /*27a20*/  STL [R1+0xb90], R2 ;  /* 0x000b900201007387 */ /* 0x0003e40000100800 */
[----:B-1----:R-:W-:-:S04]  /*27a30*/  SHF.L.U32 R2, R238, 0x7, RZ ;  /* 0x00000007ee027819 */ /* 0x002fc800000006ff */
[----:B------:R-:W-:-:S05]  /*27a40*/  LOP3.LUT R2, R2, 0x3000, RZ, 0xc0, !PT ;  /* 0x0000300002027812 */ /* 0x000fca00078ec0ff */
[----:B------:R-:W-:Y:S01]  /*27a50*/  IMAD R3, R3, 0x200, R2 ;  /* 0x0000020003037824 */ /* 0x000fe200078e0202 */
[----:B------:R-:W-:Y:S01]  /*27a60*/  LOP3.LUT R2, R5, 0x30, R8, 0x78, !PT ;  /* 0x0000003005027812 */ /* 0x000fe200078e7808 */
[----:B------:R1:W-:Y:S04]  /*27a70*/  STL [R1+0xb9c], R248 ;  /* 0x000b9cf801007387 */ /* 0x0003e80000100800 */
[----:B------:R-:W-:Y:S01]  /*27a80*/  IMAD.IADD R24, R3, 0x1, R2 ;  /* 0x0000000103187824 */ /* 0x000fe200078e0202 */
[----:B------:R1:W-:Y:S04]  /*27a90*/  STL [R1+0xb98], R249 ;  /* 0x000b98f901007387 */ /* 0x0003e80000100800 */
[----:B------:R1:W-:Y:S04]  /*27aa0*/  STL [R1+0xfa4], R24 ;  /* 0x000fa41801007387 */ /* 0x0003e80000100800 */
        /* <DEDUP_REMOVED lines=46> */
[----:B------:R1:W-:Y:S01]  /*27d90*/  STL [R1+0xe4], RZ ;  /* 0x0000e4ff01007387 */ /* 0x0003e20000100800 */
[----:B------:R-:W-:-:S03]  /*27da0*/  IMAD.MOV.U32 R239, RZ, RZ, 0x7f ;  /* 0x0000007fffef7424 */ /* 0x000fc600078e00ff */
[----:B------:R1:W-:Y:S04]  /*27db0*/  STL [R1+0xe8], RZ ;  /* 0x0000e8ff01007387 */ /* 0x0003e80000100800 */
[----:B------:R1:W-:Y:S04]  /*27dc0*/  STL [R1+0xec], RZ ;  /* 0x0000ecff01007387 */ /* 0x0003e80000100800 */
[----:B------:R1:W-:Y:S04]  /*27dd0*/  STL [R1+0xc0], RZ ;  /* 0x0000c0ff01007387 */ /* 0x0003e80000100800 */
[----:B------:R1:W-:Y:S04]  /*27de0*/  STL [R1+0xc4], RZ ;  /* 0x0000c4ff01007387 */ /* 0x0003e80000100800 */
[----:B------:R1:W-:Y:S01]  /*27df0*/  STL [R1+0xc8], RZ ;  /* 0x0000c8ff01007387 */ /* 0x0003e20000100800 */
[----:B------:R-:W-:-:S03]  /*27e00*/  IADD3 R239, R239, c[0x0][0x180], RZ ;  /* 0x00006000efef7a10 */ /* 0x000fc60007ffe0ff */
[----:B------:R1:W-:Y:S04]  /*27e10*/  STL [R1+0xcc], RZ ;  /* 0x0000ccff01007387 */ /* 0x0003e80000100800 */
[----:B------:R1:W-:Y:S04]  /*27e20*/  STL [R1+0xb0], RZ ;  /* 0x0000b0ff01007387 */ /* 0x0003e80000100800 */
[----:B------:R1:W-:Y:S04]  /*27e30*/  STL [R1+0xb4], RZ ;  /* 0x0000b4ff01007387 */ /* 0x0003e80000100800 */
[----:B------:R1:W-:Y:S01]  /*27e40*/  STL [R1+0xb8], RZ ;  /* 0x0000b8ff01007387 */ /* 0x0003e20000100800 */
[----:B------:R-:W-:-:S03]  /*27e50*/  SHF.R.S32.HI R4, RZ, 0x1f, R239 ;  /* 0x0000001fff047819 */ /* 0x000fc600000114ef */
[----:B------:R1:W-:Y:S01]  /*27e60*/  STL [R1+0xbc], RZ ;  /* 0x0000bcff01007387 */ /* 0x0003e20000100800 */
[----:B------:R-:W-:-:S03]  /*27e70*/  LOP3.LUT R7, R238, 0x3, RZ, 0xc0, !PT ;  /* 0x00000003ee077812 */ /* 0x000fc600078ec0ff */
[----:B------:R1:W-:Y:S01]  /*27e80*/  STL [R1+0x80], RZ ;  /* 0x000080ff01007387 */ /* 0x0003e20000100800 */
[----:B------:R-:W-:-:S03]  /*27e90*/  LOP3.LUT R6, R238, 0x1c, RZ, 0xc0, !PT ;  /* 0x0000001cee067812 */ /* 0x000fc600078ec0ff */
[----:B------:R1:W-:Y:S01]  /*27ea0*/  STL [R1+0x84], RZ ;  /* 0x000084ff01007387 */ /* 0x0003e20000100800 */
[----:B------:R-:W-:-:S03]  /*27eb0*/  SHF.R.S32.HI R5, RZ, 0x1f, R0 ;  /* 0x0000001fff057819 */ /* 0x000fc60000011400 */
[----:B------:R1:W-:Y:S01]  /*27ec0*/  STL [R1+0x88], RZ ;  /* 0x000088ff01007387 */ /* 0x0003e20000100800 */
[----:B------:R-:W-:-:S03]  /*27ed0*/  LEA.HI R4, R4, R239, RZ, 0x7 ;  /* 0x000000ef04047211 */ /* 0x000fc600078f38ff */
[----:B------:R1:W-:Y:S04]  /*27ee0*/  STL [R1+0x8c], RZ ;  /* 0x00008cff01007387 */ /* 0x0003e80000100800 */
[----:B------:R1:W-:Y:S01]  /*27ef0*/  STL [R1+0x70], RZ ;  /* 0x000070ff01007387 */ /* 0x0003e20000100800 */
[----:B------:R-:W-:-:S03]  /*27f00*/  IMAD R6, R7, 0x220, R6 ;  /* 0x0000022007067824 */ /* 0x000fc600078e0206 */
[----:B------:R1:W-:Y:S01]  /*27f10*/  STL [R1+0x74], RZ ;  /* 0x000074ff01007387 */ /* 0x0003e20000100800 */
[----:B------:R-:W-:-:S03]  /*27f20*/  SHF.L.U64.HI R3, R0, 0x2, R5 ;  /* 0x0000000200037819 */ /* 0x000fc60000010205 */
[----:B------:R1:W-:Y:S01]  /*27f30*/  STL [R1+0x78], RZ ;  /* 0x000078ff01007387 */ /* 0x0003e20000100800 */
[----:B------:R-:W-:-:S03]  /*27f40*/  SHF.R.S32.HI R0, RZ, 0x7, R4 ;  /* 0x00000007ff007819 */ /* 0x000fc60000011404 */
[----:B------:R1:W-:Y:S04]  /*27f50*/  STL [R1+0x7c], RZ ;  /* 0x00007cff01007387 */ /* 0x0003e80000100800 */
[----:B------:R1:W-:Y:S04]  /*27f60*/  STL [R1+0x40], RZ ;  /* 0x000040ff01007387 */ /* 0x0003e80000100800 */
[----:B------:R1:W-:Y:S01]  /*27f70*/  STL [R1+0x44], RZ ;  /* 0x000044ff01007387 */ /* 0x0003e20000100800 */
[----:B------:R-:W-:-:S03]  /*27f80*/  LOP3.LUT R2, R6, 0x20, RZ, 0x3c, !PT ;  /* 0x0000002006027812 */ /* 0x000fc600078e3cff */
[----:B------:R1:W-:Y:S01]  /*27f90*/  STL [R1+0x48], RZ ;  /* 0x000048ff01007387 */ /* 0x0003e20000100800 */
[----:B------:R-:W-:-:S03]  /*27fa0*/  IADD3 R2, R0, -0x2, RZ ;  /* 0xfffffffe00027810 */ /* 0x000fc60007ffe0ff */
[----:B------:R1:W-:Y:S01]  /*27fb0*/  STL [R1+0x4c], RZ ;  /* 0x00004cff01007387 */ /* 0x0003e20000100800 */
[----:B------:R-:W-:-:S03]  /*27fc0*/  LOP3.LUT R0, R24, 0x40, RZ, 0x3c, !PT ;  /* 0x0000004018007812 */ /* 0x000fc600078e3cff */
        /* <DEDUP_REMOVED lines=8> */
[----:B------:R1:W-:Y:S01]  /*28050*/  STL [R1+0xfac], R0 ;  /* 0x000fac0001007387 */ /* 0x0003e20000100800 */
[----:B------:R-:W-:Y:S01]  /*28060*/  USHF.R.S32.HI UR6, URZ, 0x1f, UR4 ;  /* 0x0000001f3f067899 */ /* 0x000fe20008011404 */
[----:B-----5:R-:W-:Y:S01]  /*28070*/  CS2R R128, SRZ ;  /* 0x0000000000807805 */ /* 0x020fe2000001ff00 */
        /* <DEDUP_REMOVED lines=89> */
[----:B------:R-:W-:-:S02]  /*28610*/  LOP3.LUT R5, R6, 0x40, RZ, 0x3c, !PT ;  /* 0x0000004006057812 */ /* 0x000fc400078e3cff */
[----:B------:R-:W-:Y:S01]  /*28620*/  LOP3.LUT R4, R6, 0x60, RZ, 0x3c, !PT ;  /* 0x0000006006047812 */ /* 0x000fe200078e3cff */
[----:B------:R-:W-:Y:S02]  /*28630*/  USHF.L.U32 UR7, UR4, 0x2, URZ ;  /* 0x0000000204077899 */ /* 0x000fe4000800063f */
[----:B------:R-:W-:Y:S02]  /*28640*/  USHF.L.U64.HI UR6, UR4, 0x2, UR6 ;  /* 0x0000000204067899 */ /* 0x000fe40008010206 */
[----:B------:R-:W-:Y:S02]  /*28650*/  UMOV UR5, 0x1 ;  /* 0x0000000100057882 */ /* 0x000fe40000000000 */
[----:B-1----:R-:W-:Y:S02]  /*28660*/  UMOV UR4, 0xffffffff ;  /* 0xffffffff00047882 */ /* 0x002fe40000000000 */
.L_x_1:
[----:B------:R-:W2:Y:S01]  /*28670*/  LDL R7, [R1+0xfa4] ;  /* 0x000fa40001077983 */ /* 0x000ea20000100800 */
[----:B------:R-:W-:-:S04]  /*28680*/  DEPBAR.LE SB0, 0x2 ;  /* 0x000080800000791a */ /* 0x000fc80000000000 */
[----:B------:R-:W-:Y:S01]  /*28690*/  STL [R1+0x2300], R236 ;  /* 0x002300ec01007387 */ /* 0x000fe20000100800 */
[----:B------:R-:W-:-:S03]  /*286a0*/  UIADD3 UR4, UR4, 0x1, URZ ;  /* 0x0000000104047890 */ /* 0x000fc6000fffe03f */
[----:B------:R1:W-:Y:S01]  /*286b0*/  STL [R1+0x22fc], R237 ;  /* 0x0022fced01007387 */ /* 0x0003e20000100800 */
[----:B------:R-:W-:-:S03]  /*286c0*/  UISETP.GT.AND UP0, UPT, UR4, 0x1, UPT ;  /* 0x000000010400788c */ /* 0x000fc6000bf04270 */
[----:B------:R-:W-:Y:S01]  /*286d0*/  STL [R1+0x22f8], R238 ;  /* 0x0022f8ee01007387 */ /* 0x000fe20000100800 */
[----:B------:R-:W-:-:S03]  /*286e0*/  USEL UR4, UR4, URZ, !UP0 ;  /* 0x0000003f04047287 */ /* 0x000fc6000c000000 */
[----:B------:R3:W-:Y:S03]  /*286f0*/  STL [R1+0x22f4], R239 ;  /* 0x0022f4ef01007387 */ /* 0x0007e60000100800 */
[----:B------:R-:W-:Y:S01]  /*28700*/  IMAD.U32 R2, RZ, RZ, UR4 ;  /* 0x00000004ff027e24 */ /* 0x000fe2000f8e00ff */
[----:B------:R-:W-:Y:S01]  /*28710*/  STL [R1+0x1718], R3 ;  /* 0x0017180301007387 */ /* 0x000fe20000100800 */
[----:B------:R-:W-:-:S03]  /*28720*/  IMAD.U32 R0, RZ, RZ, UR4 ;  /* 0x00000004ff007e24 */ /* 0x000fc6000f8e00ff */
[----:B-----5:R-:W-:Y:S04]  /*28730*/  STL [R1+0x1670], R252 ;  /* 0x001670fc01007387 */ /* 0x020fe80000100800 */
[----:B-1----:R-:W4:Y:S04]  /*28740*/  LDL.LU.64 R236, [R1+0x220] ;  /* 0x0002200001ec7983 */ /* 0x002f280000300a00 */
[----:B---3--:R-:W4:Y:S04]  /*28750*/  LDL.LU.64 R238, [R1+0x228] ;  /* 0x0002280001ee7983 */ /* 0x008f280000300a00 */
[----:B------:R-:W3:Y:S04]  /*28760*/  LDL.LU.64 R240, [R1+0x210] ;  /* 0x0002100001f07983 */ /* 0x000ee80000300a00 */
[----:B------:R-:W3:Y:S04]  /*28770*/  LDL.LU.64 R242, [R1+0x218] ;  /* 0x0002180001f27983 */ /* 0x000ee80000300a00 */
[----:B------:R-:W3:Y:S04]  /*28780*/  LDL.LU.64 R232, [R1+0x200] ;  /* 0x0002000001e87983 */ /* 0x000ee80000300a00 */
[----:B------:R-:W3:Y:S04]  /*28790*/  LDL.LU.64 R234, [R1+0x208] ;  /* 0x0002080001ea7983 */ /* 0x000ee80000300a00 */
[----:B------:R-:W3:Y:S04]  /*287a0*/  LDL.LU.64 R108, [R1+0x1f0] ;  /* 0x0001f000016c7983 */ /* 0x000ee80000300a00 */
[----:B------:R-:W3:Y:S04]  /*287b0*/  LDL.LU.64 R110, [R1+0x1f8] ;  /* 0x0001f800016e7983 */ /* 0x000ee80000300a00 */
[----:B------:R-:W1:Y:S02]  /*287c0*/  S2R R5, SR_TID.X ;  /* 0x0000000000057919 */ /* 0x000e640000002100 */
[----:B-1----:R-:W-:-:S02]  /*287d0*/  LOP3.LUT R6, R5, 0x1c, RZ, 0xc0, !PT ;  /* 0x0000001c05067812 */ /* 0x002fc400078ec0ff */
[C---:B------:R-:W-:Y:S02]  /*287e0*/  LOP3.LUT R4, R5.reuse, 0x3, RZ, 0xc0, !PT ;  /* 0x0000000305047812 */ /* 0x040fe400078ec0ff */
[C---:B------:R-:W-:Y:S02]  /*287f0*/  LOP3.LUT R25, R5.reuse, 0x1c, RZ, 0xc0, !PT ;  /* 0x0000001c05197812 */ /* 0x040fe400078ec0ff */
[C---:B------:R-:W-:Y:S01]  /*28800*/  LOP3.LUT R24, R5.reuse, 0x3, RZ, 0xc0, !PT ;  /* 0x0000000305187812 */ /* 0x040fe200078ec0ff */
[----:B------:R-:W-:Y:S01]  /*28810*/  IMAD R4, R4, 0x220, R6 ;  /* 0x0000022004047824 */ /* 0x000fe200078e0206 */
[C---:B------:R-:W-:Y:S01]  /*28820*/  LOP3.LUT R27, R5.reuse, 0x1c, RZ, 0xc0, !PT ;  /* 0x0000001c051b7812 */ /* 0x040fe200078ec0ff */
[----:B------:R-:W-:Y:S01]  /*28830*/  IMAD.U32 R6, RZ, RZ, UR4 ;  /* 0x00000004ff067e24 */ /* 0x000fe2000f8e00ff */
[----:B------:R-:W-:Y:S01]  /*28840*/  LOP3.LUT R26, R5, 0x3, RZ, 0xc0, !PT ;  /* 0x00000003051a7812 */ /* 0x000fe200078ec0ff */
[----:B------:R-:W-:Y:S01]  /*28850*/  IMAD R24, R24, 0x220, R25 ;  /* 0x0000022018187824 */ /* 0x000fe200078e0219 */
[----:B------:R-:W-:-:S03]  /*28860*/  LOP3.LUT R4, R4, 0x20, RZ, 0x3c, !PT ;  /* 0x0000002004047812 */ /* 0x000fc600078e3cff */
[----:B------:R-:W-:Y:S01]  /*28870*/  IMAD R2, R2, 0x10000, R24 ;  /* 0x0001000002027824 */ /* 0x000fe200078e0218 */
[----:B------:R-:W-:Y:S01]  /*28880*/  BAR.SYNC.DEFER_BLOCKING 0x0 ;  /* 0x0000000000007b1d */ /* 0x000fe20000010000 */
[----:B------:R-:W-:Y:S01]  /*28890*/  IMAD R0, R0, 0x10000, R4 ;  /* 0x0001000000007824 */ /* 0x000fe200078e0204 */
[----:B------:R-:W-:Y:S01]  /*288a0*/  LOP3.LUT R24, R5, 0x3, RZ, 0xc0, !PT ;  /* 0x0000000305187812 */ /* 0x000fe200078ec0ff */
[----:B------:R-:W-:Y:S02]  /*288b0*/  IMAD R26, R26, 0x220, R27 ;  /* 0x000002201a1a7824 */ /* 0x000fe400078e021b */
[----:B------:R-:W-:Y:S02]  /*288c0*/  IMAD.U32 R4, RZ, RZ, UR4 ;  /* 0x00000004ff047e24 */ /* 0x000fe4000f8e00ff */
[----:B------:R-:W-:Y:S01]  /*288d0*/  IMAD R24, R24, 0x220, R25 ;  /* 0x0000022018187824 */ /* 0x000fe200078e0219 */
[----:B------:R-:W-:Y:S01]  /*288e0*/  LOP3.LUT R26, R26, 0x40, RZ, 0x3c, !PT ;  /* 0x000000401a1a7812 */ /* 0x000fe200078e3cff */
[----:B------:R-:W-:-:S03]  /*288f0*/  IMAD.U32 R5, RZ, RZ, UR4 ;  /* 0x00000004ff057e24 */ /* 0x000fc6000f8e00ff */
[----:B------:R-:W-:Y:S01]  /*28900*/  LOP3.LUT R24, R24, 0x60, RZ, 0x3c, !PT ;  /* 0x0000006018187812 */ /* 0x000fe200078e3cff */
[----:B------:R-:W-:-:S04]  /*28910*/  IMAD R4, R4, 0x10000, R26 ;  /* 0x0001000004047824 */ /* 0x000fc800078e021a */
[----:B------:R-:W-:Y:S01]  /*28920*/  IMAD R5, R5, 0x10000, R24 ;  /* 0x0001000005057824 */ /* 0x000fe200078e0218 */
[----:B------:R-:W-:Y:S04]  /*28930*/  LDS R100, [R2+0x40000] ;  /* 0x0400000002647984 */ /* 0x000fe80000000800 */
        /* <DEDUP_REMOVED lines=14> */
[----:B------:R-:W-:Y:S01]  /*28a20*/  LDS R95, [R5+0x40880] ;  /* 0x04088000055f7984 */ /* 0x000fe20000000800 */
[----:B--2---:R-:W-:-:S05]  /*28a30*/  IMAD R6, R6, 0x20000, R7 ;  /* 0x0002000006067824 */ /* 0x004fca00078e0207 */
[----:B------:R-:W4:Y:S04]  /*28a40*/  LDSM.16.M88.4 R84, [R6] ;  /* 0x000000000654783b */ /* 0x000f280000000200 */
[----:B------:R-:W3:Y:S04]  /*28a50*/  LDSM.16.M88.4 R80, [R6+0x4000] ;  /* 0x004000000650783b */ /* 0x000ee80000000200 */
[----:B------:R-:W1:Y:S04]  /*28a60*/  LDSM.16.M88.4 R88, [R6+0x8000] ;  /* 0x008000000658783b */ /* 0x000e680000000200 */
[----:B------:R-:W2:Y:S04]  /*28a70*/  LDSM.16.M88.4 R36, [R6+0xc000] ;  /* 0x00c000000624783b */ /* 0x000ea80000000200 */
[----:B------:R-:W2:Y:S04]  /*28a80*/  LDSM.16.M88.4 R32, [R6+0x10000] ;  /* 0x010000000620783b */ /* 0x000ea80000000200 */
[----:B------:R-:W2:Y:S04]  /*28a90*/  LDSM.16.M88.4 R28, [R6+0x14000] ;  /* 0x01400000061c783b */ /* 0x000ea80000000200 */
[----:B------:R-:W2:Y:S04]  /*28aa0*/  LDSM.16.M88.4 R24, [R6+0x18000] ;  /* 0x018000000618783b */ /* 0x000ea80000000200 */
[----:B------:R-:W2:Y:S01]  /*28ab0*/  LDSM.16.M88.4 R244, [R6+0x1c000] ;  /* 0x01c0000006f4783b */ /* 0x000ea20000000200 */
[C---:B----4-:R-:W-:Y:S08]  /*28ac0*/  HMMA.1688.F32.TF32 R236, R100.reuse, R84, R236 ;  /* 0x0000005464ec723c */ /* 0x050ff000000810ec */
[----:B---3--:R-:W-:Y:S01]  /*28ad0*/  HMMA.1688.F32.TF32 R240, R100, R80, R240 ;  /* 0x0000005064f0723c */ /* 0x008fe200000810f0 */
[----:B------:R3:W-:Y:S04]  /*28ae0*/  STL [R1+0x22f0], R87 ;  /* 0x0022f05701007387 */ /* 0x0007e80000100800 */
[----:B-1----:R-:W-:Y:S04]  /*28af0*/  STL [R1+0x2280], R90 ;  /* 0x0022805a01007387 */ /* 0x002fe80000100800 */
[----:B------:R-:W-:Y:S04]  /*28b00*/  STL [R1+0x227c], R91 ;  /* 0x00227c5b01007387 */ /* 0x000fe80000100800 */
[----:B--2---:R-:W-:Y:S04]  /*28b10*/  STL [R1+0x2284], R38 ;  /* 0x0022842601007387 */ /* 0x004fe80000100800 */
        /* <DEDUP_REMOVED lines=8> */
[----:B------:R-:W-:Y:S01]  /*28ba0*/  STL [R1+0x2298], R247 ;  /* 0x002298f701007387 */ /* 0x000fe20000100800 */
[----:B---3--:R-:W-:-:S03]  /*28bb0*/  IMAD.MOV.U32 R87, RZ, RZ, R243 ;  /* 0x000000ffff577224 */ /* 0x008fc600078e00f3 */
[----:B------:R-:W-:Y:S04]  /*28bc0*/  STL [R1+0x2088], R6 ;  /* 0x0020880601007387 */ /* 0x000fe80000100800 */
[----:B------:R1:W-:Y:S04]  /*28bd0*/  STL.64 [R1+0x1e0], R236 ;  /* 0x0001e0ec01007387 */ /* 0x0003e80000100a00 */
[----:B------:R2:W-:Y:S01]  /*28be0*/  STL [R1+0x1e8], R238 ;  /* 0x0001e8ee01007387 */ /* 0x0005e20000100800 */
[----:B------:R-:W-:Y:S01]  /*28bf0*/  HMMA.1688.F32.TF32 R108, R100, R36, R108 ;  /* 0x00000024646c723c */ /* 0x000fe2000008106c */
[----:B-1----:R-:W-:Y:S01]  /*28c00*/  MOV R236, R239 ;  /* 0x000000ef00ec7202 */ /* 0x002fe20000000f00 */
[----:B------:R-:W-:-:S02]  /*28c10*/  IMAD.MOV.U32 R237, RZ, RZ, R240 ;  /* 0x000000ffffed7224 */ /* 0x000fc400078e00f0 */
[----:B--2---:R-:W-:Y:S02]  /*28c20*/  IMAD.MOV.U32 R238, RZ, RZ, R241 ;  /* 0x000000ffffee7224 */ /* 0x004fe400078e00f1 */
[----:B------:R-:W-:Y:S02]  /*28c30*/  IMAD.MOV.U32 R239, RZ, RZ, R242 ;  /* 0x000000ffffef7224 */ /* 0x000fe400078e00f2 */
[C---:B------:R-:W-:Y:S08]  /*28c40*/  HMMA.1688.F32.TF32 R240, R100.reuse, R88, R232 ;  /* 0x0000005864f0723c */ /* 0x040ff000000810e8 */
[C---:B------:R-:W-:Y:S11]  /*28c50*/  HMMA.1688.F32.TF32 R232, R100.reuse, R32, R128 ;  /* 0x0000002064e8723c */ /* 0x040ff60000081080 */
[----:B------:R-:W-:Y:S04]  /*28c60*/  @!UPT UIADD3 URZ, URZ, URZ, URZ ;  /* 0x0000003f3f3ff290 */ /* 0x000fe8000fffe03f */
[----:B------:R-:W-:Y:S04]  /*28c70*/  STL.64 [R1+0x1c0], R240 ;  /* 0x0001c0f001007387 */ /* 0x000fe80000100a00 */
[----:B------:R-:W-:Y:S04]  /*28c80*/  STL.64 [R1+0x1c8], R242 ;  /* 0x0001c8f201007387 */ /* 0x000fe80000100a00 */
[----:B------:R-:W-:Y:S04]  /*28c90*/  STL.64 [R1+0x1b0], R108 ;  /* 0x0001b06c01007387 */ /* 0x000fe80000100a00 */
[----:B------:R1:W-:Y:S01]  /*28ca0*/  STL.64 [R1+0x1b8], R110 ;  /* 0x0001b86e01007387 */ /* 0x0003e20000100a00 */
[C---:B------:R-:W-:Y:S08]  /*28cb0*/  HMMA.1688.F32.TF32 R128, R100.reuse, R28, R132 ;  /* 0x0000001c6480723c */ /* 0x040ff00000081084 */
[C---:B-1----:R-:W-:Y:S08]  /*28cc0*/  HMMA.1688.F32.TF32 R108, R100.reuse, R24, R136 ;  /* 0x00000018646c723c */ /* 0x042ff00000081088 */
[----:B------:R-:W-:Y:S01]  /*28cd0*/  HMMA.1688.F32.TF32 R100, R100, R244, R140 ;  /* 0x000000f46464723c */ /* 0x000fe2000008108c */
[----:B------:R-:W-:Y:S04]  /*28ce0*/  STL.64 [R1+0x1a0], R232 ;  /* 0x0001a0e801007387 */ /* 0x000fe80000100a00 */
[----:B------:R-:W-:Y:S04]  /*28cf0*/  STL.64 [R1+0x1a8], R234 ;  /* 0x0001a8ea01007387 */ /* 0x000fe80000100a00 */
[----:B------:R-:W-:Y:S07]  /*28d00*/  STL.64 [R1+0x190], R128 ;  /* 0x0001908001007387 */ /* 0x000fee0000100a00 */
[----:B------:R-:W-:-:S02]  /*28d10*/  IMAD.MOV.U32 R27, RZ, RZ, R111 ;  /* 0x000000ffff1b7224 */ /* 0x000fc400078e006f */
[----:B------:R-:W-:Y:S02]  /*28d20*/  IMAD.MOV.U32 R26, RZ, RZ, R110 ;  /* 0x000000ffff1a7224 */ /* 0x000fe400078e006e */
[----:B------:R-:W-:Y:S01]  /*28d30*/  IMAD.MOV.U32 R247, RZ, RZ, R109 ;  /* 0x000000fffff77224 */ /* 0x000fe200078e006d */
[----:B------:R-:W-:Y:S01]  /*28d40*/  STL.64 [R1+0x198], R130 ;  /* 0x0001988201007387 */ /* 0x000fe20000100a00 */
[----:B------:R-:W-:-:S03]  /*28d50*/  IMAD.MOV.U32 R246, RZ, RZ, R108 ;  /* 0x000000fffff67224 */ /* 0x000fc600078e006c */
[----:B------:R-:W-:Y:S04]  /*28d60*/  STL [R1+0x22ac], R27 ;  /* 0x0022ac1b01007387 */ /* 0x000fe80000100800 */
[----:B------:R-:W-:Y:S04]  /*28d70*/  STL [R1+0x22a8], R26 ;  /* 0x0022a81a01007387 */ /* 0x000fe80000100800 */
[----:B------:R-:W-:Y:S04]  /*28d80*/  STL [R1+0x22a4], R247 ;  /* 0x0022a4f701007387 */ /* 0x000fe80000100800 */
[----:B------:R-:W-:Y:S04]  /*28d90*/  STL [R1+0x22a0], R246 ;  /* 0x0022a0f601007387 */ /* 0x000fe80000100800 */
[----:B------:R-:W-:Y:S04]  /*28da0*/  STL.64 [R1+0x170], R100 ;  /* 0x0001706401007387 */ /* 0x000fe80000100a00 */
[----:B------:R1:W-:Y:S02]  /*28db0*/  STL.64 [R1+0x178], R102 ;  /* 0x0001786601007387 */ /* 0x0003e40000100a00 */
[C---:B-1----:R-:W-:Y:S11]  /*28dc0*/  HMMA.1688.F32.TF32 R100, R104.reuse, R80, R148 ;  /* 0x000000506864723c */ /* 0x042ff60000081094 */
[----:B------:R-:W-:Y:S11]  /*28dd0*/  @!UPT UIADD3 URZ, URZ, URZ, URZ ;  /* 0x0000003f3f3ff290 */ /* 0x000ff6000fffe03f */
[----:B------:R-:W-:Y:S02]  /*28de0*/  @!UPT UIADD3 URZ, URZ, URZ, URZ ;  /* 0x0000003f3f3ff290 */ /* 0x000fe4000fffe03f */
[----:B------:R-:W-:Y:S01]  /*28df0*/  IMAD.MOV.U32 R27, RZ, RZ, R100 ;  /* 0x000000ffff1b7224 */ /* 0x000fe200078e0064 */
[----:B------:R-:W-:Y:S01]  /*28e00*/  MOV R247, R102 ;  /* 0x0000006600f77202 */ /* 0x000fe20000000f00 */
[----:B------:R-:W-:Y:S02]  /*28e10*/  IMAD.MOV.U32 R26, RZ, RZ, R101 ;  /* 0x000000ffff1a7224 */ /* 0x000fe400078e0065 */
[----:B------:R-:W-:Y:S02]  /*28e20*/  IMAD.MOV.U32 R246, RZ, RZ, R103 ;  /* 0x000000fffff67224 */ /* 0x000fe400078e0067 */
[C---:B------:R-:W-:Y:S08]  /*28e30*/  HMMA.1688.F32.TF32 R100, R104.reuse, R88, R152 ;  /* 0x000000586864723c */ /* 0x040ff00000081098 */
[C---:B------:R-:W-:Y:S11]  /*28e40*/  HMMA.1688.F32.TF32 R108, R104.reuse, R84, R144 ;  /* 0x00000054686c723c */ /* 0x040ff60000081090 */
[----:B------:R-:W-:Y:S05]  /*28e50*/  @!UPT UIADD3 URZ, URZ, URZ, URZ ;  /* 0x0000003f3f3ff290 */ /* 0x000fea000fffe03f */
[----:B------:R-:W-:Y:S02]  /*28e60*/  IMAD.MOV.U32 R91, RZ, RZ, R100 ;  /* 0x000000ffff5b7224 */ /* 0x000fe400078e0064 */
[----:B------:R-:W-:Y:S02]  /*28e70*/  IMAD.MOV.U32 R39, RZ, RZ, R101 ;  /* 0x000000ffff277224 */ /* 0x000fe400078e0065 */
[----:B------:R-:W-:Y:S02]  /*28e80*/  IMAD.MOV.U32 R34, RZ, RZ, R102 ;  /* 0x000000ffff227224 */ /* 0x000fe400078e0066 */
[----:B------:R-:W-:Y:S02]  /*28e90*/  IMAD.MOV.U32 R35, RZ, RZ, R103 ;  /* 0x000000ffff237224 */ /* 0x000fe400078e0067 */
[----:B------:R-:W-:Y:S01]  /*28ea0*/  HMMA.1688.F32.TF32 R100, R104, R36, R156 ;  /* 0x000000246864723c */ /* 0x000fe2000008109c */
[----:B------:R-:W-:Y:S02]  /*28eb0*/  IMAD.MOV.U32 R90, RZ, RZ, R111 ;  /* 0x000000ffff5a7224 */ /* 0x000fe400078e006f */
[----:B------:R-:W-:-:S02]  /*28ec0*/  IMAD.MOV.U32 R38, RZ, RZ, R110 ;  /* 0x000000ffff267224 */ /* 0x000fc400078e006e */
[----:B------:R-:W-:Y:S02]  /*28ed0*/  IMAD.MOV.U32 R31, RZ, RZ, R109 ;  /* 0x000000ffff1f7224 */ /* 0x000fe400078e006d */
[----:B------:R-:W-:Y:S01]  /*28ee0*/  IMAD.MOV.U32 R30, RZ, RZ, R108 ;  /* 0x000000ffff1e7224 */ /* 0x000fe200078e006c */
[----:B------:R1:W-:Y:S04]  /*28ef0*/  STL [R1+0x22bc], R90 ;  /* 0x0022bc5a01007387 */ /* 0x0003e80000100800 */
[----:B------:R2:W-:Y:S04]  /*28f00*/  STL [R1+0x22b8], R38 ;  /* 0x0022b82601007387 */ /* 0x0005e80000100800 */
[----:B------:R3:W-:Y:S04]  /*28f10*/  STL [R1+0x22b4], R31 ;  /* 0x0022b41f01007387 */ /* 0x0007e80000100800 */
[----:B------:R4:W-:Y:S04]  /*28f20*/  STL [R1+0x22b0], R30 ;  /* 0x0022b01e01007387 */ /* 0x0009e80000100800 */
[----:B-1----:R-:W-:-:S02]  /*28f30*/  IMAD.MOV.U32 R90, RZ, RZ, R100 ;  /* 0x000000ffff5a7224 */ /* 0x002fc400078e0064 */
[----:B--2---:R-:W-:Y:S02]  /*28f40*/  IMAD.MOV.U32 R38, RZ, RZ, R101 ;  /* 0x000000ffff267224 */ /* 0x004fe400078e0065 */
[----:B---3--:R-:W-:Y:S02]  /*28f50*/  IMAD.MOV.U32 R31, RZ, RZ, R102 ;  /* 0x000000ffff1f7224 */ /* 0x008fe400078e0066 */
[----:B----4-:R-:W-:Y:S02]  /*28f60*/  IMAD.MOV.U32 R30, RZ, RZ, R103 ;  /* 0x000000ffff1e7224 */ /* 0x010fe400078e0067 */
[----:B------:R-:W-:Y:S01]  /*28f70*/  HMMA.1688.F32.TF32 R100, R104, R32, R160 ;  /* 0x000000206864723c */ /* 0x000fe200000810a0 */
[----:B------:R1:W-:Y:S04]  /*28f80*/  STL [R1+0x22cc], R246 ;  /* 0x0022ccf601007387 */ /* 0x0003e80000100800 */
[----:B------:R2:W-:Y:S04]  /*28f90*/  STL [R1+0x22c8], R247 ;  /* 0x0022c8f701007387 */ /* 0x0005e80000100800 */
[----:B------:R3:W-:Y:S04]  /*28fa0*/  STL [R1+0x22c4], R27 ;  /* 0x0022c41b01007387 */ /* 0x0007e80000100800 */
[----:B------:R4:W-:Y:S11]  /*28fb0*/  STL [R1+0x22c0], R26 ;  /* 0x0022c01a01007387 */ /* 0x0009f60000100800 */
        /* <DEDUP_REMOVED lines=9> */
[----:B-1----:R-:W-:Y:S01]  /*29050*/  IMAD.MOV.U32 R35, RZ, RZ, R100 ;  /* 0x000000ffff237224 */ /* 0x002fe200078e0064 */
[----:B--2---:R-:W-:Y:S01]  /*29060*/  MOV R34, R101 ;  /* 0x0000006500227202 */ /* 0x004fe20000000f00 */
[----:B---3--:R-:W-:-:S02]  /*29070*/  IMAD.MOV.U32 R39, RZ, RZ, R102 ;  /* 0x000000ffff277224 */ /* 0x008fc400078e0066 */
        /* <DEDUP_REMOVED lines=10> */
[----:B------:R-:W-:Y:S08]  /*29120*/  HMMA.1688.F32.TF32 R100, R104, R244, R172 ;  /* 0x000000f46864723c */ /* 0x000ff000000810ac */
[----:B------:R-:W-:Y:S11]  /*29130*/  HMMA.1688.F32.TF32 R248, R96, R84, R176 ;  /* 0x0000005460f8723c */ /* 0x000ff600000810b0 */
[----:B------:R-:W-:Y:S05]  /*29140*/  @!UPT UIADD3 URZ, URZ, URZ, URZ ;  /* 0x0000003f3f3ff290 */ /* 0x000fea000fffe03f */
[----:B------:R-:W-:Y:S02]  /*29150*/  IMAD.MOV.U32 R252, RZ, RZ, R100 ;  /* 0x000000fffffc7224 */ /* 0x000fe400078e0064 */
[----:B------:R-:W-:Y:S02]  /*29160*/  IMAD.MOV.U32 R7, RZ, RZ, R101 ;  /* 0x000000ffff077224 */ /* 0x000fe400078e0065 */
[----:B------:R-:W-:Y:S01]  /*29170*/  IMAD.MOV.U32 R6, RZ, RZ, R102 ;  /* 0x000000ffff067224 */ /* 0x000fe200078e0066 */
[----:B------:R-:W2:Y:S01]  /*29180*/  LDL.LU.64 R100, [R1+0x140] ;  /* 0x0001400001647983 */ /* 0x000ea20000300a00 */
[----:B------:R-:W-:-:S03]  /*29190*/  IMAD.MOV.U32 R3, RZ, RZ, R103 ;  /* 0x000000ffff037224 */ /* 0x000fc600078e0067 */
[----:B------:R-:W2:Y:S04]  /*291a0*/  LDL.LU.64 R102, [R1+0x148] ;  /* 0x0001480001667983 */ /* 0x000ea80000300a00 */
[----:B------:R-:W3:Y:S04]  /*291b0*/  LDL.LU.64 R104, [R1+0x130] ;  /* 0x0001300001687983 */ /* 0x000ee80000300a00 */
[----:B------:R-:W3:Y:S04]  /*291c0*/  LDL.LU.64 R106, [R1+0x138] ;  /* 0x00013800016a7983 */ /* 0x000ee80000300a00 */
[----:B------:R-:W4:Y:S04]  /*291d0*/  LDL.LU.64 R108, [R1+0x120] ;  /* 0x00012000016c7983 */ /* 0x000f280000300a00 */
[----:B------:R-:W4:Y:S04]  /*291e0*/  LDL.LU.64 R110, [R1+0x128] ;  /* 0x00012800016e7983 */ /* 0x000f280000300a00 */
[----:B------:R-:W2:Y:S04]  /*291f0*/  LDL.LU.64 R128, [R1+0x110] ;  /* 0x0001100001807983 */ /* 0x000ea80000300a00 */
        /* <DEDUP_REMOVED lines=19> */
[----:B------:R-:W-:Y:S04]  /*29330*/  STL.64 [R1+0x21b8], R250 ;  /* 0x0021b8fa01007387 */ /* 0x000fe80000100a00 */
[----:B------:R1:W-:Y:S04]  /*29340*/  STL.64 [R1+0x21b0], R248 ;  /* 0x0021b0f801007387 */ /* 0x0003e80000100a00 */
[----:B-1----:R-:W2:Y:S04]  /*29350*/  LDL.LU.64 R248, [R1+0x20] ;  /* 0x0000200001f87983 */ /* 0x002ea80000300a00 */
[----:B------:R-:W2:Y:S01]  /*29360*/  LDL.LU.64 R250, [R1+0x28] ;  /* 0x0000280001fa7983 */ /* 0x000ea20000300a00 */
[C---:B------:R-:W-:Y:S03]  /*29370*/  HMMA.1688.F32.TF32 R240, R96.reuse, R80, R180 ;  /* 0x0000005060f0723c */ /* 0x040fe600000810b4 */
[----:B------:R-:W3:Y:S04]  /*29380*/  LDL.LU.64 R180, [R1+0x40] ;  /* 0x0000400001b47983 */ /* 0x000ee80000300a00 */
[----:B------:R-:W3:Y:S01]  /*29390*/  LDL.LU.64 R182, [R1+0x48] ;  /* 0x0000480001b67983 */ /* 0x000ee20000300a00 */
[C---:B------:R-:W-:Y:S03]  /*293a0*/  HMMA.1688.F32.TF32 R232, R96.reuse, R88, R184 ;  /* 0x0000005860e8723c */ /* 0x040fe600000810b8 */
[----:B------:R-:W-:Y:S04]  /*293b0*/  LDS R184, [R2+0x41080] ;  /* 0x0410800002b87984 */ /* 0x000fe80000000800 */
[----:B------:R-:W-:Y:S01]  /*293c0*/  LDS R186, [R2+0x41880] ;  /* 0x0418800002ba7984 */ /* 0x000fe20000000800 */
[C---:B------:R-:W-:Y:S03]  /*293d0*/  HMMA.1688.F32.TF32 R188, R96.reuse, R36, R188 ;  /* 0x0000002460bc723c */ /* 0x040fe600000810bc */
[----:B------:R-:W-:Y:S05]  /*293e0*/  LDS R185, [R0+0x41080] ;  /* 0x0410800000b97984 */ /* 0x000fea0000000800 */
[----:B------:R-:W-:Y:S08]  /*293f0*/  HMMA.1688.F32.TF32 R192, R96, R32, R192 ;  /* 0x0000002060c0723c */ /* 0x000ff000000810c0 */
[-C--:B------:R-:W-:Y:S01]  /*29400*/  HMMA.1688.F32.TF32 R144, R92, R28.reuse, R48 ;  /* 0x0000001c5c90723c */ /* 0x080fe20000081030 */
[----:B------:R-:W-:Y:S04]  /*29410*/  LDS R48, [R2+0x40180] ;  /* 0x0401800002307984 */ /* 0x000fe80000000800 */
[----:B------:R-:W-:Y:S03]  /*29420*/  LDS R50, [R2+0x40980] ;  /* 0x0409800002327984 */ /* 0x000fe60000000800 */
[C---:B------:R-:W-:Y:S01]  /*29430*/  HMMA.1688.F32.TF32 R196, R96.reuse, R28, R196 ;  /* 0x0000001c60c4723c */ /* 0x040fe200000810c4 */
[----:B------:R-:W-:Y:S04]  /*29440*/  LDS R49, [R0+0x40180] ;  /* 0x0401800000317984 */ /* 0x000fe80000000800 */
[----:B------:R-:W2:Y:S03]  /*29450*/  LDS R51, [R0+0x40980] ;  /* 0x0409800000337984 */ /* 0x000ea60000000800 */
[C---:B------:R-:W-:Y:S08]  /*29460*/  HMMA.1688.F32.TF32 R200, R96.reuse, R24, R200 ;  /* 0x0000001860c8723c */ /* 0x040ff000000810c8 */
[----:B------:R-:W-:Y:S08]  /*29470*/  HMMA.1688.F32.TF32 R8, R96, R244, R8 ;  /* 0x000000f46008723c */ /* 0x000ff00000081008 */
[C---:B------:R-:W-:Y:S01]  /*29480*/  HMMA.1688.F32.TF32 R208, R92.reuse, R84, R208 ;  /* 0x000000545cd0723c */ /* 0x040fe200000810d0 */
[----:B------:R1:W-:Y:S07]  /*29490*/  STL.64 [R1+0x21c8], R242 ;  /* 0x0021c8f201007387 */ /* 0x0003ee0000100a00 */
[C---:B------:R-:W-:Y:S01]  /*294a0*/  HMMA.1688.F32.TF32 R16, R92.reuse, R80, R16 ;  /* 0x000000505c10723c */ /* 0x040fe20000081010 */
[----:B------:R1:W-:Y:S07]  /*294b0*/  STL.64 [R1+0x21c0], R240 ;  /* 0x0021c0f001007387 */ /* 0x0003ee0000100a00 */
[C---:B------:R-:W-:Y:S01]  /*294c0*/  HMMA.1688.F32.TF32 R20, R92.reuse, R88, R20 ;  /* 0x000000585c14723c */ /* 0x040fe20000081014 */
[----:B------:R-:W-:Y:S07]  /*294d0*/  STL.64 [R1+0x21d8], R234 ;  /* 0x0021d8ea01007387 */ /* 0x000fee0000100a00 */
[----:B------:R-:W-:Y:S01]  /*294e0*/  HMMA.1688.F32.TF32 R40, R92, R36, R40 ;  /* 0x000000245c28723c */ /* 0x000fe20000081028 */
        /* <DEDUP_REMOVED lines=18> */
[----:B-1----:R-:W-:-:S03]  /*29610*/  IMAD.MOV.U32 R243, RZ, RZ, R236 ;  /* 0x000000fffff37224 */ /* 0x002fc600078e00ec */
[----:B------:R-:W-:Y:S04]  /*29620*/  STL.64 [R1+0x2260], R40 ;  /* 0x0022602801007387 */ /* 0x000fe80000100a00 */
[----:B------:R-:W3:Y:S04]  /*29630*/  LDL.LU R240, [R1+0x1e0] ;  /* 0x0001e00001f07983 */ /* 0x000ee80000300800 */
[----:B------:R-:W3:Y:S04]  /*29640*/  LDL.LU R241, [R1+0x1e4] ;  /* 0x0001e40001f17983 */ /* 0x000ee80000300800 */
[----:B------:R-:W4:Y:S04]  /*29650*/  LDL.LU R242, [R1+0x1e8] ;  /* 0x0001e80001f27983 */ /* 0x000f280000300800 */
[----:B------:R-:W4:Y:S01]  /*29660*/  LDL.LU R236, [R1+0x2300] ;  /* 0x0023000001ec7983 */ /* 0x000f220000300800 */
[----:B------:R-:W-:Y:S03]  /*29670*/  HMMA.1688.F32.TF32 R44, R92, R32, R44 ;  /* 0x000000205c2c723c */ /* 0x000fe6000008102c */
[----:B------:R-:W-:Y:S05]  /*29680*/  LDS R187, [R0+0x41880] ;  /* 0x0418800000bb7984 */ /* 0x000fea0000000800 */
[----:B--2---:R-:W-:Y:S07]  /*29690*/  HMMA.1688.F32.TF32 R96, R48, R84, R248 ;  /* 0x000000543060723c */ /* 0x004fee00000810f8 */
[----:B------:R-:W-:-:S02]  /*296a0*/  IMAD.MOV.U32 R248, RZ, RZ, R237 ;  /* 0x000000fffff87224 */ /* 0x000fc400078e00ed */
[----:B------:R-:W2:Y:S01]  /*296b0*/  LDL.LU R237, [R1+0x22fc] ;  /* 0x0022fc0001ed7983 */ /* 0x000ea20000300800 */
[----:B------:R-:W-:Y:S01]  /*296c0*/  IMAD.MOV.U32 R249, RZ, RZ, R238 ;  /* 0x000000fffff97224 */ /* 0x000fe200078e00ee */
[----:B------:R-:W-:Y:S01]  /*296d0*/  MOV R251, R87 ;  /* 0x0000005700fb7202 */ /* 0x000fe20000000f00 */
[----:B------:R-:W-:Y:S01]  /*296e0*/  IMAD.MOV.U32 R250, RZ, RZ, R239 ;  /* 0x000000fffffa7224 */ /* 0x000fe200078e00ef */
[----:B------:R-:W2:Y:S04]  /*296f0*/  LDL.LU R238, [R1+0x22f8] ;  /* 0x0022f80001ee7983 */ /* 0x000ea80000300800 */
[----:B------:R-:W2:Y:S04]  /*29700*/  LDL.LU R239, [R1+0x22f4] ;  /* 0x0022f40001ef7983 */ /* 0x000ea80000300800 */
[----:B------:R-:W4:Y:S01]  /*29710*/  LDL.LU R87, [R1+0x22f0] ;  /* 0x0022f00001577983 */ /* 0x000f220000300800 */
[C---:B------:R-:W-:Y:S03]  /*29720*/  HMMA.1688.F32.TF32 R148, R92.reuse, R24, R52 ;  /* 0x000000185c94723c */ /* 0x040fe60000081034 */
[----:B------:R-:W-:Y:S04]  /*29730*/  LDS R52, [R2+0x40100] ;  /* 0x0401000002347984 */ /* 0x000fe80000000800 */
[----:B------:R-:W-:Y:S01]  /*29740*/  LDS R54, [R2+0x40900] ;  /* 0x0409000002367984 */ /* 0x000fe20000000800 */
[----:B------:R-:W-:Y:S03]  /*29750*/  HMMA.1688.F32.TF32 R152, R92, R244, R12 ;  /* 0x000000f45c98723c */ /* 0x000fe6000008100c */
[----:B------:R-:W-:Y:S04]  /*29760*/  LDS R92, [R4+0x40100] ;  /* 0x04010000045c7984 */ /* 0x000fe80000000800 */
[----:B------:R-:W-:Y:S04]  /*29770*/  LDS R94, [R4+0x40900] ;  /* 0x04090000045e7984 */ /* 0x000fe80000000800 */
[----:B------:R-:W-:Y:S04]  /*29780*/  LDS R93, [R5+0x40100] ;  /* 0x04010000055d7984 */ /* 0x000fe80000000800 */
[----:B------:R-:W1:Y:S04]  /*29790*/  LDS R95, [R5+0x40900] ;  /* 0x04090000055f7984 */ /* 0x000e680000000800 */
[----:B------:R-:W-:Y:S04]  /*297a0*/  LDS R12, [R4+0x40180] ;  /* 0x04018000040c7984 */ /* 0x000fe80000000800 */
[----:B------:R-:W-:Y:S04]  /*297b0*/  LDS R14, [R4+0x40980] ;  /* 0x04098000040e7984 */ /* 0x000fe80000000800 */
[----:B------:R-:W-:Y:S04]  /*297c0*/  LDS R13, [R5+0x40180] ;  /* 0x04018000050d7984 */ /* 0x000fe80000000800 */
[----:B------:R-:W1:Y:S04]  /*297d0*/  LDS R15, [R5+0x40980] ;  /* 0x04098000050f7984 */ /* 0x000e680000000800 */
[----:B------:R-:W-:Y:S04]  /*297e0*/  LDS R53, [R0+0x40100] ;  /* 0x0401000000357984 */ /* 0x000fe80000000800 */
[----:B------:R-:W3:Y:S01]  /*297f0*/  LDS R55, [R0+0x40900] ;  /* 0x0409000000377984 */ /* 0x000ee20000000800 */
[C---:B-1----:R-:W-:Y:S08]  /*29800*/  HMMA.1688.F32.TF32 R68, R92.reuse, R84, R68 ;  /* 0x000000545c44723c */ /* 0x042ff00000081044 */
[C---:B------:R-:W-:Y:S08]  /*29810*/  HMMA.1688.F32.TF32 R124, R92.reuse, R80, R124 ;  /* 0x000000505c7c723c */ /* 0x040ff0000008107c */
[C---:B------:R-:W-:Y:S08]  /*29820*/  HMMA.1688.F32.TF32 R72, R92.reuse, R88, R72 ;  /* 0x000000585c48723c */ /* 0x040ff00000081048 */
[C---:B------:R-:W-:Y:S08]  /*29830*/  HMMA.1688.F32.TF32 R204, R92.reuse, R36, R204 ;  /* 0x000000245ccc723c */ /* 0x040ff000000810cc */
[C---:B------:R-:W-:Y:S08]  /*29840*/  HMMA.1688.F32.TF32 R76, R92.reuse, R32, R76 ;  /* 0x000000205c4c723c */ /* 0x040ff0000008104c */
[C---:B------:R-:W-:Y:S08]  /*29850*/  HMMA.1688.F32.TF32 R212, R92.reuse, R28, R212 ;  /* 0x0000001c5cd4723c */ /* 0x040ff000000810d4 */
[C---:B------:R-:W-:Y:S08]  /*29860*/  HMMA.1688.F32.TF32 R112, R92.reuse, R24, R112 ;  /* 0x000000185c70723c */ /* 0x040ff00000081070 */
[----:B------:R-:W-:Y:S08]  /*29870*/  HMMA.1688.F32.TF32 R92, R92, R244, R216 ;  /* 0x000000f45c5c723c */ /* 0x000ff000000810d8 */
[----:B------:R-:W-:Y:S01]  /*29880*/  HMMA.1688.F32.TF32 R216, R12, R24, R172 ;  /* 0x000000180cd8723c */ /* 0x000fe200000810ac */
[----:B------:R-:W-:Y:S04]  /*29890*/  LDS R172, [R2+0x41000] ;  /* 0x0410000002ac7984 */ /* 0x000fe80000000800 */
[----:B------:R-:W-:Y:S04]  /*298a0*/  LDS R174, [R2+0x41800] ;  /* 0x0418000002ae7984 */ /* 0x000fe80000000800 */
[----:B------:R-:W-:Y:S04]  /*298b0*/  LDS R173, [R0+0x41000] ;  /* 0x0410000000ad7984 */ /* 0x000fe80000000800 */
[----:B------:R-:W4:Y:S01]  /*298c0*/  LDS R175, [R0+0x41800] ;  /* 0x0418000000af7984 */ /* 0x000f220000000800 */
[-C--:B---3--:R-:W-:Y:S08]  /*298d0*/  HMMA.1688.F32.TF32 R56, R52, R88.reuse, R56 ;  /* 0x000000583438723c */ /* 0x088ff00000081038 */
[-C--:B------:R-:W-:Y:S08]  /*298e0*/  HMMA.1688.F32.TF32 R104, R48, R88.reuse, R104 ;  /* 0x000000583068723c */ /* 0x080ff00000081068 */
[----:B------:R-:W-:Y:S01]  /*298f0*/  HMMA.1688.F32.TF32 R168, R12, R88, R168 ;  /* 0x000000580ca8723c */ /* 0x000fe200000810a8 */
[----:B------:R-:W-:Y:S01]  /*29900*/  MOV R232, R246 ;  /* 0x000000f600e87202 */ /* 0x000fe20000000f00 */
[----:B------:R-:W-:-:S02]  /*29910*/  IMAD.MOV.U32 R233, RZ, RZ, R247 ;  /* 0x000000ffffe97224 */ /* 0x000fc400078e00f7 */
[----:B------:R-:W-:Y:S02]  /*29920*/  IMAD.MOV.U32 R234, RZ, RZ, R27 ;  /* 0x000000ffffea7224 */ /* 0x000fe400078e001b */
[----:B------:R-:W-:Y:S02]  /*29930*/  IMAD.MOV.U32 R235, RZ, RZ, R26 ;  /* 0x000000ffffeb7224 */ /* 0x000fe400078e001a */
[----:B----4-:R-:W-:Y:S07]  /*29940*/  HMMA.1688.F32.TF32 R8, R172, R86, R240 ;  /* 0x00000056ac08723c */ /* 0x010fee00000810f0 */
[----:B------:R-:W-:-:S02]  /*29950*/  IMAD.MOV.U32 R240, RZ, RZ, R35 ;  /* 0x000000fffff07224 */ /* 0x000fc400078e0023 */
[----:B------:R-:W-:Y:S02]  /*29960*/  IMAD.MOV.U32 R241, RZ, RZ, R34 ;  /* 0x000000fffff17224 */ /* 0x000fe400078e0022 */
[----:B------:R-:W-:Y:S11]  /*29970*/  IMAD.MOV.U32 R242, RZ, RZ, R39 ;  /* 0x000000fffff27224 */ /* 0x000ff600078e0027 */
[----:B------:R-:W-:Y:S02]  /*29980*/  @!UPT UIADD3 URZ, URZ, URZ, URZ ;  /* 0x0000003f3f3ff290 */ /* 0x000fe4000fffe03f */
[----:B------:R-:W-:Y:S02]  /*29990*/  IMAD.MOV.U32 R88, RZ, RZ, R11 ;  /* 0x000000ffff587224 */ /* 0x000fe400078e000b */
[----:B------:R-:W-:Y:S01]  /*299a0*/  IMAD.MOV.U32 R89, RZ, RZ, R10 ;  /* 0x000000ffff597224 */ /* 0x000fe200078e000a */
[----:B------:R1:W-:Y:S04]  /*299b0*/  STL.64 [R1+0x2b0], R8 ;  /* 0x0002b00801007387 */ /* 0x0003e80000100a00 */
[----:B------:R-:W-:Y:S04]  /*299c0*/  STL [R1+0x219c], R88 ;  /* 0x00219c5801007387 */ /* 0x000fe80000100800 */
[----:B------:R-:W-:Y:S01]  /*299d0*/  STL [R1+0x2198], R89 ;  /* 0x0021985901007387 */ /* 0x000fe20000100800 */
[----:B-1----:R-:W-:Y:S07]  /*299e0*/  HMMA.1688.F32.TF32 R8, R172, R82, R248 ;  /* 0x00000052ac08723c */ /* 0x002fee00000810f8 */
[----:B------:R-:W-:-:S02]  /*299f0*/  IMAD.MOV.U32 R248, RZ, RZ, R30 ;  /* 0x000000fffff87224 */ /* 0x000fc400078e001e */
[----:B------:R-:W3:Y:S01]  /*29a00*/  LDL.LU R30, [R1+0x22ec] ;  /* 0x0022ec00011e7983 */ /* 0x000ee20000300800 */
[----:B------:R-:W-:Y:S02]  /*29a10*/  IMAD.MOV.U32 R249, RZ, RZ, R31 ;  /* 0x000000fffff97224 */ /* 0x000fe400078e001f */
[----:B------:R-:W-:Y:S01]  /*29a20*/  IMAD.MOV.U32 R250, RZ, RZ, R38 ;  /* 0x000000fffffa7224 */ /* 0x000fe200078e0026 */
[----:B------:R-:W4:Y:S01]  /*29a30*/  LDL.LU R31, [R1+0x22e8] ;  /* 0x0022e800011f7983 */ /* 0x000f220000300800 */
[----:B------:R-:W-:-:S03]  /*29a40*/  IMAD.MOV.U32 R251, RZ, RZ, R90 ;  /* 0x000000fffffb7224 */ /* 0x000fc600078e005a */
[----:B------:R-:W2:Y:S01]  /*29a50*/  LDL.LU R38, [R1+0x22e4] ;  /* 0x0022e40001267983 */ /* 0x000ea20000300800 */
[----:B------:R-:W-:-:S03]  /*29a60*/  IMAD.MOV.U32 R243, RZ, RZ, R91 ;  /* 0x000000fffff37224 */ /* 0x000fc600078e005b */
[----:B------:R-:W2:Y:S04]  /*29a70*/  LDL.LU R90, [R1+0x22e0] ;  /* 0x0022e000015a7983 */ /* 0x000ea80000300800 */
[----:B------:R-:W2:Y:S04]  /*29a80*/  LDL.LU R35, [R1+0x22dc] ;  /* 0x0022dc0001237983 */ /* 0x000ea80000300800 */
[----:B------:R-:W2:Y:S04]  /*29a90*/  LDL.LU R34, [R1+0x22d8] ;  /* 0x0022d80001227983 */ /* 0x000ea80000300800 */
[----:B------:R-:W2:Y:S04]  /*29aa0*/  LDL.LU R39, [R1+0x22d4] ;  /* 0x0022d40001277983 */ /* 0x000ea80000300800 */
[----:B------:R-:W2:Y:S04]  /*29ab0*/  LDL.LU R91, [R1+0x22d0] ;  /* 0x0022d000015b7983 */ /* 0x000ea80000300800 */
[----:B------:R-:W2:Y:S04]  /*29ac0*/  LDL.LU R246, [R1+0x22cc] ;  /* 0x0022cc0001f67983 */ /* 0x000ea80000300800 */
[----:B------:R-:W2:Y:S04]  /*29ad0*/  LDL.LU R247, [R1+0x22c8] ;  /* 0x0022c80001f77983 */ /* 0x000ea80000300800 */
[----:B------:R-:W2:Y:S04]  /*29ae0*/  LDL.LU R27, [R1+0x22c4] ;  /* 0x0022c400011b7983 */ /* 0x000ea80000300800 */
[----:B------:R-:W2:Y:S01]  /*29af0*/  LDL.LU R26, [R1+0x22c0] ;  /* 0x0022c000011a7983 */ /* 0x000ea20000300800 */
[----:B---3--:R-:W-:-:S02]  /*29b00*/  IMAD.MOV.U32 R191, RZ, RZ, R30 ;  /* 0x000000ffffbf7224 */ /* 0x008fc400078e001e */
[----:B----4-:R-:W-:Y:S02]  /*29b10*/  IMAD.MOV.U32 R190, RZ, RZ, R31 ;  /* 0x000000ffffbe7224 */ /* 0x010fe400078e001f */
[----:B--2---:R-:W-:Y:S02]  /*29b20*/  IMAD.MOV.U32 R189, RZ, RZ, R38 ;  /* 0x000000ffffbd7224 */ /* 0x004fe400078e0026 */
[----:B------:R-:W-:Y:S02]  /*29b30*/  IMAD.MOV.U32 R188, RZ, RZ, R90 ;  /* 0x000000ffffbc7224 */ /* 0x000fe400078e005a */
[----:B------:R-:W2:Y:S04]  /*29b40*/  LDL.LU R90, [R1+0x22bc] ;  /* 0x0022bc00015a7983 */ /* 0x000ea80000300800 */
[----:B------:R-:W3:Y:S04]  /*29b50*/  LDL.LU R38, [R1+0x22b8] ;  /* 0x0022b80001267983 */ /* 0x000ee80000300800 */
[----:B------:R-:W3:Y:S04]  /*29b60*/  LDL.LU R31, [R1+0x22b4] ;  /* 0x0022b400011f7983 */ /* 0x000ee80000300800 */
[----:B------:R-:W3:Y:S01]  /*29b70*/  LDL.LU R30, [R1+0x22b0] ;  /* 0x0022b000011e7983 */ /* 0x000ee20000300800 */
[----:B------:R-:W-:-:S02]  /*29b80*/  IMAD.MOV.U32 R199, RZ, RZ, R246 ;  /* 0x000000ffffc77224 */ /* 0x000fc400078e00f6 */
[----:B------:R-:W-:Y:S02]  /*29b90*/  IMAD.MOV.U32 R198, RZ, RZ, R247 ;  /* 0x000000ffffc67224 */ /* 0x000fe400078e00f7 */
[----:B------:R-:W-:Y:S02]  /*29ba0*/  IMAD.MOV.U32 R196, RZ, RZ, R27 ;  /* 0x000000ffffc47224 */ /* 0x000fe400078e001b */
[----:B------:R-:W3:Y:S01]  /*29bb0*/  LDL.LU R27, [R1+0x22ac] ;  /* 0x0022ac00011b7983 */ /* 0x000ee20000300800 */
[----:B------:R-:W-:-:S03]  /*29bc0*/  IMAD.MOV.U32 R197, RZ, RZ, R26 ;  /* 0x000000ffffc57224 */ /* 0x000fc600078e001a */
[----:B------:R-:W3:Y:S04]  /*29bd0*/  LDL.LU R26, [R1+0x22a8] ;  /* 0x0022a800011a7983 */ /* 0x000ee80000300800 */
[----:B------:R-:W3:Y:S04]  /*29be0*/  LDL.LU R247, [R1+0x22a4] ;  /* 0x0022a40001f77983 */ /* 0x000ee80000300800 */
[----:B------:R-:W3:Y:S01]  /*29bf0*/  LDL.LU R246, [R1+0x22a0] ;  /* 0x0022a00001f67983 */ /* 0x000ee20000300800 */
[C---:B------:R-:W-:Y:S08]  /*29c00*/  HMMA.1688.F32.TF32 R228, R52.reuse, R84, R228 ;  /* 0x0000005434e4723c */ /* 0x040ff000000810e4 */
[C---:B------:R-:W-:Y:S08]  /*29c10*/  HMMA.1688.F32.TF32 R224, R52.reuse, R80, R224 ;  /* 0x0000005034e0723c */ /* 0x040ff000000810e0 */
[C---:B------:R-:W-:Y:S08]  /*29c20*/  HMMA.1688.F32.TF32 R220, R52.reuse, R36, R220 ;  /* 0x0000002434dc723c */ /* 0x040ff000000810dc */
[C---:B------:R-:W-:Y:S08]  /*29c30*/  HMMA.1688.F32.TF32 R60, R52.reuse, R32, R60 ;  /* 0x00000020343c723c */ /* 0x040ff0000008103c */
[C---:B------:R-:W-:Y:S08]  /*29c40*/  HMMA.1688.F32.TF32 R116, R52.reuse, R28, R116 ;  /* 0x0000001c3474723c */ /* 0x040ff00000081074 */
[C---:B------:R-:W-:Y:S08]  /*29c50*/  HMMA.1688.F32.TF32 R64, R52.reuse, R24, R64 ;  /* 0x000000183440723c */ /* 0x040ff00000081040 */
[----:B------:R-:W-:Y:S08]  /*29c60*/  HMMA.1688.F32.TF32 R120, R52, R244, R120 ;  /* 0x000000f43478723c */ /* 0x000ff00000081078 */
        /* <DEDUP_REMOVED lines=10> */
[----:B------:R-:W-:Y:S01]  /*29d10*/  HMMA.1688.F32.TF32 R48, R12, R28, R176 ;  /* 0x0000001c0c30723c */ /* 0x000fe200000810b0 */
[----:B------:R-:W-:Y:S01]  /*29d20*/  IMAD.MOV.U32 R37, RZ, RZ, R8 ;  /* 0x000000ffff257224 */ /* 0x000fe200078e0008 */
[----:B------:R-:W-:Y:S01]  /*29d30*/  LDS R180, [R4+0x41000] ;  /* 0x0410000004b47984 */ /* 0x000fe20000000800 */
[----:B------:R-:W-:-:S02]  /*29d40*/  IMAD.MOV.U32 R36, RZ, RZ, R9 ;  /* 0x000000ffff247224 */ /* 0x000fc400078e0009 */
[----:B------:R-:W-:Y:S01]  /*29d50*/  IMAD.MOV.U32 R33, RZ, RZ, R10 ;  /* 0x000000ffff217224 */ /* 0x000fe200078e000a */
[----:B------:R-:W-:Y:S02]  /*29d60*/  LDS R182, [R4+0x41800] ;  /* 0x0418000004b67984 */ /* 0x000fe40000000800 */
[----:B------:R-:W-:Y:S02]  /*29d70*/  HMMA.1688.F32.TF32 R12, R12, R244, R236 ;  /* 0x000000f40c0c723c */ /* 0x000fe400000810ec */
[----:B------:R-:W4:Y:S04]  /*29d80*/  LDL.LU R236, [R1+0x1c0] ;  /* 0x0001c00001ec7983 */ /* 0x000f280000300800 */
        /* <DEDUP_REMOVED lines=13> */
[----:B------:R-:W4:Y:S01]  /*29e60*/  LDL.LU R18, [R1+0x198] ;  /* 0x0001980001127983 */ /* 0x000f220000300800 */
[----:B------:R-:W-:-:S03]  /*29e70*/  IMAD.MOV.U32 R32, RZ, RZ, R11 ;  /* 0x000000ffff207224 */ /* 0x000fc600078e000b */
[----:B------:R-:W4:Y:S04]  /*29e80*/  LDL.LU R19, [R1+0x19c] ;  /* 0x00019c0001137983 */ /* 0x000f280000300800 */
[----:B------:R-:W4:Y:S04]  /*29e90*/  LDL.LU R8, [R1+0x170] ;  /* 0x0001700001087983 */ /* 0x000f280000300800 */
[----:B------:R-:W4:Y:S04]  /*29ea0*/  LDL.LU R9, [R1+0x174] ;  /* 0x0001740001097983 */ /* 0x000f280000300800 */
[----:B------:R-:W4:Y:S04]  /*29eb0*/  LDL.LU R10, [R1+0x178] ;  /* 0x00017800010a7983 */ /* 0x000f280000300800 */
[----:B------:R-:W4:Y:S01]  /*29ec0*/  LDL.LU R11, [R1+0x17c] ;  /* 0x00017c00010b7983 */ /* 0x000f220000300800 */
[----:B------:R-:W-:-:S02]  /*29ed0*/  IMAD.MOV.U32 R192, RZ, RZ, R91 ;  /* 0x000000ffffc07224 */ /* 0x000fc400078e005b */
[----:B------:R-:W-:Y:S01]  /*29ee0*/  IMAD.MOV.U32 R193, RZ, RZ, R39 ;  /* 0x000000ffffc17224 */ /* 0x000fe200078e0027 */
[----:B------:R-:W-:Y:S01]  /*29ef0*/  LDS R181, [R5+0x41000] ;  /* 0x0410000005b57984 */ /* 0x000fe20000000800 */
[----:B------:R-:W-:Y:S02]  /*29f00*/  IMAD.MOV.U32 R194, RZ, RZ, R34 ;  /* 0x000000ffffc27224 */ /* 0x000fe400078e0022 */
[----:B------:R-:W-:Y:S01]  /*29f10*/  IMAD.MOV.U32 R195, RZ, RZ, R35 ;  /* 0x000000ffffc37224 */ /* 0x000fe200078e0023 */
[----:B------:R-:W1:Y:S04]  /*29f20*/  LDS R183, [R5+0x41800] ;  /* 0x0418000005b77984 */ /* 0x000e680000000800 */
[----:B------:R-:W-:Y:S04]  /*29f30*/  LDS R176, [R4+0x41080] ;  /* 0x0410800004b07984 */ /* 0x000fe80000000800 */
[----:B------:R-:W-:Y:S04]  /*29f40*/  LDS R178, [R4+0x41880] ;  /* 0x0418800004b27984 */ /* 0x000fe80000000800 */
[----:B------:R-:W-:Y:S04]  /*29f50*/  LDS R177, [R5+0x41080] ;  /* 0x0410800005b17984 */ /* 0x000fe80000000800 */
[----:B------:R-:W1:Y:S01]  /*29f60*/  LDS R179, [R5+0x41880] ;  /* 0x0418800005b37984 */ /* 0x000e620000000800 */
[----:B--2---:R-:W-:-:S02]  /*29f70*/  IMAD.MOV.U32 R203, RZ, RZ, R90 ;  /* 0x000000ffffcb7224 */ /* 0x004fc400078e005a */
[----:B---3--:R-:W-:Y:S02]  /*29f80*/  IMAD.MOV.U32 R202, RZ, RZ, R38 ;  /* 0x000000ffffca7224 */ /* 0x008fe400078e0026 */
[----:B------:R-:W-:Y:S02]  /*29f90*/  IMAD.MOV.U32 R201, RZ, RZ, R31 ;  /* 0x000000ffffc97224 */ /* 0x000fe400078e001f */
[----:B------:R-:W-:Y:S01]  /*29fa0*/  IMAD.MOV.U32 R200, RZ, RZ, R30 ;  /* 0x000000ffffc87224 */ /* 0x000fe200078e001e */
[----:B------:R-:W-:Y:S01]  /*29fb0*/  MOV R211, R27 ;  /* 0x0000001b00d37202 */ /* 0x000fe20000000f00 */
[----:B------:R-:W-:Y:S02]  /*29fc0*/  IMAD.MOV.U32 R210, RZ, RZ, R26 ;  /* 0x000000ffffd27224 */ /* 0x000fe400078e001a */
[----:B------:R-:W-:Y:S02]  /*29fd0*/  IMAD.MOV.U32 R209, RZ, RZ, R247 ;  /* 0x000000ffffd17224 */ /* 0x000fe400078e00f7 */
[----:B------:R-:W-:-:S02]  /*29fe0*/  IMAD.MOV.U32 R208, RZ, RZ, R246 ;  /* 0x000000ffffd07224 */ /* 0x000fc400078e00f6 */
[----:B------:R-:W2:Y:S04]  /*29ff0*/  LDL.LU R246, [R1+0x229c] ;  /* 0x00229c0001f67983 */ /* 0x000ea80000300800 */
[----:B------:R-:W2:Y:S04]  /*2a000*/  LDL.LU R247, [R1+0x2298] ;  /* 0x0022980001f77983 */ /* 0x000ea80000300800 */
[----:B------:R-:W3:Y:S04]  /*2a010*/  LDL.LU R26, [R1+0x2294] ;  /* 0x00229400011a7983 */ /* 0x000ee80000300800 */
[----:B------:R-:W3:Y:S04]  /*2a020*/  LDL.LU R27, [R1+0x2290] ;  /* 0x00229000011b7983 */ /* 0x000ee80000300800 */
[----:B------:R-:W4:Y:S04]  /*2a030*/  LDL.LU R30, [R1+0x228c] ;  /* 0x00228c00011e7983 */ /* 0x000f280000300800 */
[----:B------:R-:W4:Y:S04]  /*2a040*/  LDL.LU R31, [R1+0x2288] ;  /* 0x00228800011f7983 */ /* 0x000f280000300800 */
[----:B------:R-:W2:Y:S04]  /*2a050*/  LDL.LU R38, [R1+0x2284] ;  /* 0x0022840001267983 */ /* 0x000ea80000300800 */
[----:B------:R-:W2:Y:S04]  /*2a060*/  LDL.LU R90, [R1+0x2280] ;  /* 0x00228000015a7983 */ /* 0x000ea80000300800 */
[----:B------:R-:W2:Y:S04]  /*2a070*/  LDL.LU R91, [R1+0x227c] ;  /* 0x00227c00015b7983 */ /* 0x000ea80000300800 */
[----:B------:R-:W2:Y:S04]  /*2a080*/  LDL.LU R39, [R1+0x2278] ;  /* 0x0022780001277983 */ /* 0x000ea80000300800 */
[----:B------:R-:W2:Y:S04]  /*2a090*/  LDL.LU R34, [R1+0x2274] ;  /* 0x0022740001227983 */ /* 0x000ea80000300800 */
[----:B------:R-:W2:Y:S01]  /*2a0a0*/  LDL.LU R35, [R1+0x2270] ;  /* 0x0022700001237983 */ /* 0x000ea20000300800 */
[C---:B-1----:R-:W-:Y:S03]  /*2a0b0*/  HMMA.1688.F32.TF32 R200, R180.reuse, R86, R200 ;  /* 0x00000056b4c8723c */ /* 0x042fe600000810c8 */
[----:B------:R-:W-:Y:S04]  /*2a0c0*/  STL [R1+0x21a4], R32 ;  /* 0x0021a42001007387 */ /* 0x000fe80000100800 */
[----:B------:R-:W-:Y:S01]  /*2a0d0*/  STL [R1+0x21a0], R36 ;  /* 0x0021a02401007387 */ /* 0x000fe20000100800 */
[----:B------:R-:W-:Y:S03]  /*2a0e0*/  HMMA.1688.F32.TF32 R196, R180, R82, R196 ;  /* 0x00000052b4c4723c */ /* 0x000fe600000810c4 */
[----:B------:R-:W-:Y:S04]  /*2a0f0*/  STL [R1+0x2194], R37 ;  /* 0x0021942501007387 */ /* 0x000fe80000100800 */
[----:B------:R1:W-:Y:S01]  /*2a100*/  STL [R1+0x2190], R33 ;  /* 0x0021902101007387 */ /* 0x0003e20000100800 */
[C---:B---3--:R-:W-:Y:S08]  /*2a110*/  HMMA.1688.F32.TF32 R208, R172.reuse, R26, R208 ;  /* 0x0000001aacd0723c */ /* 0x048ff000000810d0 */
[C---:B----4-:R-:W-:Y:S08]  /*2a120*/  HMMA.1688.F32.TF32 R16, R172.reuse, R30, R16 ;  /* 0x0000001eac10723c */ /* 0x050ff00000081010 */
[C---:B--2---:R-:W-:Y:S08]  /*2a130*/  HMMA.1688.F32.TF32 R236, R172.reuse, R90, R236 ;  /* 0x0000005aacec723c */ /* 0x044ff000000810ec */
[C---:B------:R-:W-:Y:S08]  /*2a140*/  HMMA.1688.F32.TF32 R40, R172.reuse, R38, R40 ;  /* 0x00000026ac28723c */ /* 0x040ff00000081028 */
[C---:B------:R-:W-:Y:S08]  /*2a150*/  HMMA.1688.F32.TF32 R20, R172.reuse, R34, R20 ;  /* 0x00000022ac14723c */ /* 0x040ff00000081014 */
[----:B------:R-:W-:Y:S01]  /*2a160*/  HMMA.1688.F32.TF32 R172, R172, R246, R8 ;  /* 0x000000f6acac723c */ /* 0x000fe20000081008 */
[----:B------:R-:W-:Y:S04]  /*2a170*/  STL [R1+0x21a8], R238 ;  /* 0x0021a8ee01007387 */ /* 0x000fe80000100800 */
[----:B------:R2:W-:Y:S03]  /*2a180*/  STL [R1+0x218c], R239 ;  /* 0x00218cef01007387 */ /* 0x0005e60000100800 */
[----:B------:R-:W-:Y:S01]  /*2a190*/  IMAD.MOV.U32 R25, RZ, RZ, R42 ;  /* 0x000000ffff197224 */ /* 0x000fe200078e002a */
[----:B------:R-:W-:Y:S01]  /*2a1a0*/  HMMA.1688.F32.TF32 R192, R180, R90, R192 ;  /* 0x0000005ab4c0723c */ /* 0x000fe200000810c0 */
[----:B------:R-:W-:-:S02]  /*2a1b0*/  IMAD.MOV.U32 R24, RZ, RZ, R43 ;  /* 0x000000ffff187224 */ /* 0x000fc400078e002b */
[----:B------:R-:W-:Y:S01]  /*2a1c0*/  IMAD.MOV.U32 R29, RZ, RZ, R40 ;  /* 0x000000ffff1d7224 */ /* 0x000fe200078e0028 */
[----:B------:R-:W3:Y:S01]  /*2a1d0*/  LDL.LU.64 R42, [R1+0x2268] ;  /* 0x00226800012a7983 */ /* 0x000ee20000300a00 */
[----:B------:R-:W-:Y:S02]  /*2a1e0*/  IMAD.MOV.U32 R28, RZ, RZ, R41 ;  /* 0x000000ffff1c7224 */ /* 0x000fe400078e0029 */
[----:B-1----:R-:W-:Y:S01]  /*2a1f0*/  MOV R33, R22 ;  /* 0x0000001600217202 */ /* 0x002fe20000000f00 */
[----:B------:R-:W3:Y:S01]  /*2a200*/  LDL.LU.64 R40, [R1+0x2260] ;  /* 0x0022600001287983 */ /* 0x000ee20000300a00 */
[----:B--2---:R-:W-:Y:S01]  /*2a210*/  IMAD.MOV.U32 R239, RZ, RZ, R23 ;  /* 0x000000ffffef7224 */ /* 0x004fe200078e0017 */
[----:B------:R-:W-:Y:S01]  /*2a220*/  HMMA.1688.F32.TF32 R188, R180, R38, R188 ;  /* 0x00000026b4bc723c */ /* 0x000fe200000810bc */
[----:B------:R-:W-:Y:S01]  /*2a230*/  IMAD.MOV.U32 R89, RZ, RZ, R20 ;  /* 0x000000ffff597224 */ /* 0x000fe200078e0014 */
[----:B------:R-:W2:Y:S01]  /*2a240*/  LDL.LU.64 R22, [R1+0x2258] ;  /* 0x0022580001167983 */ /* 0x000ea20000300a00 */
[----:B------:R-:W-:-:S02]  /*2a250*/  IMAD.MOV.U32 R37, RZ, RZ, R21 ;  /* 0x000000ffff257224 */ /* 0x000fc400078e0015 */
[----:B------:R-:W-:Y:S01]  /*2a260*/  IMAD.MOV.U32 R36, RZ, RZ, R18 ;  /* 0x000000ffff247224 */ /* 0x000fe200078e0012 */
[----:B------:R-:W2:Y:S01]  /*2a270*/  LDL.LU.64 R20, [R1+0x2250] ;  /* 0x0022500001147983 */ /* 0x000ea20000300a00 */
[----:B------:R-:W-:Y:S02]  /*2a280*/  IMAD.MOV.U32 R88, RZ, RZ, R19 ;  /* 0x000000ffff587224 */ /* 0x000fe400078e0013 */
[----:B------:R-:W-:Y:S01]  /*2a290*/  IMAD.MOV.U32 R238, RZ, RZ, R16 ;  /* 0x000000ffffee7224 */ /* 0x000fe200078e0010 */
[----:B------:R-:W4:Y:S01]  /*2a2a0*/  LDL.LU.64 R18, [R1+0x2248] ;  /* 0x0022480001127983 */ /* 0x000f220000300a00 */
[----:B------:R-:W-:Y:S01]  /*2a2b0*/  IMAD.MOV.U32 R32, RZ, RZ, R17 ;  /* 0x000000ffff207224 */ /* 0x000fe200078e0011 */
[C---:B------:R-:W-:Y:S02]  /*2a2c0*/  HMMA.1688.F32.TF32 R232, R180.reuse, R34, R232 ;  /* 0x00000022b4e8723c */ /* 0x040fe400000810e8 */
[----:B------:R-:W4:Y:S04]  /*2a2d0*/  LDL.LU.64 R16, [R1+0x2240] ;  /* 0x0022400001107983 */ /* 0x000f280000300a00 */
[----:B------:R-:W-:Y:S04]  /*2a2e0*/  STL.64 [R1+0x260], R208 ;  /* 0x000260d001007387 */ /* 0x000fe80000100a00 */
[----:B------:R1:W-:Y:S01]  /*2a2f0*/  STL.64 [R1+0x268], R210 ;  /* 0x000268d201007387 */ /* 0x0003e20000100a00 */
[C---:B------:R-:W-:Y:S03]  /*2a300*/  HMMA.1688.F32.TF32 R240, R180.reuse, R30, R240 ;  /* 0x0000001eb4f0723c */ /* 0x040fe600000810f0 */
[----:B-1----:R-:W2:Y:S04]  /*2a310*/  LDL.LU.64 R210, [R1+0x2238] ;  /* 0x0022380001d27983 */ /* 0x002ea80000300a00 */
[----:B------:R-:W2:Y:S04]  /*2a320*/  LDL.LU.64 R208, [R1+0x2230] ;  /* 0x0022300001d07983 */ /* 0x000ea80000300a00 */
[----:B------:R-:W2:Y:S04]  /*2a330*/  LDL.LU.64 R10, [R1+0x2228] ;  /* 0x00222800010a7983 */ /* 0x000ea80000300a00 */
[----:B------:R-:W2:Y:S01]  /*2a340*/  LDL.LU.64 R8, [R1+0x2220] ;  /* 0x0022200001087983 */ /* 0x000ea20000300a00 */
[----:B------:R-:W-:Y:S03]  /*2a350*/  HMMA.1688.F32.TF32 R248, R180, R26, R248 ;  /* 0x0000001ab4f8723c */ /* 0x000fe600000810f8 */
[----:B------:R-:W-:Y:S04]  /*2a360*/  STL.64 [R1+0x1f0], R172 ;  /* 0x0001f0ac01007387 */ /* 0x000fe80000100a00 */
[----:B------:R-:W-:Y:S04]  /*2a370*/  STL.64 [R1+0x1f8], R174 ;  /* 0x0001f8ae01007387 */ /* 0x000fe80000100a00 */
[----:B------:R-:W-:Y:S04]  /*2a380*/  STL.64 [R1+0x1e0], R200 ;  /* 0x0001e0c801007387 */ /* 0x000fe80000100a00 */
[----:B------:R1:W-:Y:S04]  /*2a390*/  STL.64 [R1+0x1e8], R202 ;  /* 0x0001e8ca01007387 */ /* 0x0003e80000100a00 */
[----:B-1----:R-:W2:Y:S04]  /*2a3a0*/  LDL.LU.64 R202, [R1+0x2218] ;  /* 0x0022180001ca7983 */ /* 0x002ea80000300a00 */
[----:B------:R-:W2:Y:S04]  /*2a3b0*/  LDL.LU.64 R200, [R1+0x2210] ;  /* 0x0022100001c87983 */ /* 0x000ea80000300a00 */
        /* <DEDUP_REMOVED lines=18> */
[----:B-1----:R-:W3:Y:S04]  /*2a4e0*/  LDL.LU.64 R242, [R1+0x21c8] ;  /* 0x0021c80001f27983 */ /* 0x002ee80000300a00 */
[----:B------:R-:W3:Y:S04]  /*2a4f0*/  LDL.LU.64 R240, [R1+0x21c0] ;  /* 0x0021c00001f07983 */ /* 0x000ee80000300a00 */
[----:B------:R-:W-:Y:S04]  /*2a500*/  STL.64 [R1+0x80], R248 ;  /* 0x000080f801007387 */ /* 0x000fe80000100a00 */
[----:B------:R1:W-:Y:S04]  /*2a510*/  STL.64 [R1+0x88], R250 ;  /* 0x000088fa01007387 */ /* 0x0003e80000100a00 */
[----:B-1----:R-:W4:Y:S04]  /*2a520*/  LDL.LU.64 R250, [R1+0x21b8] ;  /* 0x0021b80001fa7983 */ /* 0x002f280000300a00 */
[----:B------:R-:W4:Y:S01]  /*2a530*/  LDL.LU.64 R248, [R1+0x21b0] ;  /* 0x0021b00001f87983 */ /* 0x000f220000300a00 */
[----:B------:R-:W-:-:S02]  /*2a540*/  IMAD.MOV.U32 R172, RZ, RZ, R252 ;  /* 0x000000ffffac7224 */ /* 0x000fc400078e00fc */
[----:B------:R-:W-:Y:S02]  /*2a550*/  IMAD.MOV.U32 R173, RZ, RZ, R7 ;  /* 0x000000ffffad7224 */ /* 0x000fe400078e0007 */
[----:B------:R-:W-:Y:S02]  /*2a560*/  IMAD.MOV.U32 R174, RZ, RZ, R6 ;  /* 0x000000ffffae7224 */ /* 0x000fe400078e0006 */
[----:B------:R-:W-:-:S07]  /*2a570*/  IMAD.MOV.U32 R175, RZ, RZ, R3 ;  /* 0x000000ffffaf7224 */ /* 0x000fce00078e0003 */
[----:B------:R-:W-:Y:S11]  /*2a580*/  HMMA.1688.F32.TF32 R172, R180, R246, R172 ;  /* 0x000000f6b4ac723c */ /* 0x000ff600000810ac */
[----:B------:R-:W-:Y:S11]  /*2a590*/  @!UPT UIADD3 URZ, URZ, URZ, URZ ;  /* 0x0000003f3f3ff290 */ /* 0x000ff6000fffe03f */
[----:B------:R-:W-:Y:S01]  /*2a5a0*/  @!UPT UIADD3 URZ, URZ, URZ, URZ ;  /* 0x0000003f3f3ff290 */ /* 0x000fe2000fffe03f */
[----:B------:R-:W-:Y:S04]  /*2a5b0*/  STL.64 [R1+0x60], R172 ;  /* 0x000060ac01007387 */ /* 0x000fe80000100a00 */
[----:B------:R2:W-:Y:S01]  /*2a5c0*/  STL.64 [R1+0x68], R174 ;  /* 0x000068ae01007387 */ /* 0x0005e20000100a00 */
[C---:B------:R-:W-:Y:S08]  /*2a5d0*/  HMMA.1688.F32.TF32 R144, R176.reuse, R30, R144 ;  /* 0x0000001eb090723c */ /* 0x040ff00000081090 */
[C---:B------:R-:W-:Y:S08]  /*2a5e0*/  HMMA.1688.F32.TF32 R148, R176.reuse, R26, R148 ;  /* 0x0000001ab094723c */ /* 0x040ff00000081094 */
[----:B------:R-:W-:Y:S08]  /*2a5f0*/  HMMA.1688.F32.TF32 R152, R176, R246, R152 ;  /* 0x000000f6b098723c */ /* 0x000ff00000081098 */
[C---:B--2---:R-:W-:Y:S08]  /*2a600*/  HMMA.1688.F32.TF32 R172, R184.reuse, R90, R232 ;  /* 0x0000005ab8ac723c */ /* 0x044ff000000810e8 */
[C---:B---3--:R-:W-:Y:S08]  /*2a610*/  HMMA.1688.F32.TF32 R180, R184.reuse, R82, R240 ;  /* 0x00000052b8b4723c */ /* 0x048ff000000810f0 */
[C---:B----4-:R-:W-:Y:S08]  /*2a620*/  HMMA.1688.F32.TF32 R248, R184.reuse, R86, R248 ;  /* 0x00000056b8f8723c */ /* 0x050ff000000810f8 */
[C---:B------:R-:W-:Y:S08]  /*2a630*/  HMMA.1688.F32.TF32 R188, R184.reuse, R38, R188 ;  /* 0x00000026b8bc723c */ /* 0x040ff000000810bc */
[C---:B------:R-:W-:Y:S07]  /*2a640*/  HMMA.1688.F32.TF32 R232, R184.reuse, R26, R200 ;  /* 0x0000001ab8e8723c */ /* 0x040fee00000810c8 */
[----:B------:R-:W-:Y:S04]  /*2a650*/  STL.64 [R1+0x50], R248 ;  /* 0x000050f801007387 */ /* 0x000fe80000100a00 */
[----:B------:R-:W-:Y:S04]  /*2a660*/  STL.64 [R1+0x58], R250 ;  /* 0x000058fa01007387 */ /* 0x000fe80000100a00 */
[----:B------:R-:W-:Y:S04]  /*2a670*/  STL.64 [R1+0x40], R180 ;  /* 0x000040b401007387 */ /* 0x000fe80000100a00 */
[----:B------:R1:W-:Y:S04]  /*2a680*/  STL.64 [R1+0x48], R182 ;  /* 0x000048b601007387 */ /* 0x0003e80000100a00 */
[----:B------:R-:W-:Y:S04]  /*2a690*/  STL.64 [R1+0x30], R172 ;  /* 0x000030ac01007387 */ /* 0x000fe80000100a00 */
[----:B------:R2:W-:Y:S01]  /*2a6a0*/  STL.64 [R1+0x38], R174 ;  /* 0x000038ae01007387 */ /* 0x0005e20000100a00 */
[C---:B-1----:R-:W-:Y:S08]  /*2a6b0*/  HMMA.1688.F32.TF32 R180, R184.reuse, R34, R192 ;  /* 0x00000022b8b4723c */ /* 0x042ff000000810c0 */
[C---:B--2---:R-:W-:Y:S08]  /*2a6c0*/  HMMA.1688.F32.TF32 R172, R184.reuse, R30, R196 ;  /* 0x0000001eb8ac723c */ /* 0x044ff000000810c4 */
[----:B------:R-:W-:Y:S01]  /*2a6d0*/  HMMA.1688.F32.TF32 R196, R184, R246, R8 ;  /* 0x000000f6b8c4723c */ /* 0x000fe20000081008 */
[----:B------:R-:W-:Y:S07]  /*2a6e0*/  STL.64 [R1+0x20], R188 ;  /* 0x000020bc01007387 */ /* 0x000fee0000100a00 */
[----:B------:R-:W-:Y:S01]  /*2a6f0*/  HMMA.1688.F32.TF32 R184, R176, R90, R20 ;  /* 0x0000005ab0b8723c */ /* 0x000fe20000081014 */
[----:B------:R-:W-:Y:S04]  /*2a700*/  LDS R20, [R2+0x41100] ;  /* 0x0411000002147984 */ /* 0x000fe80000000800 */
[----:B------:R-:W-:Y:S04]  /*2a710*/  LDS R22, [R2+0x41900] ;  /* 0x0419000002167984 */ /* 0x000fe80000000800 */
[----:B------:R-:W-:Y:S04]  /*2a720*/  LDS R21, [R0+0x41100] ;  /* 0x0411000000157984 */ /* 0x000fe80000000800 */
[----:B------:R-:W1:Y:S01]  /*2a730*/  LDS R23, [R0+0x41900] ;  /* 0x0419000000177984 */ /* 0x000e620000000800 */
[----:B------:R-:W-:-:S03]  /*2a740*/  IMAD.MOV.U32 R85, RZ, RZ, R172 ;  /* 0x000000ffff557224 */ /* 0x000fc600078e00ac */
[----:B------:R2:W-:Y:S01]  /*2a750*/  STL.64 [R1+0x28], R190 ;  /* 0x000028be01007387 */ /* 0x0005e20000100a00 */
[----:B------:R-:W-:Y:S01]  /*2a760*/  IMAD.MOV.U32 R84, RZ, RZ, R173 ;  /* 0x000000ffff547224 */ /* 0x000fe200078e00ad */
[----:B------:R-:W-:Y:S01]  /*2a770*/  HMMA.1688.F32.TF32 R192, R176, R86, R208 ;  /* 0x00000056b0c0723c */ /* 0x000fe200000810d0 */
[----:B------:R-:W-:Y:S01]  /*2a780*/  IMAD.MOV.U32 R81, RZ, RZ, R174 ;  /* 0x000000ffff517224 */ /* 0x000fe200078e00ae */
[----:B------:R-:W-:Y:S01]  /*2a790*/  STL.64 [R1+0x10], R180 ;  /* 0x000010b401007387 */ /* 0x000fe20000100a00 */
[----:B------:R-:W-:-:S03]  /*2a7a0*/  IMAD.MOV.U32 R80, RZ, RZ, R175 ;  /* 0x000000ffff507224 */ /* 0x000fc600078e00af */
[----:B------:R3:W-:Y:S02]  /*2a7b0*/  STL.64 [R1+0x18], R182 ;  /* 0x000018b601007387 */ /* 0x0007e40000100a00 */
[C---:B------:R-:W-:Y:S02]  /*2a7c0*/  HMMA.1688.F32.TF32 R172, R176.reuse, R34, R44 ;  /* 0x00000022b0ac723c */ /* 0x040fe4000008102c */
[----:B------:R-:W-:Y:S04]  /*2a7d0*/  LDS R8, [R4+0x41180] ;  /* 0x0411800004087984 */ /* 0x000fe80000000800 */
[----:B------:R-:W-:Y:S02]  /*2a7e0*/  LDS R10, [R4+0x41980] ;  /* 0x04198000040a7984 */ /* 0x000fe40000000800 */
[C---:B--2---:R-:W-:Y:S02]  /*2a7f0*/  HMMA.1688.F32.TF32 R188, R176.reuse, R82, R16 ;  /* 0x00000052b0bc723c */ /* 0x044fe40000081010 */
[----:B------:R-:W-:Y:S04]  /*2a800*/  LDS R9, [R5+0x41180] ;  /* 0x0411800005097984 */ /* 0x000fe80000000800 */
[----:B------:R-:W-:Y:S02]  /*2a810*/  LDS R11, [R5+0x41980] ;  /* 0x04198000050b7984 */ /* 0x000fe40000000800 */
[----:B---3--:R-:W-:Y:S02]  /*2a820*/  HMMA.1688.F32.TF32 R180, R176, R38, R40 ;  /* 0x00000026b0b4723c */ /* 0x008fe40000081028 */
[----:B------:R-:W-:Y:S04]  /*2a830*/  LDS R40, [R4+0x41100] ;  /* 0x0411000004287984 */ /* 0x000fe80000000800 */
[----:B------:R-:W-:Y:S02]  /*2a840*/  LDS R42, [R4+0x41900] ;  /* 0x04190000042a7984 */ /* 0x000fe40000000800 */
[C---:B-1----:R-:W-:Y:S02]  /*2a850*/  HMMA.1688.F32.TF32 R176, R20.reuse, R86, R228 ;  /* 0x0000005614b0723c */ /* 0x042fe400000810e4 */
[----:B------:R-:W-:Y:S04]  /*2a860*/  LDS R41, [R5+0x41100] ;  /* 0x0411000005297984 */ /* 0x000fe80000000800 */
[----:B------:R-:W1:Y:S02]  /*2a870*/  LDS R43, [R5+0x41900] ;  /* 0x04190000052b7984 */ /* 0x000e640000000800 */
[----:B------:R-:W-:Y:S02]  /*2a880*/  HMMA.1688.F32.TF32 R44, R20, R82, R224 ;  /* 0x00000052142c723c */ /* 0x000fe400000810e0 */
[----:B------:R2:W-:Y:S04]  /*2a890*/  STL [R1+0x2188], R232 ;  /* 0x002188e801007387 */ /* 0x0005e80000100800 */
[----:B------:R3:W-:Y:S04]  /*2a8a0*/  STL [R1+0x2184], R233 ;  /* 0x002184e901007387 */ /* 0x0007e80000100800 */
[----:B------:R4:W-:Y:S04]  /*2a8b0*/  STL [R1+0x2180], R234 ;  /* 0x002180ea01007387 */ /* 0x0009e80000100800 */
[----:B------:R2:W-:Y:S04]  /*2a8c0*/  STL [R1+0x217c], R235 ;  /* 0x00217ceb01007387 */ /* 0x0005e80000100800 */
[----:B------:R-:W-:Y:S04]  /*2a8d0*/  STL.64 [R1+0x250], R176 ;  /* 0x000250b001007387 */ /* 0x000fe80000100a00 */
[----:B------:R1:W-:Y:S02]  /*2a8e0*/  STL.64 [R1+0x258], R178 ;  /* 0x000258b201007387 */ /* 0x0003e40000100a00 */
[----:B--2---:R-:W-:Y:S01]  /*2a8f0*/  IMAD.MOV.U32 R232, RZ, RZ, R44 ;  /* 0x000000ffffe87224 */ /* 0x004fe200078e002c */
[----:B---3--:R-:W-:Y:S01]  /*2a900*/  MOV R233, R45 ;  /* 0x0000002d00e97202 */ /* 0x008fe20000000f00 */
[----:B----4-:R-:W-:Y:S01]  /*2a910*/  IMAD.MOV.U32 R234, RZ, RZ, R46 ;  /* 0x000000ffffea7224 */ /* 0x010fe200078e002e */
[----:B------:R-:W-:Y:S01]  /*2a920*/  LDS R16, [R2+0x41180] ;  /* 0x0411800002107984 */ /* 0x000fe20000000800 */
[----:B------:R-:W-:-:S03]  /*2a930*/  IMAD.MOV.U32 R235, RZ, RZ, R47 ;  /* 0x000000ffffeb7224 */ /* 0x000fc600078e002f */
[----:B------:R-:W-:Y:S01]  /*2a940*/  LDS R18, [R2+0x41980] ;  /* 0x0419800002127984 */ /* 0x000fe20000000800 */
[C---:B-1----:R-:W-:Y:S03]  /*2a950*/  HMMA.1688.F32.TF32 R176, R20.reuse, R90, R56 ;  /* 0x0000005a14b0723c */ /* 0x042fe60000081038 */
[----:B------:R-:W-:Y:S04]  /*2a960*/  LDS R17, [R0+0x41180] ;  /* 0x0411800000117984 */ /* 0x000fe80000000800 */
[----:B------:R-:W1:Y:S01]  /*2a970*/  LDS R19, [R0+0x41980] ;  /* 0x0419800000137984 */ /* 0x000e620000000800 */
[C---:B------:R-:W-:Y:S08]  /*2a980*/  HMMA.1688.F32.TF32 R56, R20.reuse, R38, R220 ;  /* 0x000000261438723c */ /* 0x040ff000000810dc */
[C---:B------:R-:W-:Y:S07]  /*2a990*/  HMMA.1688.F32.TF32 R44, R20.reuse, R34, R60 ;  /* 0x00000022142c723c */ /* 0x040fee000008103c */
[----:B------:R-:W-:Y:S01]  /*2a9a0*/  STL.64 [R1+0x240], R176 ;  /* 0x000240b001007387 */ /* 0x000fe20000100a00 */
[C---:B------:R-:W-:Y:S03]  /*2a9b0*/  HMMA.1688.F32.TF32 R60, R20.reuse, R30, R116 ;  /* 0x0000001e143c723c */ /* 0x040fe60000081074 */
[----:B------:R-:W-:Y:S04]  /*2a9c0*/  STL.64 [R1+0x248], R178 ;  /* 0x000248b201007387 */ /* 0x000fe80000100a00 */
[----:B------:R-:W-:Y:S04]  /*2a9d0*/  STL.64 [R1+0x230], R56 ;  /* 0x0002303801007387 */ /* 0x000fe80000100a00 */
[----:B------:R2:W-:Y:S04]  /*2a9e0*/  STL.64 [R1+0x238], R58 ;  /* 0x0002383a01007387 */ /* 0x0005e80000100a00 */
[----:B------:R-:W-:Y:S04]  /*2a9f0*/  STL.64 [R1+0x220], R44 ;  /* 0x0002202c01007387 */ /* 0x000fe80000100a00 */
[----:B------:R3:W-:Y:S01]  /*2aa00*/  STL.64 [R1+0x228], R46 ;  /* 0x0002282e01007387 */ /* 0x0007e20000100a00 */
[C---:B--2---:R-:W-:Y:S08]  /*2aa10*/  HMMA.1688.F32.TF32 R56, R20.reuse, R26, R64 ;  /* 0x0000001a1438723c */ /* 0x044ff00000081040 */
[----:B---3--:R-:W-:Y:S01]  /*2aa20*/  HMMA.1688.F32.TF32 R44, R20, R246, R120 ;  /* 0x000000f6142c723c */ /* 0x008fe20000081078 */
[----:B------:R-:W-:Y:S07]  /*2aa30*/  STL.64 [R1+0x210], R60 ;  /* 0x0002103c01007387 */ /* 0x000fee0000100a00 */
[-C--:B------:R-:W-:Y:S01]  /*2aa40*/  HMMA.1688.F32.TF32 R20, R40, R86.reuse, R68 ;  /* 0x000000562814723c */ /* 0x080fe20000081044 */
[----:B------:R-:W-:Y:S07]  /*2aa50*/  STL.64 [R1+0x218], R62 ;  /* 0x0002183e01007387 */ /* 0x000fee0000100a00 */
[----:B------:R-:W-:Y:S01]  /*2aa60*/  HMMA.1688.F32.TF32 R228, R8, R86, R160 ;  /* 0x0000005608e4723c */ /* 0x000fe200000810a0 */
[----:B------:R-:W-:Y:S04]  /*2aa70*/  STL.64 [R1+0x200], R56 ;  /* 0x0002003801007387 */ /* 0x000fe80000100a00 */
[----:B------:R2:W-:Y:S04]  /*2aa80*/  STL.64 [R1+0x208], R58 ;  /* 0x0002083a01007387 */ /* 0x0005e80000100a00 */
[----:B------:R-:W-:Y:S04]  /*2aa90*/  STL.64 [R1+0x70], R44 ;  /* 0x0000702c01007387 */ /* 0x000fe80000100a00 */
[----:B------:R3:W-:Y:S01]  /*2aaa0*/  STL.64 [R1+0x78], R46 ;  /* 0x0000782e01007387 */ /* 0x0007e20000100a00 */
[C---:B--2---:R-:W-:Y:S03]  /*2aab0*/  HMMA.1688.F32.TF32 R56, R40.reuse, R82, R124 ;  /* 0x000000522838723c */ /* 0x044fe6000008107c */
[----:B------:R-:W-:Y:S04]  /*2aac0*/  STL.64 [R1+0x1d0], R20 ;  /* 0x0001d01401007387 */ /* 0x000fe80000100a00 */
[----:B------:R2:W-:Y:S01]  /*2aad0*/  STL.64 [R1+0x1d8], R22 ;  /* 0x0001d81601007387 */ /* 0x0005e20000100a00 */
[----:B---3--:R-:W-:Y:S08]  /*2aae0*/  HMMA.1688.F32.TF32 R44, R40, R90, R72 ;  /* 0x0000005a282c723c */ /* 0x008ff00000081048 */
[----:B-1----:R-:W-:Y:S08]  /*2aaf0*/  HMMA.1688.F32.TF32 R176, R16, R34, R128 ;  /* 0x0000002210b0723c */ /* 0x002ff00000081080 */
[C---:B------:R-:W-:Y:S08]  /*2ab00*/  HMMA.1688.F32.TF32 R224, R8.reuse, R82, R164 ;  /* 0x0000005208e0723c */ /* 0x040ff000000810a4 */
[C---:B------:R-:W-:Y:S08]  /*2ab10*/  HMMA.1688.F32.TF32 R200, R8.reuse, R90, R168 ;  /* 0x0000005a08c8723c */ /* 0x040ff000000810a8 */
[C---:B------:R-:W-:Y:S08]  /*2ab20*/  HMMA.1688.F32.TF32 R208, R8.reuse, R34, R52 ;  /* 0x0000002208d0723c */ /* 0x040ff00000081034 */
[----:B------:R-:W-:Y:S01]  /*2ab30*/  HMMA.1688.F32.TF32 R216, R8, R26, R216 ;  /* 0x0000001a08d8723c */ /* 0x000fe200000810d8 */
[----:B------:R-:W-:Y:S01]  /*2ab40*/  MOV R220, R238 ;  /* 0x000000ee00dc7202 */ /* 0x000fe20000000f00 */
[----:B------:R-:W-:-:S02]  /*2ab50*/  IMAD.MOV.U32 R221, RZ, RZ, R32 ;  /* 0x000000ffffdd7224 */ /* 0x000fc400078e0020 */
[----:B------:R-:W-:Y:S02]  /*2ab60*/  IMAD.MOV.U32 R222, RZ, RZ, R36 ;  /* 0x000000ffffde7224 */ /* 0x000fe400078e0024 */
[----:B------:R-:W-:Y:S02]  /*2ab70*/  IMAD.MOV.U32 R223, RZ, RZ, R88 ;  /* 0x000000ffffdf7224 */ /* 0x000fe400078e0058 */
[----:B------:R-:W-:Y:S01]  /*2ab80*/  IMAD.U32 R7, RZ, RZ, UR4 ;  /* 0x00000004ff077e24 */ /* 0x000fe2000f8e00ff */
[C---:B--2---:R-:W-:Y:S01]  /*2ab90*/  HMMA.1688.F32.TF32 R20, R40.reuse, R38, R204 ;  /* 0x000000262814723c */ /* 0x044fe200000810cc */
[----:B------:R-:W-:Y:S04]  /*2aba0*/  STL.64 [R1+0x1c0], R56 ;  /* 0x0001c03801007387 */ /* 0x000fe80000100a00 */
[----:B------:R1:W-:Y:S04]  /*2abb0*/  STL.64 [R1+0x1c8], R58 ;  /* 0x0001c83a01007387 */ /* 0x0003e80000100a00 */
[----:B------:R-:W-:Y:S04]  /*2abc0*/  STL.64 [R1+0x1b0], R44 ;  /* 0x0001b02c01007387 */ /* 0x000fe80000100a00 */
[----:B------:R2:W-:Y:S01]  /*2abd0*/  STL.64 [R1+0x1b8], R46 ;  /* 0x0001b82e01007387 */ /* 0x0005e20000100a00 */
[C---:B-1----:R-:W-:Y:S01]  /*2abe0*/  HMMA.1688.F32.TF32 R56, R40.reuse, R34, R76 ;  /* 0x000000222838723c */ /* 0x042fe2000008104c */
[----:B------:R-:W-:Y:S01]  /*2abf0*/  IMAD.MOV.U32 R62, RZ, RZ, R25 ;  /* 0x000000ffff3e7224 */ /* 0x000fe200078e0019 */
[----:B------:R-:W-:Y:S01]  /*2ac00*/  MOV R61, R28 ;  /* 0x0000001c003d7202 */ /* 0x000fe20000000f00 */
[----:B------:R-:W-:Y:S01]  /*2ac10*/  IMAD.MOV.U32 R63, RZ, RZ, R24 ;  /* 0x000000ffff3f7224 */ /* 0x000fe200078e0018 */
[----:B------:R-:W-:Y:S05]  /*2ac20*/  LDS R120, [R2+0x42080] ;  /* 0x0420800002787984 */ /* 0x000fea0000000800 */
[----:B------:R-:W-:Y:S01]  /*2ac30*/  STL.64 [R1+0x1a0], R20 ;  /* 0x0001a01401007387 */ /* 0x000fe20000100a00 */
[----:B--2---:R-:W-:Y:S03]  /*2ac40*/  HMMA.1688.F32.TF32 R44, R40, R30, R212 ;  /* 0x0000001e282c723c */ /* 0x004fe600000810d4 */
[----:B------:R1:W-:Y:S01]  /*2ac50*/  STL.64 [R1+0x1a8], R22 ;  /* 0x0001a81601007387 */ /* 0x0003e20000100a00 */
[----:B------:R-:W-:-:S03]  /*2ac60*/  IMAD.MOV.U32 R60, RZ, RZ, R29 ;  /* 0x000000ffff3c7224 */ /* 0x000fc600078e001d */
[----:B------:R-:W-:Y:S04]  /*2ac70*/  LDS R122, [R2+0x42880] ;  /* 0x04288000027a7984 */ /* 0x000fe80000000800 */
[----:B------:R-:W-:Y:S01]  /*2ac80*/  LDS R121, [R0+0x42080] ;  /* 0x0420800000797984 */ /* 0x000fe20000000800 */
[C---:B-1----:R-:W-:Y:S03]  /*2ac90*/  HMMA.1688.F32.TF32 R20, R40.reuse, R26, R112 ;  /* 0x0000001a2814723c */ /* 0x042fe60000081070 */
[----:B------:R-:W-:Y:S04]  /*2aca0*/  STL.64 [R1+0x190], R56 ;  /* 0x0001903801007387 */ /* 0x000fe80000100a00 */
[----:B------:R-:W-:Y:S01]  /*2acb0*/  STL.64 [R1+0x198], R58 ;  /* 0x0001983a01007387 */ /* 0x000fe20000100a00 */
[----:B------:R-:W-:Y:S03]  /*2acc0*/  HMMA.1688.F32.TF32 R40, R40, R246, R92 ;  /* 0x000000f62828723c */ /* 0x000fe6000008105c */
[----:B------:R-:W-:Y:S04]  /*2acd0*/  STL.64 [R1+0x180], R44 ;  /* 0x0001802c01007387 */ /* 0x000fe80000100a00 */
[----:B------:R-:W-:Y:S01]  /*2ace0*/  STL.64 [R1+0x188], R46 ;  /* 0x0001882e01007387 */ /* 0x000fe20000100a00 */
[----:B------:R-:W-:Y:S03]  /*2acf0*/  HMMA.1688.F32.TF32 R204, R8, R38, R140 ;  /* 0x0000002608cc723c */ /* 0x000fe6000008108c */
[----:B------:R-:W-:Y:S04]  /*2ad00*/  LDS R56, [R2+0x42000] ;  /* 0x0420000002387984 */ /* 0x000fe80000000800 */
[----:B------:R-:W-:Y:S01]  /*2ad10*/  LDS R58, [R2+0x42800] ;  /* 0x04280000023a7984 */ /* 0x000fe20000000800 */
[----:B------:R-:W-:-:S03]  /*2ad20*/  IMAD.MOV.U32 R252, RZ, RZ, R21 ;  /* 0x000000fffffc7224 */ /* 0x000fc600078e0015 */
[----:B------:R1:W-:Y:S01]  /*2ad30*/  STL [R1+0x170], R20 ;  /* 0x0001701401007387 */ /* 0x0003e20000100800 */
[----:B------:R-:W-:Y:S02]  /*2ad40*/  IMAD.MOV.U32 R6, RZ, RZ, R22 ;  /* 0x000000ffff067224 */ /* 0x000fe400078e0016 */
[----:B------:R-:W-:Y:S01]  /*2ad50*/  IMAD.MOV.U32 R3, RZ, RZ, R23 ;  /* 0x000000ffff037224 */ /* 0x000fe200078e0017 */
[----:B------:R-:W-:Y:S01]  /*2ad60*/  HMMA.1688.F32.TF32 R212, R8, R30, R48 ;  /* 0x0000001e08d4723c */ /* 0x000fe20000081030 */
[----:B------:R-:W-:Y:S04]  /*2ad70*/  LDS R57, [R0+0x42000] ;  /* 0x0420000000397984 */ /* 0x000fe80000000800 */
[----:B------:R-:W-:Y:S03]  /*2ad80*/  LDS R59, [R0+0x42800] ;  /* 0x04280000003b7984 */ /* 0x000fe60000000800 */
[C---:B-1----:R-:W-:Y:S01]  /*2ad90*/  HMMA.1688.F32.TF32 R20, R16.reuse, R86, R96 ;  /* 0x000000561014723c */ /* 0x042fe20000081060 */
[----:B------:R-:W-:Y:S04]  /*2ada0*/  STL [R1+0x2178], R3 ;  /* 0x0021780301007387 */ /* 0x000fe80000100800 */
[----:B------:R-:W-:Y:S03]  /*2adb0*/  STL [R1+0x2174], R6 ;  /* 0x0021740601007387 */ /* 0x000fe60000100800 */
[C---:B------:R-:W-:Y:S01]  /*2adc0*/  HMMA.1688.F32.TF32 R44, R16.reuse, R82, R100 ;  /* 0x00000052102c723c */ /* 0x040fe20000081064 */
[----:B------:R-:W-:Y:S04]  /*2add0*/  STL [R1+0x2170], R252 ;  /* 0x002170fc01007387 */ /* 0x000fe80000100800 */
[----:B------:R-:W-:Y:S04]  /*2ade0*/  STL.64 [R1+0x160], R40 ;  /* 0x0001602801007387 */ /* 0x000fe80000100a00 */
[----:B------:R1:W-:Y:S04]  /*2adf0*/  STL.64 [R1+0x168], R42 ;  /* 0x0001682a01007387 */ /* 0x0003e80000100a00 */
[----:B------:R-:W-:Y:S04]  /*2ae00*/  LDS R123, [R0+0x42880] ;  /* 0x04288000007b7984 */ /* 0x000fe80000000800 */
[----:B------:R-:W-:Y:S01]  /*2ae10*/  STL.64 [R1+0x150], R20 ;  /* 0x0001501401007387 */ /* 0x000fe20000100a00 */
[C---:B-1----:R-:W-:Y:S03]  /*2ae20*/  HMMA.1688.F32.TF32 R40, R16.reuse, R90, R104 ;  /* 0x0000005a1028723c */ /* 0x042fe60000081068 */
[----:B------:R1:W-:Y:S04]  /*2ae30*/  STL.64 [R1+0x158], R22 ;  /* 0x0001581601007387 */ /* 0x0003e80000100a00 */
[----:B------:R-:W-:Y:S04]  /*2ae40*/  LDS R90, [R4+0x42800] ;  /* 0x04280000045a7984 */ /* 0x000fe80000000800 */
[----:B------:R-:W-:Y:S01]  /*2ae50*/  LDS R91, [R5+0x42800] ;  /* 0x04280000055b7984 */ /* 0x000fe20000000800 */
[C---:B-1----:R-:W-:Y:S03]  /*2ae60*/  HMMA.1688.F32.TF32 R20, R16.reuse, R38, R108 ;  /* 0x000000261014723c */ /* 0x042fe6000008106c */
[----:B------:R-:W-:Y:S04]  /*2ae70*/  STL.64 [R1+0x140], R44 ;  /* 0x0001402c01007387 */ /* 0x000fe80000100a00 */
[----:B------:R-:W-:Y:S04]  /*2ae80*/  STL.64 [R1+0x148], R46 ;  /* 0x0001482e01007387 */ /* 0x000fe80000100a00 */
[----:B------:R-:W-:Y:S04]  /*2ae90*/  LDS R160, [R2+0x42100] ;  /* 0x0421000002a07984 */ /* 0x000fe80000000800 */
[----:B------:R-:W-:Y:S04]  /*2aea0*/  STL.64 [R1+0x130], R40 ;  /* 0x0001302801007387 */ /* 0x000fe80000100a00 */
[----:B------:R-:W-:Y:S04]  /*2aeb0*/  STL.64 [R1+0x138], R42 ;  /* 0x0001382a01007387 */ /* 0x000fe80000100a00 */
[----:B------:R-:W-:Y:S04]  /*2aec0*/  STL.64 [R1+0x20c8], R178 ;  /* 0x0020c8b201007387 */ /* 0x000fe80000100a00 */
[----:B------:R-:W-:Y:S04]  /*2aed0*/  STL.64 [R1+0x120], R20 ;  /* 0x0001201401007387 */ /* 0x000fe80000100a00 */
[----:B------:R1:W-:Y:S04]  /*2aee0*/  STL.64 [R1+0x128], R22 ;  /* 0x0001281601007387 */ /* 0x0003e80000100a00 */
[----:B------:R-:W-:Y:S04]  /*2aef0*/  LDS R162, [R2+0x42900] ;  /* 0x0429000002a27984 */ /* 0x000fe80000000800 */
[----:B------:R-:W-:Y:S01]  /*2af00*/  LDS R161, [R0+0x42100] ;  /* 0x0421000000a17984 */ /* 0x000fe20000000800 */
[C---:B-1----:R-:W-:Y:S03]  /*2af10*/  HMMA.1688.F32.TF32 R20, R16.reuse, R30, R132 ;  /* 0x0000001e1014723c */ /* 0x042fe60000081084 */
[----:B------:R1:W-:Y:S04]  /*2af20*/  STL.64 [R1+0x20c0], R176 ;  /* 0x0020c0b001007387 */ /* 0x0003e80000100a00 */
[----:B------:R-:W-:Y:S01]  /*2af30*/  LDS R163, [R0+0x42900] ;  /* 0x0429000000a37984 */ /* 0x000fe20000000800 */
[C---:B------:R-:W-:Y:S08]  /*2af40*/  HMMA.1688.F32.TF32 R44, R16.reuse, R26, R136 ;  /* 0x0000001a102c723c */ /* 0x040ff00000081088 */
[-C--:B------:R-:W-:Y:S01]  /*2af50*/  HMMA.1688.F32.TF32 R40, R16, R246.reuse, R156 ;  /* 0x000000f61028723c */ /* 0x080fe2000008109c */
[----:B------:R-:W-:Y:S04]  /*2af60*/  LDS R156, [R4+0x42080] ;  /* 0x04208000049c7984 */ /* 0x000fe80000000800 */
[----:B------:R-:W-:Y:S03]  /*2af70*/  LDS R158, [R4+0x42880] ;  /* 0x04288000049e7984 */ /* 0x000fe60000000800 */
[----:B------:R-:W-:Y:S01]  /*2af80*/  IMAD.MOV.U32 R179, RZ, RZ, R20 ;  /* 0x000000ffffb37224 */ /* 0x000fe200078e0014 */
[----:B------:R-:W-:Y:S01]  /*2af90*/  HMMA.1688.F32.TF32 R244, R8, R246, R12 ;  /* 0x000000f608f4723c */ /* 0x000fe2000008100c */
[----:B------:R-:W2:Y:S01]  /*2afa0*/  LDL R20, [R1+0xfac] ;  /* 0x000fac0001147983 */ /* 0x000ea20000100800 */
[----:B------:R-:W-:-:S02]  /*2afb0*/  IMAD.MOV.U32 R178, RZ, RZ, R21 ;  /* 0x000000ffffb27224 */ /* 0x000fc400078e0015 */
[----:B-1----:R-:W-:Y:S01]  /*2afc0*/  IMAD.MOV.U32 R177, RZ, RZ, R22 ;  /* 0x000000ffffb17224 */ /* 0x002fe200078e0016 */
[----:B------:R-:W-:Y:S04]  /*2afd0*/  LDS R157, [R5+0x42080] ;  /* 0x04208000059d7984 */ /* 0x000fe80000000800 */
[----:B------:R1:W-:Y:S04]  /*2afe0*/  STL.64 [R1+0x100], R44 ;  /* 0x0001002c01007387 */ /* 0x0003e80000100a00 */
[----:B------:R3:W-:Y:S04]  /*2aff0*/  STL.64 [R1+0x108], R46 ;  /* 0x0001082e01007387 */ /* 0x0007e80000100a00 */
[----:B------:R-:W-:Y:S04]  /*2b000*/  STL [R1+0xf0], R40 ;  /* 0x0000f02801007387 */ /* 0x000fe80000100800 */
        /* <DEDUP_REMOVED lines=17> */
[----:B------:R-:W4:Y:S01]  /*2b120*/  LDL.LU R238, [R1+0x21a8] ;  /* 0x0021a80001ee7983 */ /* 0x000f220000300800 */
[----:B------:R-:W-:-:S03]  /*2b130*/  IMAD.MOV.U32 R45, RZ, RZ, R37 ;  /* 0x000000ffff2d7224 */ /* 0x000fc600078e0025 */
[----:B------:R-:W4:Y:S01]  /*2b140*/  LDL.LU R32, [R1+0x21a4] ;  /* 0x0021a40001207983 */ /* 0x000f220000300800 */
[----:B---3--:R-:W-:-:S03]  /*2b150*/  IMAD.MOV.U32 R46, RZ, RZ, R33 ;  /* 0x000000ffff2e7224 */ /* 0x008fc600078e0021 */
[----:B------:R-:W3:Y:S04]  /*2b160*/  LDL.LU R36, [R1+0x21a0] ;  /* 0x0021a00001247983 */ /* 0x000ee80000300800 */
[----:B------:R-:W3:Y:S04]  /*2b170*/  LDL.LU R88, [R1+0x219c] ;  /* 0x00219c0001587983 */ /* 0x000ee80000300800 */
[----:B------:R-:W3:Y:S01]  /*2b180*/  LDL.LU R89, [R1+0x2198] ;  /* 0x0021980001597983 */ /* 0x000ee20000300800 */
[----:B------:R-:W-:-:S03]  /*2b190*/  IMAD.MOV.U32 R47, RZ, RZ, R239 ;  /* 0x000000ffff2f7224 */ /* 0x000fc600078e00ef */
[----:B------:R-:W3:Y:S04]  /*2b1a0*/  LDL.LU R37, [R1+0x2194] ;  /* 0x0021940001257983 */ /* 0x000ee80000300800 */
[----:B------:R-:W3:Y:S04]  /*2b1b0*/  LDL.LU R33, [R1+0x2190] ;  /* 0x0021900001217983 */ /* 0x000ee80000300800 */
[----:B------:R-:W3:Y:S04]  /*2b1c0*/  LDL.LU R239, [R1+0x218c] ;  /* 0x00218c0001ef7983 */ /* 0x000ee80000300800 */
[----:B------:R-:W3:Y:S04]  /*2b1d0*/  LDL.LU R248, [R1+0x2b0] ;  /* 0x0002b00001f87983 */ /* 0x000ee80000300800 */
[----:B------:R-:W3:Y:S01]  /*2b1e0*/  LDL.LU R249, [R1+0x2b4] ;  /* 0x0002b40001f97983 */ /* 0x000ee20000300800 */
[----:B------:R-:W-:-:S02]  /*2b1f0*/  IMAD.MOV.U32 R3, RZ, RZ, R41 ;  /* 0x000000ffff037224 */ /* 0x000fc400078e0029 */
[----:B------:R-:W-:Y:S01]  /*2b200*/  IMAD.MOV.U32 R6, RZ, RZ, R42 ;  /* 0x000000ffff067224 */ /* 0x000fe200078e002a */
[----:B------:R-:W-:Y:S01]  /*2b210*/  LDS R159, [R5+0x42880] ;  /* 0x04288000059f7984 */ /* 0x000fe20000000800 */
[----:B------:R-:W-:Y:S02]  /*2b220*/  IMAD.MOV.U32 R252, RZ, RZ, R43 ;  /* 0x000000fffffc7224 */ /* 0x000fe400078e002b */
[----:B--2---:R-:W-:-:S05]  /*2b230*/  IMAD R7, R7, 0x20000, R20 ;  /* 0x0002000007077824 */ /* 0x004fca00078e0214 */
[----:B------:R-:W-:Y:S04]  /*2b240*/  LDSM.16.M88.4 R12, [R7] ;  /* 0x00000000070c783b */ /* 0x000fe80000000200 */
[----:B------:R-:W-:Y:S04]  /*2b250*/  LDSM.16.M88.4 R8, [R7+0x4000] ;  /* 0x004000000708783b */ /* 0x000fe80000000200 */
[----:B------:R-:W1:Y:S04]  /*2b260*/  LDSM.16.M88.4 R24, [R7+0x14000] ;  /* 0x014000000718783b */ /* 0x000e680000000200 */
[----:B------:R-:W-:Y:S01]  /*2b270*/  STL [R1+0x1e8c], R7 ;  /* 0x001e8c0701007387 */ /* 0x000fe20000100800 */
[----:B------:R-:W-:-:S03]  /*2b280*/  IMAD.MOV.U32 R176, RZ, RZ, R23 ;  /* 0x000000ffffb07224 */ /* 0x000fc600078e0017 */
[----:B------:R-:W-:Y:S04]  /*2b290*/  LDSM.16.M88.4 R28, [R7+0x10000] ;  /* 0x01000000071c783b */ /* 0x000fe80000000200 */
[----:B------:R-:W-:Y:S04]  /*2b2a0*/  LDSM.16.M88.4 R20, [R7+0x18000] ;  /* 0x018000000714783b */ /* 0x000fe80000000200 */
[----:B------:R-:W-:Y:S01]  /*2b2b0*/  LDSM.16.M88.4 R16, [R7+0x1c000] ;  /* 0x01c000000710783b */ /* 0x000fe20000000200 */
[----:B-1----:R-:W-:Y:S01]  /*2b2c0*/  HMMA.1688.F32.TF32 R48, R56, R24, R220 ;  /* 0x000000183830723c */ /* 0x002fe200000810dc */
[----:B----4-:R-:W-:-:S02]  /*2b2d0*/  IMAD.MOV.U32 R243, RZ, RZ, R32 ;  /* 0x000000fffff37224 */ /* 0x010fc400078e0020 */
[----:B---3--:R-:W-:Y:S02]  /*2b2e0*/  IMAD.MOV.U32 R241, RZ, RZ, R36 ;  /* 0x000000fffff17224 */ /* 0x008fe400078e0024 */
[----:B------:R-:W-:Y:S02]  /*2b2f0*/  IMAD.MOV.U32 R251, RZ, RZ, R88 ;  /* 0x000000fffffb7224 */ /* 0x000fe400078e0058 */
[----:B------:R-:W-:Y:S01]  /*2b300*/  LDS R88, [R4+0x42000] ;  /* 0x0420000004587984 */ /* 0x000fe20000000800 */
[----:B------:R-:W-:-:S03]  /*2b310*/  IMAD.MOV.U32 R250, RZ, RZ, R89 ;  /* 0x000000fffffa7224 */ /* 0x000fc600078e0059 */
[----:B------:R-:W-:Y:S01]  /*2b320*/  LDS R89, [R5+0x42000] ;  /* 0x0420000005597984 */ /* 0x000fe20000000800 */
[----:B------:R-:W-:-:S03]  /*2b330*/  IMAD.MOV.U32 R240, RZ, RZ, R37 ;  /* 0x000000fffff07224 */ /* 0x000fc600078e0025 */
[----:B------:R-:W-:Y:S01]  /*2b340*/  LDSM.16.M88.4 R36, [R7+0x8000] ;  /* 0x008000000724783b */ /* 0x000fe20000000200 */
[----:B------:R-:W-:-:S03]  /*2b350*/  IMAD.MOV.U32 R242, RZ, RZ, R33 ;  /* 0x000000fffff27224 */ /* 0x000fc600078e0021 */
[----:B------:R-:W1:Y:S04]  /*2b360*/  LDSM.16.M88.4 R32, [R7+0xc000] ;  /* 0x00c000000720783b */ /* 0x000e680000000200 */
[C---:B------:R-:W-:Y:S08]  /*2b370*/  HMMA.1688.F32.TF32 R240, R56.reuse, R8, R240 ;  /* 0x0000000838f0723c */ /* 0x040ff000000810f0 */
[C---:B------:R-:W-:Y:S11]  /*2b380*/  HMMA.1688.F32.TF32 R248, R56.reuse, R12, R248 ;  /* 0x0000000c38f8723c */ /* 0x040ff600000810f8 */
[----:B------:R-:W-:Y:S11]  /*2b390*/  @!UPT UIADD3 URZ, URZ, URZ, URZ ;  /* 0x0000003f3f3ff290 */ /* 0x000ff6000fffe03f */
[----:B------:R-:W-:Y:S01]  /*2b3a0*/  @!UPT UIADD3 URZ, URZ, URZ, URZ ;  /* 0x0000003f3f3ff290 */ /* 0x000fe2000fffe03f */
[----:B------:R-:W-:Y:S04]  /*2b3b0*/  STL.64 [R1+0x2158], R250 ;  /* 0x002158fa01007387 */ /* 0x000fe80000100a00 */
[----:B------:R-:W-:Y:S04]  /*2b3c0*/  STL.64 [R1+0x2150], R248 ;  /* 0x002150f801007387 */ /* 0x000fe80000100a00 */
[----:B------:R-:W-:Y:S04]  /*2b3d0*/  STL.64 [R1+0x2168], R242 ;  /* 0x002168f201007387 */ /* 0x000fe80000100a00 */
[----:B------:R-:W-:Y:S04]  /*2b3e0*/  STL.64 [R1+0x2160], R240 ;  /* 0x002160f001007387 */ /* 0x000fe80000100a00 */
[----:B------:R-:W2:Y:S04]  /*2b3f0*/  LDL.LU R100, [R1+0x60] ;  /* 0x0000600001647983 */ /* 0x000ea80000300800 */
[----:B------:R-:W2:Y:S04]  /*2b400*/  LDL.LU R101, [R1+0x64] ;  /* 0x0000640001657983 */ /* 0x000ea80000300800 */
[----:B------:R-:W2:Y:S04]  /*2b410*/  LDL.LU R102, [R1+0x68] ;  /* 0x0000680001667983 */ /* 0x000ea80000300800 */
[----:B------:R-:W2:Y:S04]  /*2b420*/  LDL.LU R103, [R1+0x6c] ;  /* 0x00006c0001677983 */ /* 0x000ea80000300800 */
[----:B------:R-:W3:Y:S04]  /*2b430*/  LDL.LU R220, [R1+0xc0] ;  /* 0x0000c00001dc7983 */ /* 0x000ee80000300800 */
[----:B------:R-:W3:Y:S04]  /*2b440*/  LDL.LU R221, [R1+0xc4] ;  /* 0x0000c40001dd7983 */ /* 0x000ee80000300800 */
[----:B------:R-:W3:Y:S04]  /*2b450*/  LDL.LU R222, [R1+0xc8] ;  /* 0x0000c80001de7983 */ /* 0x000ee80000300800 */
[----:B------:R-:W3:Y:S04]  /*2b460*/  LDL.LU R223, [R1+0xcc] ;  /* 0x0000cc0001df7983 */ /* 0x000ee80000300800 */
[----:B------:R-:W4:Y:S04]  /*2b470*/  LDL.LU R68, [R1+0x260] ;  /* 0x0002600001447983 */ /* 0x000f280000300800 */
[----:B------:R-:W4:Y:S04]  /*2b480*/  LDL.LU R69, [R1+0x264] ;  /* 0x0002640001457983 */ /* 0x000f280000300800 */
[----:B------:R-:W4:Y:S04]  /*2b490*/  LDL.LU R70, [R1+0x268] ;  /* 0x0002680001467983 */ /* 0x000f280000300800 */
[----:B------:R-:W4:Y:S04]  /*2b4a0*/  LDL.LU R71, [R1+0x26c] ;  /* 0x00026c0001477983 */ /* 0x000f280000300800 */
[----:B------:R-:W2:Y:S04]  /*2b4b0*/  LDL.LU R64, [R1+0x1f0] ;  /* 0x0001f00001407983 */ /* 0x000ea80000300800 */
[----:B------:R-:W2:Y:S04]  /*2b4c0*/  LDL.LU R65, [R1+0x1f4] ;  /* 0x0001f40001417983 */ /* 0x000ea80000300800 */
[----:B------:R-:W2:Y:S04]  /*2b4d0*/  LDL.LU R66, [R1+0x1f8] ;  /* 0x0001f80001427983 */ /* 0x000ea80000300800 */
[----:B------:R-:W2:Y:S01]  /*2b4e0*/  LDL.LU R67, [R1+0x1fc] ;  /* 0x0001fc0001437983 */ /* 0x000ea20000300800 */
[C---:B-1----:R-:W-:Y:S03]  /*2b4f0*/  HMMA.1688.F32.TF32 R40, R56.reuse, R32, R60 ;  /* 0x000000203828723c */ /* 0x042fe6000008103c */
[----:B------:R-:W3:Y:S04]  /*2b500*/  LDL.LU R116, [R1+0xe0] ;  /* 0x0000e00001747983 */ /* 0x000ee80000300800 */
        /* <DEDUP_REMOVED lines=31> */
[----:B------:R-:W3:Y:S01]  /*2b700*/  LDL.LU R112, [R1+0x30] ;  /* 0x0000300001707983 */ /* 0x000ee20000300800 */
[C---:B------:R-:W-:Y:S03]  /*2b710*/  HMMA.1688.F32.TF32 R236, R56.reuse, R36, R236 ;  /* 0x0000002438ec723c */ /* 0x040fe600000810ec */
[----:B------:R-:W3:Y:S04]  /*2b720*/  LDL.LU R113, [R1+0x34] ;  /* 0x0000340001717983 */ /* 0x000ee80000300800 */
[----:B------:R-:W3:Y:S01]  /*2b730*/  LDL.LU R114, [R1+0x38] ;  /* 0x0000380001727983 */ /* 0x000ee20000300800 */
[----:B------:R-:W-:Y:S03]  /*2b740*/  HMMA.1688.F32.TF32 R44, R56, R28, R44 ;  /* 0x0000001c382c723c */ /* 0x000fe6000008102c */
[----:B------:R-:W3:Y:S01]  /*2b750*/  LDL.LU R115, [R1+0x3c] ;  /* 0x00003c0001737983 */ /* 0x000ee20000300800 */
[----:B------:R-:W-:-:S02]  /*2b760*/  IMAD.MOV.U32 R228, RZ, RZ, R232 ;  /* 0x000000ffffe47224 */ /* 0x000fc400078e00e8 */
[----:B------:R-:W-:Y:S02]  /*2b770*/  IMAD.MOV.U32 R229, RZ, RZ, R233 ;  /* 0x000000ffffe57224 */ /* 0x000fe400078e00e9 */
[----:B------:R-:W-:Y:S02]  /*2b780*/  IMAD.MOV.U32 R230, RZ, RZ, R234 ;  /* 0x000000ffffe67224 */ /* 0x000fe400078e00ea */
[----:B------:R-:W-:Y:S01]  /*2b790*/  IMAD.MOV.U32 R231, RZ, RZ, R235 ;  /* 0x000000ffffe77224 */ /* 0x000fe200078e00eb */
[C---:B----4-:R-:W-:Y:S08]  /*2b7a0*/  HMMA.1688.F32.TF32 R52, R56.reuse, R20, R68 ;  /* 0x000000143834723c */ /* 0x050ff00000081044 */
[----:B--2---:R-:W-:Y:S08]  /*2b7b0*/  HMMA.1688.F32.TF32 R56, R56, R16, R64 ;  /* 0x000000103838723c */ /* 0x004ff00000081040 */
[----:B---3--:R-:W-:Y:S01]  /*2b7c0*/  HMMA.1688.F32.TF32 R64, R88, R8, R116 ;  /* 0x000000085840723c */ /* 0x008fe20000081074 */
[----:B------:R-:W2:Y:S04]  /*2b7d0*/  LDL.LU R116, [R1+0x10] ;  /* 0x0000100001747983 */ /* 0x000ea80000300800 */
[----:B------:R-:W2:Y:S04]  /*2b7e0*/  LDL.LU R117, [R1+0x14] ;  /* 0x0000140001757983 */ /* 0x000ea80000300800 */
[----:B------:R-:W2:Y:S04]  /*2b7f0*/  LDL.LU R118, [R1+0x18] ;  /* 0x0000180001767983 */ /* 0x000ea80000300800 */
[----:B------:R-:W2:Y:S04]  /*2b800*/  LDL.LU R119, [R1+0x1c] ;  /* 0x00001c0001777983 */ /* 0x000ea80000300800 */
[----:B------:R-:W3:Y:S04]  /*2b810*/  LDL.LU R124, [R1+0x20] ;  /* 0x00002000017c7983 */ /* 0x000ee80000300800 */
[----:B------:R-:W3:Y:S04]  /*2b820*/  LDL.LU R125, [R1+0x24] ;  /* 0x00002400017d7983 */ /* 0x000ee80000300800 */
[----:B------:R-:W3:Y:S04]  /*2b830*/  LDL.LU R126, [R1+0x28] ;  /* 0x00002800017e7983 */ /* 0x000ee80000300800 */
[----:B------:R-:W3:Y:S01]  /*2b840*/  LDL.LU R127, [R1+0x2c] ;  /* 0x00002c00017f7983 */ /* 0x000ee20000300800 */
[C---:B------:R-:W-:Y:S08]  /*2b850*/  HMMA.1688.F32.TF32 R92, R120.reuse, R12, R92 ;  /* 0x0000000c785c723c */ /* 0x040ff0000008105c */
[----:B------:R-:W-:Y:S11]  /*2b860*/  HMMA.1688.F32.TF32 R96, R120, R8, R96 ;  /* 0x000000087860723c */ /* 0x000ff60000081060 */
[----:B------:R-:W-:Y:S04]  /*2b870*/  @!UPT UIADD3 URZ, URZ, URZ, URZ ;  /* 0x0000003f3f3ff290 */ /* 0x000fe8000fffe03f */
[----:B------:R-:W-:Y:S04]  /*2b880*/  STL [R1+0x20b8], R92 ;  /* 0x0020b85c01007387 */ /* 0x000fe80000100800 */
[----:B------:R-:W-:Y:S04]  /*2b890*/  STL [R1+0x20b4], R93 ;  /* 0x0020b45d01007387 */ /* 0x000fe80000100800 */
[----:B------:R-:W-:Y:S04]  /*2b8a0*/  STL [R1+0x20b0], R94 ;  /* 0x0020b05e01007387 */ /* 0x000fe80000100800 */
[----:B------:R1:W-:Y:S04]  /*2b8b0*/  STL [R1+0x20ac], R95 ;  /* 0x0020ac5f01007387 */ /* 0x0003e80000100800 */
[----:B------:R4:W-:Y:S04]  /*2b8c0*/  STL [R1+0x2098], R96 ;  /* 0x0020986001007387 */ /* 0x0009e80000100800 */
[----:B------:R1:W-:Y:S04]  /*2b8d0*/  STL [R1+0x2094], R97 ;  /* 0x0020946101007387 */ /* 0x0003e80000100800 */
[----:B------:R1:W-:Y:S04]  /*2b8e0*/  STL [R1+0x2090], R98 ;  /* 0x0020906201007387 */ /* 0x0003e80000100800 */
[----:B------:R1:W-:Y:S04]  /*2b8f0*/  STL [R1+0x208c], R99 ;  /* 0x00208c6301007387 */ /* 0x0003e80000100800 */
        /* <DEDUP_REMOVED lines=8> */
[C---:B------:R-:W-:Y:S07]  /*2b980*/  HMMA.1688.F32.TF32 R68, R88.reuse, R36, R220 ;  /* 0x000000245844723c */ /* 0x040fee00000810dc */
[----:B------:R-:W-:Y:S01]  /*2b990*/  IMAD.MOV.U32 R220, RZ, RZ, R85 ;  /* 0x000000ffffdc7224 */ /* 0x000fe200078e0055 */
[----:B------:R-:W-:Y:S01]  /*2b9a0*/  HMMA.1688.F32.TF32 R60, R88, R12, R60 ;  /* 0x0000000c583c723c */ /* 0x000fe2000008103c */
[----:B------:R-:W-:-:S02]  /*2b9b0*/  IMAD.MOV.U32 R221, RZ, RZ, R84 ;  /* 0x000000ffffdd7224 */ /* 0x000fc400078e0054 */
[----:B------:R-:W-:Y:S02]  /*2b9c0*/  IMAD.MOV.U32 R222, RZ, RZ, R81 ;  /* 0x000000ffffde7224 */ /* 0x000fe400078e0051 */
[----:B------:R-:W-:-:S03]  /*2b9d0*/  IMAD.MOV.U32 R223, RZ, RZ, R80 ;  /* 0x000000ffffdf7224 */ /* 0x000fc600078e0050 */
[C---:B------:R-:W-:Y:S08]  /*2b9e0*/  HMMA.1688.F32.TF32 R72, R88.reuse, R32, R72 ;  /* 0x000000205848723c */ /* 0x040ff00000081048 */
[C---:B------:R-:W-:Y:S08]  /*2b9f0*/  HMMA.1688.F32.TF32 R76, R88.reuse, R28, R76 ;  /* 0x0000001c584c723c */ /* 0x040ff0000008104c */
[C---:B------:R-:W-:Y:S08]  /*2ba00*/  HMMA.1688.F32.TF32 R80, R88.reuse, R24, R108 ;  /* 0x000000185850723c */ /* 0x040ff0000008106c */
[C---:B------:R-:W-:Y:S08]  /*2ba10*/  HMMA.1688.F32.TF32 R84, R88.reuse, R20, R104 ;  /* 0x000000145854723c */ /* 0x040ff00000081068 */
[----:B------:R-:W-:Y:S08]  /*2ba20*/  HMMA.1688.F32.TF32 R88, R88, R16, R100 ;  /* 0x000000105858723c */ /* 0x000ff00000081064 */
[C---:B------:R-:W-:Y:S11]  /*2ba30*/  HMMA.1688.F32.TF32 R100, R120.reuse, R36, R112 ;  /* 0x000000247864723c */ /* 0x040ff60000081070 */
[----:B------:R-:W-:Y:S11]  /*2ba40*/  @!UPT UIADD3 URZ, URZ, URZ, URZ ;  /* 0x0000003f3f3ff290 */ /* 0x000ff6000fffe03f */
[----:B------:R-:W-:Y:S01]  /*2ba50*/  @!UPT UIADD3 URZ, URZ, URZ, URZ ;  /* 0x0000003f3f3ff290 */ /* 0x000fe2000fffe03f */
[----:B------:R-:W-:Y:S04]  /*2ba60*/  STL [R1+0x20a8], R100 ;  /* 0x0020a86401007387 */ /* 0x000fe80000100800 */
[----:B------:R-:W-:Y:S04]  /*2ba70*/  STL [R1+0x20a4], R101 ;  /* 0x0020a46501007387 */ /* 0x000fe80000100800 */
[----:B------:R-:W-:Y:S04]  /*2ba80*/  STL [R1+0x20a0], R102 ;  /* 0x0020a06601007387 */ /* 0x000fe80000100800 */
[----:B------:R1:W-:Y:S01]  /*2ba90*/  STL [R1+0x209c], R103 ;  /* 0x00209c6701007387 */ /* 0x0003e20000100800 */
[----:B------:R-:W-:Y:S03]  /*2baa0*/  HMMA.1688.F32.TF32 R112, R120, R24, R220 ;  /* 0x000000187870723c */ /* 0x000fe600000810dc */
[----:B------:R-:W-:Y:S04]  /*2bab0*/  LDS R220, [R4+0x42180] ;  /* 0x0421800004dc7984 */ /* 0x000fe80000000800 */
[----:B------:R-:W-:Y:S01]  /*2bac0*/  LDS R222, [R4+0x42980] ;  /* 0x0429800004de7984 */ /* 0x000fe20000000800 */
[C---:B------:R-:W-:Y:S03]  /*2bad0*/  HMMA.1688.F32.TF32 R136, R156.reuse, R32, R180 ;  /* 0x000000209c88723c */ /* 0x040fe600000810b4 */
[----:B------:R-:W-:Y:S04]  /*2bae0*/  LDS R221, [R5+0x42180] ;  /* 0x0421800005dd7984 */ /* 0x000fe80000000800 */
[----:B------:R-:W-:Y:S01]  /*2baf0*/  LDS R223, [R5+0x42980] ;  /* 0x0429800005df7984 */ /* 0x000fe20000000800 */
[-C--:B------:R-:W-:Y:S08]  /*2bb00*/  HMMA.1688.F32.TF32 R140, R156, R28.reuse, R172 ;  /* 0x0000001c9c8c723c */ /* 0x080ff000000810ac */
[C---:B--2---:R-:W-:Y:S08]  /*2bb10*/  HMMA.1688.F32.TF32 R108, R120.reuse, R28, R116 ;  /* 0x0000001c786c723c */ /* 0x044ff00000081074 */
[----:B---3--:R-:W-:Y:S08]  /*2bb20*/  HMMA.1688.F32.TF32 R104, R120, R32, R124 ;  /* 0x000000207868723c */ /* 0x008ff0000008107c */
[----:B-1----:R-:W-:Y:S08]  /*2bb30*/  HMMA.1688.F32.TF32 R92, R160, R8, R228 ;  /* 0x00000008a05c723c */ /* 0x002ff000000810e4 */
[----:B------:R-:W-:Y:S07]  /*2bb40*/  HMMA.1688.F32.TF32 R124, R156, R12, R192 ;  /* 0x0000000c9c7c723c */ /* 0x000fee00000810c0 */
[----:B------:R-:W-:-:S02]  /*2bb50*/  IMAD.MOV.U32 R195, RZ, RZ, R176 ;  /* 0x000000ffffc37224 */ /* 0x000fc400078e00b0 */
[----:B------:R-:W-:Y:S01]  /*2bb60*/  IMAD.MOV.U32 R194, RZ, RZ, R177 ;  /* 0x000000ffffc27224 */ /* 0x000fe200078e00b1 */
[----:B------:R-:W-:Y:S01]  /*2bb70*/  MOV R192, R179 ;  /* 0x000000b300c07202 */ /* 0x000fe20000000f00 */
[----:B------:R-:W-:-:S05]  /*2bb80*/  IMAD.MOV.U32 R193, RZ, RZ, R178 ;  /* 0x000000ffffc17224 */ /* 0x000fca00078e00b2 */
[----:B----4-:R-:W-:Y:S02]  /*2bb90*/  IMAD.MOV.U32 R96, RZ, RZ, R92 ;  /* 0x000000ffff607224 */ /* 0x010fe400078e005c */
[----:B------:R-:W-:Y:S02]  /*2bba0*/  IMAD.MOV.U32 R97, RZ, RZ, R93 ;  /* 0x000000ffff617224 */ /* 0x000fe400078e005d */
[----:B------:R-:W-:Y:S02]  /*2bbb0*/  IMAD.MOV.U32 R98, RZ, RZ, R94 ;  /* 0x000000ffff627224 */ /* 0x000fe400078e005e */
[----:B------:R-:W-:Y:S01]  /*2bbc0*/  IMAD.MOV.U32 R99, RZ, RZ, R95 ;  /* 0x000000ffff637224 */ /* 0x000fe200078e005f */
[----:B------:R-:W-:Y:S08]  /*2bbd0*/  HMMA.1688.F32.TF32 R100, R160, R12, R164 ;  /* 0x0000000ca064723c */ /* 0x000ff000000810a4 */
[C---:B------:R-:W-:Y:S08]  /*2bbe0*/  HMMA.1688.F32.TF32 R116, R120.reuse, R20, R232 ;  /* 0x000000147874723c */ /* 0x040ff000000810e8 */
[----:B------:R-:W-:Y:S07]  /*2bbf0*/  HMMA.1688.F32.TF32 R120, R120, R16, R196 ;  /* 0x000000107878723c */ /* 0x000fee00000810c4 */
        /* <DEDUP_REMOVED lines=70> */
[C---:B------:R-:W-:Y:S08]  /*2c060*/  HMMA.1688.F32.TF32 R128, R156.reuse, R8, R188 ;  /* 0x000000089c80723c */ /* 0x040ff000000810bc */
[C---:B------:R-:W-:Y:S01]  /*2c070*/  HMMA.1688.F32.TF32 R132, R156.reuse, R36, R184 ;  /* 0x000000249c84723c */ /* 0x040fe200000810b8 */
[----:B------:R-:W4:Y:S07]  /*2c080*/  LDL.LU R184, [R1+0x120] ;  /* 0x0001200001b87983 */ /* 0x000f2e0000300800 */
[C---:B------:R-:W-:Y:S01]  /*2c090*/  HMMA.1688.F32.TF32 R144, R156.reuse, R24, R144 ;  /* 0x000000189c90723c */ /* 0x040fe20000081090 */
[----:B------:R-:W4:Y:S07]  /*2c0a0*/  LDL.LU R185, [R1+0x124] ;  /* 0x0001240001b97983 */ /* 0x000f2e0000300800 */
[C---:B------:R-:W-:Y:S01]  /*2c0b0*/  HMMA.1688.F32.TF32 R148, R156.reuse, R20, R148 ;  /* 0x000000149c94723c */ /* 0x040fe20000081094 */
[----:B------:R-:W4:Y:S07]  /*2c0c0*/  LDL.LU R186, [R1+0x128] ;  /* 0x0001280001ba7983 */ /* 0x000f2e0000300800 */
[----:B------:R-:W-:Y:S01]  /*2c0d0*/  HMMA.1688.F32.TF32 R152, R156, R16, R152 ;  /* 0x000000109c98723c */ /* 0x000fe20000081098 */
[----:B------:R-:W-:Y:S04]  /*2c0e0*/  LDS R156, [R4+0x42100] ;  /* 0x04210000049c7984 */ /* 0x000fe80000000800 */
[----:B------:R-:W-:Y:S04]  /*2c0f0*/  LDS R158, [R4+0x42900] ;  /* 0x04290000049e7984 */ /* 0x000fe80000000800 */
[----:B------:R-:W-:Y:S04]  /*2c100*/  LDS R157, [R5+0x42100] ;  /* 0x04210000059d7984 */ /* 0x000fe80000000800 */
[----:B------:R-:W2:Y:S01]  /*2c110*/  LDS R159, [R5+0x42900] ;  /* 0x04290000059f7984 */ /* 0x000ea20000000800 */
[----:B------:R-:W-:-:S03]  /*2c120*/  IMAD.MOV.U32 R233, RZ, RZ, R3 ;  /* 0x000000ffffe97224 */ /* 0x000fc600078e0003 */
[----:B------:R-:W4:Y:S01]  /*2c130*/  LDL.LU R187, [R1+0x12c] ;  /* 0x00012c0001bb7983 */ /* 0x000f220000300800 */
[----:B------:R-:W-:-:S03]  /*2c140*/  IMAD.MOV.U32 R234, RZ, RZ, R6 ;  /* 0x000000ffffea7224 */ /* 0x000fc600078e0006 */
[----:B------:R-:W4:Y:S01]  /*2c150*/  LDL.LU R232, [R1+0xf0] ;  /* 0x0000f00001e87983 */ /* 0x000f220000300800 */
[----:B------:R-:W-:-:S03]  /*2c160*/  IMAD.MOV.U32 R235, RZ, RZ, R252 ;  /* 0x000000ffffeb7224 */ /* 0x000fc600078e00fc */
[----:B------:R-:W4:Y:S04]  /*2c170*/  LDL.LU R3, [R1+0x2178] ;  /* 0x0021780001037983 */ /* 0x000f280000300800 */
[----:B------:R-:W4:Y:S04]  /*2c180*/  LDL.LU R6, [R1+0x2174] ;  /* 0x0021740001067983 */ /* 0x000f280000300800 */
[----:B------:R-:W4:Y:S04]  /*2c190*/  LDL.LU R252, [R1+0x2170] ;  /* 0x0021700001fc7983 */ /* 0x000f280000300800 */
[----:B------:R-:W-:Y:S04]  /*2c1a0*/  LDS R188, [R2+0x42180] ;  /* 0x0421800002bc7984 */ /* 0x000fe80000000800 */
[----:B------:R-:W-:Y:S04]  /*2c1b0*/  LDS R190, [R2+0x42980] ;  /* 0x0429800002be7984 */ /* 0x000fe80000000800 */
[----:B------:R-:W-:Y:S04]  /*2c1c0*/  LDS R189, [R0+0x42180] ;  /* 0x0421800000bd7984 */ /* 0x000fe80000000800 */
[----:B------:R-:W1:Y:S01]  /*2c1d0*/  LDS R191, [R0+0x42980] ;  /* 0x0429800000bf7984 */ /* 0x000e620000000800 */
[C---:B--2---:R-:W-:Y:S08]  /*2c1e0*/  HMMA.1688.F32.TF32 R224, R156.reuse, R32, R224 ;  /* 0x000000209ce0723c */ /* 0x044ff000000810e0 */
[----:B---3--:R-:W-:Y:S08]  /*2c1f0*/  HMMA.1688.F32.TF32 R200, R156, R36, R200 ;  /* 0x000000249cc8723c */ /* 0x008ff000000810c8 */
[C---:B----4-:R-:W-:Y:S08]  /*2c200*/  HMMA.1688.F32.TF32 R216, R160.reuse, R20, R216 ;  /* 0x00000014a0d8723c */ /* 0x050ff000000810d8 */
[C---:B------:R-:W-:Y:S08]  /*2c210*/  HMMA.1688.F32.TF32 R92, R160.reuse, R36, R92 ;  /* 0x00000024a05c723c */ /* 0x040ff0000008105c */
[C---:B------:R-:W-:Y:S08]  /*2c220*/  HMMA.1688.F32.TF32 R240, R160.reuse, R32, R240 ;  /* 0x00000020a0f0723c */ /* 0x040ff000000810f0 */
[C---:B------:R-:W-:Y:S08]  /*2c230*/  HMMA.1688.F32.TF32 R244, R160.reuse, R24, R244 ;  /* 0x00000018a0f4723c */ /* 0x040ff000000810f4 */
[----:B------:R-:W-:Y:S01]  /*2c240*/  HMMA.1688.F32.TF32 R248, R160, R28, R248 ;  /* 0x0000001ca0f8723c */ /* 0x000fe200000810f8 */
[----:B------:R-:W-:-:S02]  /*2c250*/  IMAD.MOV.U32 R102, RZ, RZ, R94 ;  /* 0x000000ffff667224 */ /* 0x000fc400078e005e */
[----:B------:R-:W-:-:S05]  /*2c260*/  IMAD.MOV.U32 R103, RZ, RZ, R95 ;  /* 0x000000ffff677224 */ /* 0x000fca00078e005f */
[----:B------:R-:W-:Y:S01]  /*2c270*/  HMMA.1688.F32.TF32 R160, R160, R16, R212 ;  /* 0x00000010a0a0723c */ /* 0x000fe200000810d4 */
[----:B------:R-:W-:Y:S02]  /*2c280*/  IMAD.MOV.U32 R100, RZ, RZ, R92 ;  /* 0x000000ffff647224 */ /* 0x000fe400078e005c */
[----:B------:R-:W-:Y:S02]  /*2c290*/  IMAD.MOV.U32 R101, RZ, RZ, R93 ;  /* 0x000000ffff657224 */ /* 0x000fe400078e005d */
[----:B------:R-:W-:Y:S02]  /*2c2a0*/  IMAD.MOV.U32 R94, RZ, RZ, R242 ;  /* 0x000000ffff5e7224 */ /* 0x000fe400078e00f2 */
[----:B------:R-:W-:Y:S02]  /*2c2b0*/  IMAD.MOV.U32 R95, RZ, RZ, R243 ;  /* 0x000000ffff5f7224 */ /* 0x000fe400078e00f3 */
[----:B------:R-:W-:Y:S01]  /*2c2c0*/  IMAD.MOV.U32 R92, RZ, RZ, R240 ;  /* 0x000000ffff5c7224 */ /* 0x000fe200078e00f0 */
[----:B------:R-:W2:Y:S01]  /*2c2d0*/  LDL.LU.64 R242, [R1+0x2168] ;  /* 0x0021680001f27983 */ /* 0x000ea20000300a00 */
[----:B------:R-:W-:-:S03]  /*2c2e0*/  IMAD.MOV.U32 R93, RZ, RZ, R241 ;  /* 0x000000ffff5d7224 */ /* 0x000fc600078e00f1 */
[----:B------:R-:W2:Y:S04]  /*2c2f0*/  LDL.LU.64 R240, [R1+0x2160] ;  /* 0x0021600001f07983 */ /* 0x000ea80000300a00 */
[----:B------:R-:W-:Y:S04]  /*2c300*/  STL.64 [R1+0xa0], R248 ;  /* 0x0000a0f801007387 */ /* 0x000fe80000100a00 */
[----:B------:R3:W-:Y:S01]  /*2c310*/  STL.64 [R1+0xa8], R250 ;  /* 0x0000a8fa01007387 */ /* 0x0007e20000100a00 */
[C---:B------:R-:W-:Y:S03]  /*2c320*/  HMMA.1688.F32.TF32 R208, R156.reuse, R12, R208 ;  /* 0x0000000c9cd0723c */ /* 0x040fe600000810d0 */
[----:B---3--:R-:W3:Y:S05]  /*2c330*/  LDL.LU.64 R250, [R1+0x2158] ;  /* 0x0021580001fa7983 */ /* 0x008eea0000300a00 */
[C---:B------:R-:W-:Y:S01]  /*2c340*/  HMMA.1688.F32.TF32 R204, R156.reuse, R8, R204 ;  /* 0x000000089ccc723c */ /* 0x040fe200000810cc */
[----:B------:R-:W3:Y:S04]  /*2c350*/  LDL.LU.64 R248, [R1+0x2150] ;  /* 0x0021500001f87983 */ /* 0x000ee80000300a00 */
[----:B------:R-:W-:Y:S04]  /*2c360*/  STL.64 [R1+0x90], R244 ;  /* 0x000090f401007387 */ /* 0x000fe80000100a00 */
[----:B------:R4:W-:Y:S01]  /*2c370*/  STL.64 [R1+0x98], R246 ;  /* 0x000098f601007387 */ /* 0x0009e20000100a00 */
[C---:B------:R-:W-:Y:S03]  /*2c380*/  HMMA.1688.F32.TF32 R228, R156.reuse, R28, R228 ;  /* 0x0000001c9ce4723c */ /* 0x040fe600000810e4 */
[----:B----4-:R-:W4:Y:S04]  /*2c390*/  LDL.LU.64 R246, [R1+0x2148] ;  /* 0x0021480001f67983 */ /* 0x010f280000300a00 */
[----:B------:R-:W4:Y:S04]  /*2c3a0*/  LDL.LU.64 R244, [R1+0x2140] ;  /* 0x0021400001f47983 */ /* 0x000f280000300a00 */
[----:B------:R-:W-:Y:S04]  /*2c3b0*/  STL.64 [R1+0x80], R216 ;  /* 0x000080d801007387 */ /* 0x000fe80000100a00 */
[----:B------:R1:W-:Y:S04]  /*2c3c0*/  STL.64 [R1+0x88], R218 ;  /* 0x000088da01007387 */ /* 0x0003e80000100a00 */
[----:B-1----:R-:W2:Y:S04]  /*2c3d0*/  LDL.LU.64 R218, [R1+0x2138] ;  /* 0x0021380001da7983 */ /* 0x002ea80000300a00 */
[----:B------:R-:W2:Y:S04]  /*2c3e0*/  LDL.LU.64 R216, [R1+0x2130] ;  /* 0x0021300001d87983 */ /* 0x000ea80000300a00 */
[----:B------:R-:W2:Y:S04]  /*2c3f0*/  LDL.LU.64 R214, [R1+0x2128] ;  /* 0x0021280001d67983 */ /* 0x000ea80000300a00 */
[----:B------:R-:W2:Y:S04]  /*2c400*/  LDL.LU.64 R212, [R1+0x2120] ;  /* 0x0021200001d47983 */ /* 0x000ea80000300a00 */
[----:B------:R1:W-:Y:S04]  /*2c410*/  STL.64 [R1+0x70], R160 ;  /* 0x000070a001007387 */ /* 0x0003e80000100a00 */
[----:B------:R-:W-:Y:S04]  /*2c420*/  STL.64 [R1+0x78], R162 ;  /* 0x000078a201007387 */ /* 0x000fe80000100a00 */
[----:B-1----:R-:W2:Y:S04]  /*2c430*/  LDL.LU R160, [R1+0x170] ;  /* 0x0001700001a07983 */ /* 0x002ea80000300800 */
[----:B------:R-:W-:Y:S04]  /*2c440*/  STL.64 [R1+0x60], R208 ;  /* 0x000060d001007387 */ /* 0x000fe80000100a00 */
[----:B------:R1:W-:Y:S04]  /*2c450*/  STL.64 [R1+0x68], R210 ;  /* 0x000068d201007387 */ /* 0x0003e80000100a00 */
[----:B-1----:R-:W3:Y:S04]  /*2c460*/  LDL.LU.64 R210, [R1+0x2118] ;  /* 0x0021180001d27983 */ /* 0x002ee80000300a00 */
[----:B------:R-:W3:Y:S04]  /*2c470*/  LDL.LU.64 R208, [R1+0x2110] ;  /* 0x0021100001d07983 */ /* 0x000ee80000300a00 */
        /* <DEDUP_REMOVED lines=15> */
[----:B------:R-:W3:Y:S01]  /*2c570*/  LDL.LU.64 R228, [R1+0x20d0] ;  /* 0x0020d00001e47983 */ /* 0x000ee20000300a00 */
[----:B------:R-:W-:Y:S11]  /*2c580*/  HMMA.1688.F32.TF32 R176, R156, R24, R176 ;  /* 0x000000189cb0723c */ /* 0x000ff600000810b0 */
[----:B------:R-:W-:Y:S11]  /*2c590*/  @!UPT UIADD3 URZ, URZ, URZ, URZ ;  /* 0x0000003f3f3ff290 */ /* 0x000ff6000fffe03f */
[----:B------:R-:W-:Y:S01]  /*2c5a0*/  @!UPT UIADD3 URZ, URZ, URZ, URZ ;  /* 0x0000003f3f3ff290 */ /* 0x000fe2000fffe03f */
[----:B------:R-:W-:Y:S04]  /*2c5b0*/  STL.64 [R1+0x10], R176 ;  /* 0x000010b001007387 */ /* 0x000fe80000100a00 */
[----:B------:R1:W-:Y:S04]  /*2c5c0*/  STL.64 [R1+0x18], R178 ;  /* 0x000018b201007387 */ /* 0x0003e80000100a00 */
[----:B-1----:R-:W3:Y:S04]  /*2c5d0*/  LDL.LU.64 R178, [R1+0x20c8] ;  /* 0x0020c80001b27983 */ /* 0x002ee80000300a00 */
[----:B------:R-:W3:Y:S01]  /*2c5e0*/  LDL.LU.64 R176, [R1+0x20c0] ;  /* 0x0020c00001b07983 */ /* 0x000ee20000300a00 */
[----:B------:R-:W-:Y:S01]  /*2c5f0*/  MOV R161, R252 ;  /* 0x000000fc00a17202 */ /* 0x000fe20000000f00 */
[----:B------:R-:W-:-:S02]  /*2c600*/  IMAD.MOV.U32 R162, RZ, RZ, R6 ;  /* 0x000000ffffa27224 */ /* 0x000fc400078e0006 */
[----:B------:R-:W-:Y:S01]  /*2c610*/  IMAD.MOV.U32 R163, RZ, RZ, R3 ;  /* 0x000000ffffa37224 */ /* 0x000fe200078e0003 */
[----:B----4-:R-:W-:Y:S08]  /*2c620*/  HMMA.1688.F32.TF32 R244, R220, R16, R244 ;  /* 0x00000010dcf4723c */ /* 0x010ff000000810f4 */
[C---:B--2---:R-:W-:Y:S08]  /*2c630*/  HMMA.1688.F32.TF32 R160, R156.reuse, R20, R160 ;  /* 0x000000149ca0723c */ /* 0x044ff000000810a0 */
[----:B------:R-:W-:Y:S08]  /*2c640*/  HMMA.1688.F32.TF32 R156, R156, R16, R172 ;  /* 0x000000109c9c723c */ /* 0x000ff000000810ac */
[C---:B------:R-:W-:Y:S07]  /*2c650*/  HMMA.1688.F32.TF32 R172, R188.reuse, R32, R184 ;  /* 0x00000020bcac723c */ /* 0x040fee00000810b8 */
[----:B------:R-:W-:Y:S01]  /*2c660*/  STL.64 [R1], R160 ;  /* 0x000000a001007387 */ /* 0x000fe20000100a00 */
[----:B------:R-:W-:Y:S01]  /*2c670*/  IMAD.MOV.U32 R6, RZ, RZ, R163 ;  /* 0x000000ffff067224 */ /* 0x000fe200078e00a3 */
[----:B------:R-:W-:Y:S02]  /*2c680*/  HMMA.1688.F32.TF32 R184, R188, R20, R196 ;  /* 0x00000014bcb8723c */ /* 0x000fe400000810c4 */
[----:B------:R1:W-:Y:S06]  /*2c690*/  STL [R1+0x8], R162 ;  /* 0x000008a201007387 */ /* 0x0003ec0000100800 */
[----:B---3--:R-:W-:Y:S08]  /*2c6a0*/  HMMA.1688.F32.TF32 R208, R220, R28, R208 ;  /* 0x0000001cdcd0723c */ /* 0x008ff000000810d0 */
[C---:B-1----:R-:W-:Y:S08]  /*2c6b0*/  HMMA.1688.F32.TF32 R160, R188.reuse, R12, R180 ;  /* 0x0000000cbca0723c */ /* 0x042ff000000810b4 */
[----:B------:R-:W-:Y:S08]  /*2c6c0*/  HMMA.1688.F32.TF32 R180, R188, R24, R192 ;  /* 0x00000018bcb4723c */ /* 0x000ff000000810c0 */
[C---:B------:R-:W-:Y:S08]  /*2c6d0*/  HMMA.1688.F32.TF32 R204, R220.reuse, R32, R204 ;  /* 0x00000020dccc723c */ /* 0x040ff000000810cc */
[C---:B------:R-:W-:Y:S08]  /*2c6e0*/  HMMA.1688.F32.TF32 R212, R220.reuse, R24, R212 ;  /* 0x00000018dcd4723c */ /* 0x040ff000000810d4 */
[C---:B------:R-:W-:Y:S08]  /*2c6f0*/  HMMA.1688.F32.TF32 R200, R220.reuse, R36, R200 ;  /* 0x00000024dcc8723c */ /* 0x040ff000000810c8 */
[C---:B------:R-:W-:Y:S08]  /*2c700*/  HMMA.1688.F32.TF32 R216, R220.reuse, R20, R216 ;  /* 0x00000014dcd8723c */ /* 0x040ff000000810d8 */
[C---:B------:R-:W-:Y:S01]  /*2c710*/  HMMA.1688.F32.TF32 R196, R220.reuse, R8, R224 ;  /* 0x00000008dcc4723c */ /* 0x040fe200000810e0 */
[----:B------:R-:W-:Y:S04]  /*2c720*/  LDS R224, [R4+0x43000] ;  /* 0x0430000004e07984 */ /* 0x000fe80000000800 */
[----:B------:R-:W-:Y:S04]  /*2c730*/  LDS R226, [R4+0x43800] ;  /* 0x0438000004e27984 */ /* 0x000fe80000000800 */
[----:B------:R-:W-:Y:S04]  /*2c740*/  LDS R225, [R5+0x43000] ;  /* 0x0430000005e17984 */ /* 0x000fe80000000800 */
[----:B------:R-:W-:Y:S01]  /*2c750*/  LDS R227, [R5+0x43800] ;  /* 0x0438000005e37984 */ /* 0x000fe20000000800 */
[----:B------:R-:W-:Y:S03]  /*2c760*/  HMMA.1688.F32.TF32 R192, R220, R12, R228 ;  /* 0x0000000cdcc0723c */ /* 0x000fe600000810e4 */
[----:B------:R-:W-:Y:S04]  /*2c770*/  LDS R220, [R2+0x43000] ;  /* 0x0430000002dc7984 */ /* 0x000fe80000000800 */
[----:B------:R-:W-:Y:S04]  /*2c780*/  LDS R222, [R2+0x43800] ;  /* 0x0438000002de7984 */ /* 0x000fe80000000800 */
[----:B------:R-:W-:Y:S04]  /*2c790*/  LDS R221, [R0+0x43000] ;  /* 0x0430000000dd7984 */ /* 0x000fe80000000800 */
[----:B------:R-:W1:Y:S01]  /*2c7a0*/  LDS R223, [R0+0x43800] ;  /* 0x0438000000df7984 */ /* 0x000e620000000800 */
[----:B------:R-:W-:Y:S03]  /*2c7b0*/  HMMA.1688.F32.TF32 R164, R188, R8, R164 ;  /* 0x00000008bca4723c */ /* 0x000fe600000810a4 */
[----:B------:R-:W-:Y:S04]  /*2c7c0*/  LDS R228, [R2+0x43080] ;  /* 0x0430800002e47984 */ /* 0x000fe80000000800 */
[----:B------:R-:W-:Y:S04]  /*2c7d0*/  LDS R230, [R2+0x43880] ;  /* 0x0438800002e67984 */ /* 0x000fe80000000800 */
[----:B------:R-:W-:Y:S04]  /*2c7e0*/  LDS R229, [R0+0x43080] ;  /* 0x0430800000e57984 */ /* 0x000fe80000000800 */
[----:B------:R-:W2:Y:S01]  /*2c7f0*/  LDS R231, [R0+0x43880] ;  /* 0x0438800000e77984 */ /* 0x000ea20000000800 */
[----:B-1----:R-:W-:Y:S08]  /*2c800*/  HMMA.1688.F32.TF32 R236, R220, R38, R236 ;  /* 0x00000026dcec723c */ /* 0x002ff000000810ec */
[----:B------:R-:W-:Y:S08]  /*2c810*/  HMMA.1688.F32.TF32 R176, R188, R28, R176 ;  /* 0x0000001cbcb0723c */ /* 0x000ff000000810b0 */
[----:B------:R-:W-:Y:S08]  /*2c820*/  HMMA.1688.F32.TF32 R44, R220, R30, R44 ;  /* 0x0000001edc2c723c */ /* 0x000ff0000008102c */
[----:B------:R-:W-:Y:S01]  /*2c830*/  IMAD.MOV.U32 R29, RZ, RZ, R236 ;  /* 0x000000ffff1d7224 */ /* 0x000fe200078e00ec */
[----:B------:R-:W-:Y:S01]  /*2c840*/  MOV R24, R239 ;  /* 0x000000ef00187202 */ /* 0x000fe20000000f00 */
[----:B------:R-:W-:-:S02]  /*2c850*/  IMAD.MOV.U32 R28, RZ, RZ, R237 ;  /* 0x000000ffff1c7224 */ /* 0x000fc400078e00ed */
[----:B------:R-:W-:Y:S02]  /*2c860*/  IMAD.MOV.U32 R25, RZ, RZ, R238 ;  /* 0x000000ffff197224 */ /* 0x000fe400078e00ee */
[C---:B------:R-:W-:Y:S08]  /*2c870*/  HMMA.1688.F32.TF32 R236, R220.reuse, R34, R40 ;  /* 0x00000022dcec723c */ /* 0x040ff00000081028 */
        /* <DEDUP_REMOVED lines=8> */
[----:B-1----:R-:W-:Y:S08]  /*2c900*/  HMMA.1688.F32.TF32 R44, R220, R18, R56 ;  /* 0x00000012dc2c723c */ /* 0x002ff00000081038 */
[C---:B---3--:R-:W-:Y:S01]  /*2c910*/  HMMA.1688.F32.TF32 R40, R224.reuse, R14, R60 ;  /* 0x0000000ee028723c */ /* 0x048fe2000008103c */
[----:B------:R-:W-:Y:S04]  /*2c920*/  STL.64 [R1+0x200], R48 ;  /* 0x0002003001007387 */ /* 0x000fe80000100a00 */
[----:B------:R1:W-:Y:S10]  /*2c930*/  STL.64 [R1+0x208], R50 ;  /* 0x0002083201007387 */ /* 0x0003f40000100a00 */
[----:B------:R-:W-:Y:S01]  /*2c940*/  STL.64 [R1+0x180], R44 ;  /* 0x0001802c01007387 */ /* 0x000fe20000100a00 */
[C---:B-1----:R-:W-:Y:S03]  /*2c950*/  HMMA.1688.F32.TF32 R48, R224.reuse, R10, R64 ;  /* 0x0000000ae030723c */ /* 0x042fe60000081040 */
[----:B------:R1:W-:Y:S04]  /*2c960*/  STL.64 [R1+0x188], R46 ;  /* 0x0001882e01007387 */ /* 0x0003e80000100a00 */
[----:B------:R-:W-:Y:S04]  /*2c970*/  STL.64 [R1+0x170], R40 ;  /* 0x0001702801007387 */ /* 0x000fe80000100a00 */
[----:B------:R3:W-:Y:S01]  /*2c980*/  STL.64 [R1+0x178], R42 ;  /* 0x0001782a01007387 */ /* 0x0007e20000100a00 */
[C---:B-1----:R-:W-:Y:S08]  /*2c990*/  HMMA.1688.F32.TF32 R44, R224.reuse, R38, R68 ;  /* 0x00000026e02c723c */ /* 0x042ff00000081044 */
[----:B---3--:R-:W-:Y:S03]  /*2c9a0*/  HMMA.1688.F32.TF32 R40, R224, R34, R72 ;  /* 0x00000022e028723c */ /* 0x008fe60000081048 */
[----:B------:R-:W-:Y:S04]  /*2c9b0*/  STL.64 [R1+0x160], R48 ;  /* 0x0001603001007387 */ /* 0x000fe80000100a00 */
[----:B------:R1:W-:Y:S01]  /*2c9c0*/  STL.64 [R1+0x168], R50 ;  /* 0x0001683201007387 */ /* 0x0003e20000100a00 */
[----:B------:R-:W-:Y:S07]  /*2c9d0*/  HMMA.1688.F32.TF32 R248, R220, R14, R248 ;  /* 0x0000000edcf8723c */ /* 0x000fee00000810f8 */
[----:B------:R-:W-:Y:S01]  /*2c9e0*/  STL.64 [R1+0x150], R44 ;  /* 0x0001502c01007387 */ /* 0x000fe20000100a00 */
[C---:B-1----:R-:W-:Y:S03]  /*2c9f0*/  HMMA.1688.F32.TF32 R48, R224.reuse, R30, R76 ;  /* 0x0000001ee030723c */ /* 0x042fe6000008104c */
[----:B------:R1:W-:Y:S04]  /*2ca00*/  STL.64 [R1+0x158], R46 ;  /* 0x0001582e01007387 */ /* 0x0003e80000100a00 */
[----:B------:R-:W-:Y:S04]  /*2ca10*/  STL.64 [R1+0x140], R40 ;  /* 0x0001402801007387 */ /* 0x000fe80000100a00 */
[----:B------:R3:W-:Y:S01]  /*2ca20*/  STL.64 [R1+0x148], R42 ;  /* 0x0001482a01007387 */ /* 0x0007e20000100a00 */
[C---:B-1----:R-:W-:Y:S08]  /*2ca30*/  HMMA.1688.F32.TF32 R44, R224.reuse, R26, R80 ;  /* 0x0000001ae02c723c */ /* 0x042ff00000081050 */
[----:B---3--:R-:W-:Y:S03]  /*2ca40*/  HMMA.1688.F32.TF32 R40, R224, R22, R84 ;  /* 0x00000016e028723c */ /* 0x008fe60000081054 */
[----:B------:R-:W-:Y:S01]  /*2ca50*/  STL.64 [R1+0x130], R48 ;  /* 0x0001303001007387 */ /* 0x000fe20000100a00 */
[----:B------:R-:W-:-:S03]  /*2ca60*/  IMAD.MOV.U32 R13, RZ, RZ, R248 ;  /* 0x000000ffff0d7224 */ /* 0x000fc600078e00f8 */
[----:B------:R-:W-:Y:S01]  /*2ca70*/  STL.64 [R1+0x138], R50 ;  /* 0x0001383201007387 */ /* 0x000fe20000100a00 */
[----:B------:R-:W-:Y:S02]  /*2ca80*/  IMAD.MOV.U32 R12, RZ, RZ, R249 ;  /* 0x000000ffff0c7224 */ /* 0x000fe400078e00f9 */
[----:B------:R-:W-:Y:S02]  /*2ca90*/  IMAD.MOV.U32 R248, RZ, RZ, R92 ;  /* 0x000000fffff87224 */ /* 0x000fe400078e005c */
[----:B------:R-:W-:Y:S02]  /*2caa0*/  IMAD.MOV.U32 R9, RZ, RZ, R250 ;  /* 0x000000ffff097224 */ /* 0x000fe400078e00fa */
[----:B------:R-:W-:Y:S01]  /*2cab0*/  IMAD.MOV.U32 R249, RZ, RZ, R93 ;  /* 0x000000fffff97224 */ /* 0x000fe200078e005d */
[----:B------:R-:W-:Y:S01]  /*2cac0*/  STL.64 [R1+0x120], R44 ;  /* 0x0001202c01007387 */ /* 0x000fe20000100a00 */
[----:B------:R-:W-:-:S03]  /*2cad0*/  IMAD.MOV.U32 R8, RZ, RZ, R251 ;  /* 0x000000ffff087224 */ /* 0x000fc600078e00fb */
[----:B------:R-:W-:Y:S01]  /*2cae0*/  STL.64 [R1+0x128], R46 ;  /* 0x0001282e01007387 */ /* 0x000fe20000100a00 */
[----:B------:R-:W-:-:S03]  /*2caf0*/  IMAD.MOV.U32 R250, RZ, RZ, R94 ;  /* 0x000000fffffa7224 */ /* 0x000fc600078e005e */
[----:B------:R-:W-:Y:S01]  /*2cb00*/  STL [R1+0x110], R40 ;  /* 0x0001102801007387 */ /* 0x000fe20000100800 */
[----:B------:R-:W-:-:S03]  /*2cb10*/  IMAD.MOV.U32 R251, RZ, RZ, R95 ;  /* 0x000000fffffb7224 */ /* 0x000fc600078e005f */
[----:B------:R-:W2:Y:S04]  /*2cb20*/  LDL.LU R92, [R1+0x20b8] ;  /* 0x0020b800015c7983 */ /* 0x000ea80000300800 */
[----:B------:R-:W2:Y:S04]  /*2cb30*/  LDL.LU R93, [R1+0x20b4] ;  /* 0x0020b400015d7983 */ /* 0x000ea80000300800 */
[----:B------:R-:W2:Y:S04]  /*2cb40*/  LDL.LU R94, [R1+0x20b0] ;  /* 0x0020b000015e7983 */ /* 0x000ea80000300800 */
[----:B------:R-:W2:Y:S01]  /*2cb50*/  LDL.LU R95, [R1+0x20ac] ;  /* 0x0020ac00015f7983 */ /* 0x000ea20000300800 */
[----:B------:R-:W-:Y:S08]  /*2cb60*/  HMMA.1688.F32.TF32 R240, R220, R10, R240 ;  /* 0x0000000adcf0723c */ /* 0x000ff000000810f0 */
[----:B------:R-:W-:Y:S01]  /*2cb70*/  HMMA.1688.F32.TF32 R168, R188, R36, R168 ;  /* 0x00000024bca8723c */ /* 0x000fe200000810a8 */
[----:B------:R-:W-:Y:S01]  /*2cb80*/  IMAD.MOV.U32 R252, RZ, RZ, R41 ;  /* 0x000000fffffc7224 */ /* 0x000fe200078e0029 */
[----:B------:R-:W-:Y:S01]  /*2cb90*/  LDS R220, [R4+0x43180] ;  /* 0x0431800004dc7984 */ /* 0x000fe20000000800 */
[----:B------:R-:W-:-:S02]  /*2cba0*/  IMAD.MOV.U32 R7, RZ, RZ, R42 ;  /* 0x000000ffff077224 */ /* 0x000fc400078e002a */
[----:B------:R-:W-:Y:S01]  /*2cbb0*/  IMAD.MOV.U32 R3, RZ, RZ, R43 ;  /* 0x000000ffff037224 */ /* 0x000fe200078e002b */
[----:B------:R-:W-:Y:S02]  /*2cbc0*/  LDS R222, [R4+0x43980] ;  /* 0x0439800004de7984 */ /* 0x000fe40000000800 */
[----:B------:R-:W-:Y:S02]  /*2cbd0*/  HMMA.1688.F32.TF32 R188, R188, R16, R232 ;  /* 0x00000010bcbc723c */ /* 0x000fe400000810e8 */
[----:B------:R-:W-:Y:S04]  /*2cbe0*/  LDS R232, [R4+0x43080] ;  /* 0x0430800004e87984 */ /* 0x000fe80000000800 */
[----:B------:R-:W-:Y:S02]  /*2cbf0*/  LDS R234, [R4+0x43880] ;  /* 0x0438800004ea7984 */ /* 0x000fe40000000800 */
[----:B------:R-:W-:-:S02]  /*2cc00*/  IMAD.MOV.U32 R21, RZ, RZ, R240 ;  /* 0x000000ffff157224 */ /* 0x000fc400078e00f0 */
[----:B------:R-:W-:Y:S01]  /*2cc10*/  IMAD.MOV.U32 R20, RZ, RZ, R241 ;  /* 0x000000ffff147224 */ /* 0x000fe200078e00f1 */
[----:B------:R-:W-:Y:S01]  /*2cc20*/  LDS R233, [R5+0x43080] ;  /* 0x0430800005e97984 */ /* 0x000fe20000000800 */
[----:B------:R-:W-:Y:S02]  /*2cc30*/  IMAD.MOV.U32 R17, RZ, RZ, R242 ;  /* 0x000000ffff117224 */ /* 0x000fe400078e00f2 */
[----:B------:R-:W-:Y:S01]  /*2cc40*/  IMAD.MOV.U32 R16, RZ, RZ, R243 ;  /* 0x000000ffff107224 */ /* 0x000fe200078e00f3 */
[----:B------:R-:W1:Y:S01]  /*2cc50*/  LDS R235, [R5+0x43880] ;  /* 0x0438800005eb7984 */ /* 0x000e620000000800 */
[----:B------:R-:W-:Y:S03]  /*2cc60*/  HMMA.1688.F32.TF32 R240, R224, R18, R88 ;  /* 0x00000012e0f0723c */ /* 0x000fe60000081058 */
[----:B------:R-:W-:Y:S04]  /*2cc70*/  LDS R88, [R2+0x43100] ;  /* 0x0431000002587984 */ /* 0x000fe80000000800 */
[----:B------:R-:W-:Y:S04]  /*2cc80*/  LDS R90, [R2+0x43900] ;  /* 0x04390000025a7984 */ /* 0x000fe80000000800 */
[----:B------:R-:W-:Y:S04]  /*2cc90*/  LDS R89, [R0+0x43100] ;  /* 0x0431000000597984 */ /* 0x000fe80000000800 */
[----:B------:R-:W3:Y:S01]  /*2cca0*/  LDS R91, [R0+0x43900] ;  /* 0x04390000005b7984 */ /* 0x000ee20000000800 */
[----:B--2---:R-:W-:Y:S07]  /*2ccb0*/  HMMA.1688.F32.TF32 R236, R228, R14, R92 ;  /* 0x0000000ee4ec723c */ /* 0x004fee000008105c */
[----:B------:R2:W-:Y:S04]  /*2ccc0*/  STL.64 [R1+0x2050], R242 ;  /* 0x002050f201007387 */ /* 0x0005e80000100a00 */
[----:B------:R4:W-:Y:S01]  /*2ccd0*/  STL.64 [R1+0x2048], R240 ;  /* 0x002048f001007387 */ /* 0x0009e20000100a00 */
[----:B------:R-:W-:-:S02]  /*2cce0*/  IMAD.MOV.U32 R92, RZ, RZ, R96 ;  /* 0x000000ffff5c7224 */ /* 0x000fc400078e0060 */
[----:B------:R-:W-:Y:S01]  /*2ccf0*/  IMAD.MOV.U32 R93, RZ, RZ, R97 ;  /* 0x000000ffff5d7224 */ /* 0x000fe200078e0061 */
[----:B------:R-:W-:Y:S01]  /*2cd00*/  HMMA.1688.F32.TF32 R104, R228, R34, R104 ;  /* 0x00000022e468723c */ /* 0x000fe20000081068 */
[----:B------:R-:W-:Y:S01]  /*2cd10*/  LDS R224, [R2+0x43180] ;  /* 0x0431800002e07984 */ /* 0x000fe20000000800 */
[----:B--2---:R-:W-:-:S03]  /*2cd20*/  IMAD.MOV.U32 R242, RZ, RZ, R102 ;  /* 0x000000fffff27224 */ /* 0x004fc600078e0066 */
[----:B------:R-:W-:Y:S01]  /*2cd30*/  LDS R226, [R2+0x43980] ;  /* 0x0439800002e27984 */ /* 0x000fe20000000800 */
[----:B----4-:R-:W-:-:S03]  /*2cd40*/  IMAD.MOV.U32 R240, RZ, RZ, R100 ;  /* 0x000000fffff07224 */ /* 0x010fc600078e0064 */
[----:B------:R-:W2:Y:S01]  /*2cd50*/  LDL.LU R100, [R1+0x20a8] ;  /* 0x0020a80001647983 */ /* 0x000ea20000300800 */
[----:B------:R-:W-:Y:S02]  /*2cd60*/  IMAD.MOV.U32 R241, RZ, RZ, R101 ;  /* 0x000000fffff17224 */ /* 0x000fe400078e0065 */
[----:B------:R-:W-:Y:S01]  /*2cd70*/  IMAD.MOV.U32 R243, RZ, RZ, R103 ;  /* 0x000000fffff37224 */ /* 0x000fe200078e0067 */
[----:B------:R-:W2:Y:S01]  /*2cd80*/  LDL.LU R101, [R1+0x20a4] ;  /* 0x0020a40001657983 */ /* 0x000ea20000300800 */
[----:B------:R-:W-:-:S03]  /*2cd90*/  IMAD.MOV.U32 R94, RZ, RZ, R98 ;  /* 0x000000ffff5e7224 */ /* 0x000fc600078e0062 */
[----:B------:R-:W2:Y:S01]  /*2cda0*/  LDL.LU R102, [R1+0x20a0] ;  /* 0x0020a00001667983 */ /* 0x000ea20000300800 */
[----:B------:R-:W-:-:S03]  /*2cdb0*/  MOV R95, R99 ;  /* 0x00000063005f7202 */ /* 0x000fc60000000f00 */
[----:B------:R-:W2:Y:S04]  /*2cdc0*/  LDL.LU R103, [R1+0x209c] ;  /* 0x00209c0001677983 */ /* 0x000ea80000300800 */
[----:B------:R-:W4:Y:S04]  /*2cdd0*/  LDL.LU R96, [R1+0x2098] ;  /* 0x0020980001607983 */ /* 0x000f280000300800 */
[----:B------:R-:W4:Y:S04]  /*2cde0*/  LDL.LU R97, [R1+0x2094] ;  /* 0x0020940001617983 */ /* 0x000f280000300800 */
[----:B------:R-:W4:Y:S04]  /*2cdf0*/  LDL.LU R98, [R1+0x2090] ;  /* 0x0020900001627983 */ /* 0x000f280000300800 */
[----:B------:R-:W4:Y:S04]  /*2ce00*/  LDL.LU R99, [R1+0x208c] ;  /* 0x00208c0001637983 */ /* 0x000f280000300800 */
[----:B------:R1:W-:Y:S04]  /*2ce10*/  STL [R1+0x2038], R236 ;  /* 0x002038ec01007387 */ /* 0x0003e80000100800 */
[----:B------:R1:W-:Y:S04]  /*2ce20*/  STL [R1+0x2034], R237 ;  /* 0x002034ed01007387 */ /* 0x0003e80000100800 */
[----:B------:R3:W-:Y:S04]  /*2ce30*/  STL [R1+0x2030], R238 ;  /* 0x002030ee01007387 */ /* 0x0007e80000100800 */
[----:B------:R3:W-:Y:S04]  /*2ce40*/  STL [R1+0x202c], R239 ;  /* 0x00202cef01007387 */ /* 0x0007e80000100800 */
[----:B-1----:R-:W4:Y:S04]  /*2ce50*/  LDL.LU R236, [R1+0xe0] ;  /* 0x0000e00001ec7983 */ /* 0x002f280000300800 */
[----:B------:R-:W4:Y:S04]  /*2ce60*/  LDL.LU R237, [R1+0xe4] ;  /* 0x0000e40001ed7983 */ /* 0x000f280000300800 */
[----:B---3--:R-:W3:Y:S04]  /*2ce70*/  LDL.LU R238, [R1+0xe8] ;  /* 0x0000e80001ee7983 */ /* 0x008ee80000300800 */
[----:B------:R-:W3:Y:S01]  /*2ce80*/  LDL.LU R239, [R1+0xec] ;  /* 0x0000ec0001ef7983 */ /* 0x000ee20000300800 */
[C---:B------:R-:W-:Y:S03]  /*2ce90*/  HMMA.1688.F32.TF32 R40, R228.reuse, R30, R108 ;  /* 0x0000001ee428723c */ /* 0x040fe6000008106c */
[----:B------:R-:W-:Y:S04]  /*2cea0*/  LDS R225, [R0+0x43180] ;  /* 0x0431800000e17984 */ /* 0x000fe80000000800 */
[----:B------:R-:W1:Y:S01]  /*2ceb0*/  LDS R227, [R0+0x43980] ;  /* 0x0439800000e37984 */ /* 0x000e620000000800 */
[C---:B------:R-:W-:Y:S03]  /*2cec0*/  HMMA.1688.F32.TF32 R44, R228.reuse, R26, R112 ;  /* 0x0000001ae42c723c */ /* 0x040fe60000081070 */
[----:B------:R-:W-:Y:S04]  /*2ced0*/  LDS R221, [R5+0x43180] ;  /* 0x0431800005dd7984 */ /* 0x000fe80000000800 */
[----:B------:R-:W1:Y:S01]  /*2cee0*/  LDS R223, [R5+0x43980] ;  /* 0x0439800005df7984 */ /* 0x000e620000000800 */
[C---:B------:R-:W-:Y:S03]  /*2cef0*/  HMMA.1688.F32.TF32 R48, R228.reuse, R22, R116 ;  /* 0x00000016e430723c */ /* 0x040fe60000081074 */
[----:B------:R-:W-:Y:S04]  /*2cf00*/  LDS R36, [R2+0x44000] ;  /* 0x0440000002247984 */ /* 0x000fe80000000800 */
[----:B------:R-:W-:Y:S01]  /*2cf10*/  LDS R37, [R0+0x44000] ;  /* 0x0440000000257984 */ /* 0x000fe20000000800 */
[----:B------:R-:W-:Y:S08]  /*2cf20*/  HMMA.1688.F32.TF32 R52, R228, R18, R120 ;  /* 0x00000012e434723c */ /* 0x000ff00000081078 */
[C---:B------:R-:W-:Y:S08]  /*2cf30*/  HMMA.1688.F32.TF32 R56, R232.reuse, R14, R124 ;  /* 0x0000000ee838723c */ /* 0x040ff0000008107c */
[C---:B------:R-:W-:Y:S08]  /*2cf40*/  HMMA.1688.F32.TF32 R60, R232.reuse, R10, R128 ;  /* 0x0000000ae83c723c */ /* 0x040ff00000081080 */
[C---:B------:R-:W-:Y:S08]  /*2cf50*/  HMMA.1688.F32.TF32 R64, R232.reuse, R38, R132 ;  /* 0x00000026e840723c */ /* 0x040ff00000081084 */
[----:B------:R-:W-:Y:S08]  /*2cf60*/  HMMA.1688.F32.TF32 R68, R232, R34, R136 ;  /* 0x00000022e844723c */ /* 0x000ff00000081088 */
[C---:B--2---:R-:W-:Y:S08]  /*2cf70*/  HMMA.1688.F32.TF32 R100, R228.reuse, R38, R100 ;  /* 0x00000026e464723c */ /* 0x044ff00000081064 */
[-C--:B----4-:R-:W-:Y:S01]  /*2cf80*/  HMMA.1688.F32.TF32 R96, R228, R10.reuse, R96 ;  /* 0x0000000ae460723c */ /* 0x090fe20000081060 */
[----:B------:R-:W-:Y:S04]  /*2cf90*/  LDS R228, [R4+0x43100] ;  /* 0x0431000004e47984 */ /* 0x000fe80000000800 */
[----:B------:R-:W-:Y:S04]  /*2cfa0*/  LDS R230, [R4+0x43900] ;  /* 0x0439000004e67984 */ /* 0x000fe80000000800 */
[----:B------:R-:W-:Y:S04]  /*2cfb0*/  LDS R229, [R5+0x43100] ;  /* 0x0431000005e57984 */ /* 0x000fe80000000800 */
[----:B------:R-:W2:Y:S10]  /*2cfc0*/  LDS R231, [R5+0x43900] ;  /* 0x0439000005e77984 */ /* 0x000eb40000000800 */
        /* <DEDUP_REMOVED lines=19> */
[----:B------:R4:W-:Y:S02]  /*2d100*/  STL [R1+0x2000], R47 ;  /* 0x0020002f01007387 */ /* 0x0009e40000100800 */
[----:B----4-:R-:W-:Y:S02]  /*2d110*/  HMMA.1688.F32.TF32 R44, R88, R10, R92 ;  /* 0x0000000a582c723c */ /* 0x010fe4000008105c */
[----:B------:R-:W-:Y:S04]  /*2d120*/  STL [R1+0x2028], R48 ;  /* 0x0020283001007387 */ /* 0x000fe80000100800 */
[----:B------:R-:W-:Y:S04]  /*2d130*/  STL [R1+0x2024], R49 ;  /* 0x0020243101007387 */ /* 0x000fe80000100800 */
[----:B------:R-:W-:Y:S04]  /*2d140*/  STL [R1+0x2020], R50 ;  /* 0x0020203201007387 */ /* 0x000fe80000100800 */
[----:B------:R4:W-:Y:S04]  /*2d150*/  STL [R1+0x1fcc], R51 ;  /* 0x001fcc3301007387 */ /* 0x0009e80000100800 */
[----:B------:R-:W-:Y:S04]  /*2d160*/  STL [R1+0x2044], R53 ;  /* 0x0020443501007387 */ /* 0x000fe80000100800 */
[----:B------:R-:W-:Y:S04]  /*2d170*/  STL [R1+0x2040], R54 ;  /* 0x0020403601007387 */ /* 0x000fe80000100800 */
[----:B------:R-:W-:Y:S01]  /*2d180*/  STL [R1+0x203c], R55 ;  /* 0x00203c3701007387 */ /* 0x000fe20000100800 */
[----:B------:R-:W-:-:S02]  /*2d190*/  IMAD.MOV.U32 R103, RZ, RZ, R44 ;  /* 0x000000ffff677224 */ /* 0x000fc400078e002c */
[----:B------:R-:W-:Y:S01]  /*2d1a0*/  IMAD.MOV.U32 R43, RZ, RZ, R45 ;  /* 0x000000ffff2b7224 */ /* 0x000fe200078e002d */
[----:B------:R1:W-:Y:S01]  /*2d1b0*/  STL [R1+0x1fc8], R59 ;  /* 0x001fc83b01007387 */ /* 0x0003e20000100800 */
[----:B----4-:R-:W-:Y:S02]  /*2d1c0*/  IMAD.MOV.U32 R51, RZ, RZ, R46 ;  /* 0x000000ffff337224 */ /* 0x010fe400078e002e */
[----:B-1----:R-:W-:Y:S02]  /*2d1d0*/  IMAD.MOV.U32 R59, RZ, RZ, R47 ;  /* 0x000000ffff3b7224 */ /* 0x002fe400078e002f */
[C---:B------:R-:W-:Y:S01]  /*2d1e0*/  HMMA.1688.F32.TF32 R44, R88.reuse, R38, R240 ;  /* 0x00000026582c723c */ /* 0x040fe200000810f0 */
[----:B------:R-:W-:Y:S04]  /*2d1f0*/  STL.64 [R1+0x2060], R62 ;  /* 0x0020603e01007387 */ /* 0x000fe80000100a00 */
[----:B------:R1:W-:Y:S04]  /*2d200*/  STL.64 [R1+0x2058], R60 ;  /* 0x0020583c01007387 */ /* 0x0003e80000100a00 */
[----:B------:R-:W-:Y:S11]  /*2d210*/  STL.64 [R1+0x2070], R66 ;  /* 0x0020704201007387 */ /* 0x000ff60000100a00 */
[----:B------:R-:W-:Y:S04]  /*2d220*/  @!UPT UIADD3 URZ, URZ, URZ, URZ ;  /* 0x0000003f3f3ff290 */ /* 0x000fe8000fffe03f */
[----:B------:R-:W-:Y:S02]  /*2d230*/  IMAD.MOV.U32 R107, RZ, RZ, R44 ;  /* 0x000000ffff6b7224 */ /* 0x000fe400078e002c */
[----:B------:R-:W-:Y:S02]  /*2d240*/  IMAD.MOV.U32 R100, RZ, RZ, R45 ;  /* 0x000000ffff647224 */ /* 0x000fe400078e002d */
[----:B------:R-:W-:Y:S02]  /*2d250*/  IMAD.MOV.U32 R101, RZ, RZ, R46 ;  /* 0x000000ffff657224 */ /* 0x000fe400078e002e */
[----:B------:R-:W-:Y:S02]  /*2d260*/  IMAD.MOV.U32 R102, RZ, RZ, R47 ;  /* 0x000000ffff667224 */ /* 0x000fe400078e002f */
[----:B------:R-:W-:Y:S01]  /*2d270*/  HMMA.1688.F32.TF32 R44, R88, R34, R248 ;  /* 0x00000022582c723c */ /* 0x000fe200000810f8 */
[----:B------:R4:W-:Y:S04]  /*2d280*/  STL.64 [R1+0x2068], R64 ;  /* 0x0020684001007387 */ /* 0x0009e80000100a00 */
[----:B------:R-:W-:Y:S04]  /*2d290*/  STL.64 [R1+0x2080], R70 ;  /* 0x0020804601007387 */ /* 0x000fe80000100a00 */
[----:B------:R-:W-:Y:S04]  /*2d2a0*/  STL.64 [R1+0x2078], R68 ;  /* 0x0020784401007387 */ /* 0x000fe80000100a00 */
[----:B------:R-:W2:Y:S04]  /*2d2b0*/  LDL.LU R240, [R1+0x10] ;  /* 0x0000100001f07983 */ /* 0x000ea80000300800 */
[----:B------:R-:W2:Y:S04]  /*2d2c0*/  LDL.LU R241, [R1+0x14] ;  /* 0x0000140001f17983 */ /* 0x000ea80000300800 */
[----:B------:R-:W2:Y:S04]  /*2d2d0*/  LDL.LU R242, [R1+0x18] ;  /* 0x0000180001f27983 */ /* 0x000ea80000300800 */
[----:B------:R-:W2:Y:S01]  /*2d2e0*/  LDL.LU R243, [R1+0x1c] ;  /* 0x00001c0001f37983 */ /* 0x000ea20000300800 */
[----:B------:R-:W-:-:S03]  /*2d2f0*/  IMAD.MOV.U32 R42, RZ, RZ, R44 ;  /* 0x000000ffff2a7224 */ /* 0x000fc600078e002c */
[----:B------:R-:W2:Y:S01]  /*2d300*/  LDL.LU R92, [R1+0x20] ;  /* 0x00002000015c7983 */ /* 0x000ea20000300800 */
[----:B------:R-:W-:-:S03]  /*2d310*/  IMAD.MOV.U32 R104, RZ, RZ, R45 ;  /* 0x000000ffff687224 */ /* 0x000fc600078e002d */
[----:B------:R-:W2:Y:S01]  /*2d320*/  LDL.LU R93, [R1+0x24] ;  /* 0x00002400015d7983 */ /* 0x000ea20000300800 */
[----:B------:R-:W-:-:S03]  /*2d330*/  MOV R105, R46 ;  /* 0x0000002e00697202 */ /* 0x000fc60000000f00 */
[----:B------:R-:W2:Y:S01]  /*2d340*/  LDL.LU R94, [R1+0x28] ;  /* 0x00002800015e7983 */ /* 0x000ea20000300800 */
[----:B------:R-:W-:-:S03]  /*2d350*/  IMAD.MOV.U32 R106, RZ, RZ, R47 ;  /* 0x000000ffff6a7224 */ /* 0x000fc600078e002f */
[----:B------:R-:W2:Y:S04]  /*2d360*/  LDL.LU R95, [R1+0x2c] ;  /* 0x00002c00015f7983 */ /* 0x000ea80000300800 */
[----:B------:R-:W1:Y:S04]  /*2d370*/  LDL.LU R44, [R1+0xa0] ;  /* 0x0000a000012c7983 */ /* 0x000e680000300800 */
[----:B------:R-:W1:Y:S04]  /*2d380*/  LDL.LU R45, [R1+0xa4] ;  /* 0x0000a400012d7983 */ /* 0x000e680000300800 */
[----:B------:R-:W1:Y:S04]  /*2d390*/  LDL.LU R46, [R1+0xa8] ;  /* 0x0000a800012e7983 */ /* 0x000e680000300800 */
[----:B------:R-:W1:Y:S04]  /*2d3a0*/  LDL.LU R47, [R1+0xac] ;  /* 0x0000ac00012f7983 */ /* 0x000e680000300800 */
[----:B------:R-:W2:Y:S04]  /*2d3b0*/  LDL.LU R96, [R1+0x90] ;  /* 0x0000900001607983 */ /* 0x000ea80000300800 */
[----:B------:R-:W2:Y:S04]  /*2d3c0*/  LDL.LU R97, [R1+0x94] ;  /* 0x0000940001617983 */ /* 0x000ea80000300800 */
[----:B------:R-:W2:Y:S04]  /*2d3d0*/  LDL.LU R98, [R1+0x98] ;  /* 0x0000980001627983 */ /* 0x000ea80000300800 */
[----:B------:R-:W2:Y:S04]  /*2d3e0*/  LDL.LU R99, [R1+0x9c] ;  /* 0x00009c0001637983 */ /* 0x000ea80000300800 */
[----:B------:R-:W2:Y:S01]  /*2d3f0*/  LDL.LU R112, [R1+0x30] ;  /* 0x0000300001707983 */ /* 0x000ea20000300800 */
[----:B---3--:R-:W-:Y:S03]  /*2d400*/  HMMA.1688.F32.TF32 R236, R88, R14, R236 ;  /* 0x0000000e58ec723c */ /* 0x008fe600000810ec */
[----:B------:R-:W3:Y:S04]  /*2d410*/  LDL.LU R113, [R1+0x34] ;  /* 0x0000340001717983 */ /* 0x000ee80000300800 */
[----:B------:R-:W3:Y:S04]  /*2d420*/  LDL.LU R114, [R1+0x38] ;  /* 0x0000380001727983 */ /* 0x000ee80000300800 */
[----:B------:R-:W3:Y:S04]  /*2d430*/  LDL.LU R115, [R1+0x3c] ;  /* 0x00003c0001737983 */ /* 0x000ee80000300800 */
[----:B------:R-:W3:Y:S04]  /*2d440*/  LDL.LU R124, [R1+0x80] ;  /* 0x00008000017c7983 */ /* 0x000ee80000300800 */
[----:B------:R-:W3:Y:S04]  /*2d450*/  LDL.LU R125, [R1+0x84] ;  /* 0x00008400017d7983 */ /* 0x000ee80000300800 */
[----:B------:R-:W3:Y:S04]  /*2d460*/  LDL.LU R126, [R1+0x88] ;  /* 0x00008800017e7983 */ /* 0x000ee80000300800 */
[----:B------:R-:W3:Y:S01]  /*2d470*/  LDL.LU R127, [R1+0x8c] ;  /* 0x00008c00017f7983 */ /* 0x000ee20000300800 */
[----:B------:R-:W-:-:S02]  /*2d480*/  IMAD.MOV.U32 R131, RZ, RZ, R236 ;  /* 0x000000ffff837224 */ /* 0x000fc400078e00ec */
[----:B------:R-:W-:Y:S01]  /*2d490*/  IMAD.MOV.U32 R130, RZ, RZ, R237 ;  /* 0x000000ffff827224 */ /* 0x000fe200078e00ed */
[----:B------:R-:W3:Y:S01]  /*2d4a0*/  LDL.LU R236, [R1+0x70] ;  /* 0x0000700001ec7983 */ /* 0x000ee20000300800 */
[----:B------:R-:W-:Y:S02]  /*2d4b0*/  IMAD.MOV.U32 R129, RZ, RZ, R238 ;  /* 0x000000ffff817224 */ /* 0x000fe400078e00ee */
[----:B------:R-:W-:Y:S01]  /*2d4c0*/  IMAD.MOV.U32 R128, RZ, RZ, R239 ;  /* 0x000000ffff807224 */ /* 0x000fe200078e00ef */
        /* <DEDUP_REMOVED lines=16> */
[----:B------:R-:W4:Y:S04]  /*2d5d0*/  LDL.LU R248, [R1] ;  /* 0x0000000001f87983 */ /* 0x000f280000300800 */
[----:B------:R-:W4:Y:S04]  /*2d5e0*/  LDL.LU R249, [R1+0x4] ;  /* 0x0000040001f97983 */ /* 0x000f280000300800 */
[----:B------:R-:W4:Y:S04]  /*2d5f0*/  LDL.LU R250, [R1+0x8] ;  /* 0x0000080001fa7983 */ /* 0x000f280000300800 */
[----:B------:R-:W4:Y:S01]  /*2d600*/  LDL.LU R6, [R1+0x2088] ;  /* 0x0020880001067983 */ /* 0x000f220000300800 */
[C---:B------:R-:W-:Y:S08]  /*2d610*/  HMMA.1688.F32.TF32 R72, R232.reuse, R30, R140 ;  /* 0x0000001ee848723c */ /* 0x040ff0000008108c */
[C---:B------:R-:W-:Y:S08]  /*2d620*/  HMMA.1688.F32.TF32 R76, R232.reuse, R26, R144 ;  /* 0x0000001ae84c723c */ /* 0x040ff00000081090 */
[C---:B------:R-:W-:Y:S08]  /*2d630*/  HMMA.1688.F32.TF32 R80, R232.reuse, R22, R148 ;  /* 0x00000016e850723c */ /* 0x040ff00000081094 */
[----:B------:R-:W-:Y:S08]  /*2d640*/  HMMA.1688.F32.TF32 R84, R232, R18, R152 ;  /* 0x00000012e854723c */ /* 0x000ff00000081098 */
[C---:B------:R-:W-:Y:S08]  /*2d650*/  HMMA.1688.F32.TF32 R144, R224.reuse, R34, R172 ;  /* 0x00000022e090723c */ /* 0x040ff000000810ac */
[C---:B------:R-:W-:Y:S08]  /*2d660*/  HMMA.1688.F32.TF32 R140, R224.reuse, R38, R168 ;  /* 0x00000026e08c723c */ /* 0x040ff000000810a8 */
[----:B------:R-:W-:Y:S08]  /*2d670*/  HMMA.1688.F32.TF32 R148, R224, R30, R176 ;  /* 0x0000001ee094723c */ /* 0x000ff000000810b0 */
[----:B------:R-:W-:Y:S08]  /*2d680*/  HMMA.1688.F32.TF32 R172, R220, R38, R200 ;  /* 0x00000026dcac723c */ /* 0x000ff000000810c8 */
[C---:B-1----:R-:W-:Y:S11]  /*2d690*/  HMMA.1688.F32.TF32 R60, R88.reuse, R30, R44 ;  /* 0x0000001e583c723c */ /* 0x042ff6000008102c */
[----:B------:R-:W-:Y:S11]  /*2d6a0*/  @!UPT UIADD3 URZ, URZ, URZ, URZ ;  /* 0x0000003f3f3ff290 */ /* 0x000ff6000fffe03f */
[----:B------:R-:W-:Y:S02]  /*2d6b0*/  @!UPT UIADD3 URZ, URZ, URZ, URZ ;  /* 0x0000003f3f3ff290 */ /* 0x000fe4000fffe03f */
[----:B------:R-:W-:Y:S02]  /*2d6c0*/  IMAD.MOV.U32 R46, RZ, RZ, R60 ;  /* 0x000000ffff2e7224 */ /* 0x000fe400078e003c */
[----:B------:R-:W-:Y:S02]  /*2d6d0*/  IMAD.MOV.U32 R47, RZ, RZ, R61 ;  /* 0x000000ffff2f7224 */ /* 0x000fe400078e003d */
[----:B------:R-:W-:Y:S02]  /*2d6e0*/  IMAD.MOV.U32 R40, RZ, RZ, R62 ;  /* 0x000000ffff287224 */ /* 0x000fe400078e003e */
[----:B------:R-:W-:Y:S02]  /*2d6f0*/  IMAD.MOV.U32 R41, RZ, RZ, R63 ;  /* 0x000000ffff297224 */ /* 0x000fe400078e003f */
[C---:B--2---:R-:W-:Y:S11]  /*2d700*/  HMMA.1688.F32.TF32 R60, R88.reuse, R26, R96 ;  /* 0x0000001a583c723c */ /* 0x044ff60000081060 */
[----:B------:R-:W-:Y:S11]  /*2d710*/  @!UPT UIADD3 URZ, URZ, URZ, URZ ;  /* 0x0000003f3f3ff290 */ /* 0x000ff6000fffe03f */
[----:B------:R-:W-:Y:S02]  /*2d720*/  @!UPT UIADD3 URZ, URZ, URZ, URZ ;  /* 0x0000003f3f3ff290 */ /* 0x000fe4000fffe03f */
[----:B------:R-:W-:Y:S02]  /*2d730*/  IMAD.MOV.U32 R97, RZ, RZ, R60 ;  /* 0x000000ffff617224 */ /* 0x000fe400078e003c */
[----:B------:R-:W-:Y:S02]  /*2d740*/  IMAD.MOV.U32 R98, RZ, RZ, R61 ;  /* 0x000000ffff627224 */ /* 0x000fe400078e003d */
[----:B------:R-:W-:Y:S02]  /*2d750*/  IMAD.MOV.U32 R99, RZ, RZ, R62 ;  /* 0x000000ffff637224 */ /* 0x000fe400078e003e */
[----:B------:R-:W-:Y:S02]  /*2d760*/  IMAD.MOV.U32 R45, RZ, RZ, R63 ;  /* 0x000000ffff2d7224 */ /* 0x000fe400078e003f */
[C---:B---3--:R-:W-:Y:S11]  /*2d770*/  HMMA.1688.F32.TF32 R60, R88.reuse, R22, R124 ;  /* 0x00000016583c723c */ /* 0x048ff6000008107c */
[----:B------:R-:W-:Y:S11]  /*2d780*/  @!UPT UIADD3 URZ, URZ, URZ, URZ ;  /* 0x0000003f3f3ff290 */ /* 0x000ff6000fffe03f */
[----:B------:R-:W-:Y:S02]  /*2d790*/  @!UPT UIADD3 URZ, URZ, URZ, URZ ;  /* 0x0000003f3f3ff290 */ /* 0x000fe4000fffe03f */
[----:B------:R-:W-:Y:S02]  /*2d7a0*/  IMAD.MOV.U32 R49, RZ, RZ, R60 ;  /* 0x000000ffff317224 */ /* 0x000fe400078e003c */
[----:B------:R-:W-:Y:S02]  /*2d7b0*/  IMAD.MOV.U32 R50, RZ, RZ, R61 ;  /* 0x000000ffff327224 */ /* 0x000fe400078e003d */
[----:B------:R-:W-:Y:S02]  /*2d7c0*/  IMAD.MOV.U32 R44, RZ, RZ, R62 ;  /* 0x000000ffff2c7224 */ /* 0x000fe400078e003e */
[----:B------:R-:W-:Y:S02]  /*2d7d0*/  IMAD.MOV.U32 R96, RZ, RZ, R63 ;  /* 0x000000ffff607224 */ /* 0x000fe400078e003f */
[----:B------:R-:W-:Y:S08]  /*2d7e0*/  HMMA.1688.F32.TF32 R60, R88, R18, R236 ;  /* 0x00000012583c723c */ /* 0x000ff000000810ec */
[C---:B----4-:R-:W-:Y:S08]  /*2d7f0*/  HMMA.1688.F32.TF32 R232, R228.reuse, R10, R116 ;  /* 0x0000000ae4e8723c */ /* 0x050ff00000081074 */
[----:B------:R-:W-:Y:S01]  /*2d800*/  HMMA.1688.F32.TF32 R108, R228, R38, R108 ;  /* 0x00000026e46c723c */ /* 0x000fe2000008106c */
[----:B------:R-:W-:Y:S04]  /*2d810*/  LDS R38, [R2+0x44800] ;  /* 0x0448000002267984 */ /* 0x000fe80000000800 */
[----:B------:R-:W-:Y:S03]  /*2d820*/  LDS R39, [R0+0x44800] ;  /* 0x0448000000277984 */ /* 0x000fe60000000800 */
[----:B------:R-:W-:Y:S01]  /*2d830*/  MOV R237, R60 ;  /* 0x0000003c00ed7202 */ /* 0x000fe20000000f00 */
[----:B------:R-:W-:Y:S01]  /*2d840*/  IMAD.MOV.U32 R238, RZ, RZ, R61 ;  /* 0x000000ffffee7224 */ /* 0x000fe200078e003d */
[----:B------:R-:W-:Y:S01]  /*2d850*/  HMMA.1688.F32.TF32 R208, R220, R30, R208 ;  /* 0x0000001edcd0723c */ /* 0x000fe200000810d0 */
[----:B------:R-:W-:-:S07]  /*2d860*/  IMAD.MOV.U32 R239, RZ, RZ, R62 ;  /* 0x000000ffffef7224 */ /* 0x000fce00078e003e */
[-C--:B------:R-:W-:Y:S01]  /*2d870*/  HMMA.1688.F32.TF32 R212, R220, R26.reuse, R212 ;  /* 0x0000001adcd4723c */ /* 0x080fe200000810d4 */
[----:B------:R-:W-:Y:S01]  /*2d880*/  IMAD.MOV.U32 R48, RZ, RZ, R63 ;  /* 0x000000ffff307224 */ /* 0x000fe200078e003f */
[----:B------:R-:W-:Y:S06]  /*2d890*/  LDSM.16.M88.4 R200, [R6+0xc080] ;  /* 0x00c0800006c8783b */ /* 0x000fec0000000200 */
[----:B------:R-:W-:Y:S01]  /*2d8a0*/  HMMA.1688.F32.TF32 R152, R224, R26, R180 ;  /* 0x0000001ae098723c */ /* 0x000fe200000810b4 */
[----:B------:R-:W-:-:S07]  /*2d8b0*/  IMAD.MOV.U32 R64, RZ, RZ, R13 ;  /* 0x000000ffff407224 */ /* 0x000fce00078e000d */
[----:B------:R-:W-:Y:S01]  /*2d8c0*/  HMMA.1688.F32.TF32 R112, R228, R34, R112 ;  /* 0x00000022e470723c */ /* 0x000fe20000081070 */
[----:B------:R-:W-:-:S07]  /*2d8d0*/  IMAD.MOV.U32 R65, RZ, RZ, R12 ;  /* 0x000000ffff417224 */ /* 0x000fce00078e000c */
[----:B------:R-:W-:Y:S01]  /*2d8e0*/  HMMA.1688.F32.TF32 R204, R220, R34, R204 ;  /* 0x00000022dccc723c */ /* 0x000fe200000810cc */
[----:B------:R-:W-:Y:S01]  /*2d8f0*/  LDSM.16.M88.4 R32, [R6+0x8080] ;  /* 0x008080000620783b */ /* 0x000fe20000000200 */
[----:B------:R-:W-:-:S06]  /*2d900*/  IMAD.MOV.U32 R66, RZ, RZ, R9 ;  /* 0x000000ffff427224 */ /* 0x000fcc00078e0009 */
[----:B------:R-:W-:Y:S01]  /*2d910*/  HMMA.1688.F32.TF32 R136, R224, R10, R164 ;  /* 0x0000000ae088723c */ /* 0x000fe200000810a4 */
[----:B------:R-:W-:-:S07]  /*2d920*/  IMAD.MOV.U32 R67, RZ, RZ, R8 ;  /* 0x000000ffff437224 */ /* 0x000fce00078e0008 */
[----:B------:R-:W-:Y:S08]  /*2d930*/  HMMA.1688.F32.TF32 R132, R224, R14, R160 ;  /* 0x0000000ee084723c */ /* 0x000ff000000810a0 */
[----:B------:R-:W-:Y:S01]  /*2d940*/  HMMA.1688.F32.TF32 R168, R220, R10, R196 ;  /* 0x0000000adca8723c */ /* 0x000fe200000810c4 */
[----:B------:R-:W-:Y:S04]  /*2d950*/  LDSM.16.M88.4 R8, [R6+0x18080] ;  /* 0x018080000608783b */ /* 0x000fe80000000200 */
[----:B------:R-:W-:Y:S03]  /*2d960*/  STL [R1+0x1fa8], R172 ;  /* 0x001fa8ac01007387 */ /* 0x000fe60000100800 */
[C---:B------:R-:W-:Y:S01]  /*2d970*/  HMMA.1688.F32.TF32 R60, R228.reuse, R14, R120 ;  /* 0x0000000ee43c723c */ /* 0x040fe20000081078 */
[----:B------:R-:W-:Y:S04]  /*2d980*/  LDS R88, [R4+0x44080] ;  /* 0x0440800004587984 */ /* 0x000fe80000000800 */
[----:B------:R-:W-:Y:S03]  /*2d990*/  LDS R90, [R4+0x44880] ;  /* 0x04488000045a7984 */ /* 0x000fe60000000800 */
[C---:B------:R-:W-:Y:S01]  /*2d9a0*/  HMMA.1688.F32.TF32 R120, R228.reuse, R26, R240 ;  /* 0x0000001ae478723c */ /* 0x040fe200000810f0 */
[----:B------:R-:W-:Y:S04]  /*2d9b0*/  LDS R89, [R5+0x44080] ;  /* 0x0440800005597984 */ /* 0x000fe80000000800 */
[----:B------:R-:W-:Y:S02]  /*2d9c0*/  LDS R91, [R5+0x44880] ;  /* 0x04488000055b7984 */ /* 0x000fe40000000800 */
[----:B------:R-:W-:Y:S01]  /*2d9d0*/  IMAD.MOV.U32 R240, RZ, RZ, R29 ;  /* 0x000000fffff07224 */ /* 0x000fe200078e001d */
[----:B------:R-:W-:Y:S01]  /*2d9e0*/  HMMA.1688.F32.TF32 R116, R228, R30, R92 ;  /* 0x0000001ee474723c */ /* 0x000fe2000008105c */
[----:B------:R-:W-:-:S07]  /*2d9f0*/  IMAD.MOV.U32 R241, RZ, RZ, R28 ;  /* 0x000000fffff17224 */ /* 0x000fce00078e001c */
[----:B------:R-:W-:Y:S01]  /*2da00*/  HMMA.1688.F32.TF32 R124, R228, R22, R248 ;  /* 0x00000016e47c723c */ /* 0x000fe200000810f8 */
[----:B------:R-:W1:Y:S01]  /*2da10*/  LDSM.16.M88.4 R28, [R6+0x4080] ;  /* 0x00408000061c783b */ /* 0x000e620000000200 */
[----:B------:R-:W-:Y:S02]  /*2da20*/  IMAD.MOV.U32 R242, RZ, RZ, R25 ;  /* 0x000000fffff27224 */ /* 0x000fe400078e0019 */
[----:B------:R-:W-:-:S04]  /*2da30*/  IMAD.MOV.U32 R243, RZ, RZ, R24 ;  /* 0x000000fffff37224 */ /* 0x000fc800078e0018 */
[----:B------:R-:W-:Y:S01]  /*2da40*/  HMMA.1688.F32.TF32 R164, R220, R14, R192 ;  /* 0x0000000edca4723c */ /* 0x000fe200000810c0 */
[----:B------:R-:W2:Y:S01]  /*2da50*/  LDSM.16.M88.4 R24, [R6+0x80] ;  /* 0x000080000618783b */ /* 0x000ea20000000200 */
[----:B------:R-:W-:Y:S02]  /*2da60*/  IMAD.MOV.U32 R53, RZ, RZ, R60 ;  /* 0x000000ffff357224 */ /* 0x000fe400078e003c */
[----:B------:R-:W-:Y:S01]  /*2da70*/  IMAD.MOV.U32 R54, RZ, RZ, R61 ;  /* 0x000000ffff367224 */ /* 0x000fe200078e003d */
[----:B------:R-:W-:Y:S01]  /*2da80*/  LDSM.16.M88.4 R12, [R6+0x14080] ;  /* 0x01408000060c783b */ /* 0x000fe20000000200 */
[----:B------:R-:W-:Y:S02]  /*2da90*/  IMAD.MOV.U32 R60, RZ, RZ, R21 ;  /* 0x000000ffff3c7224 */ /* 0x000fe400078e0015 */
[----:B------:R-:W-:Y:S01]  /*2daa0*/  HMMA.1688.F32.TF32 R228, R228, R18, R156 ;  /* 0x00000012e4e4723c */ /* 0x000fe2000008109c */
[----:B------:R-:W-:Y:S01]  /*2dab0*/  IMAD.MOV.U32 R61, RZ, RZ, R20 ;  /* 0x000000ffff3d7224 */ /* 0x000fe200078e0014 */
[----:B------:R-:W-:Y:S01]  /*2dac0*/  STL [R1+0x1fa4], R173 ;  /* 0x001fa4ad01007387 */ /* 0x000fe20000100800 */
[----:B------:R-:W-:-:S02]  /*2dad0*/  IMAD.MOV.U32 R55, RZ, RZ, R62 ;  /* 0x000000ffff377224 */ /* 0x000fc400078e003e */
[----:B------:R-:W-:Y:S01]  /*2dae0*/  IMAD.MOV.U32 R236, RZ, RZ, R63 ;  /* 0x000000ffffec7224 */ /* 0x000fe200078e003f */
[----:B------:R-:W-:Y:S01]  /*2daf0*/  MOV R63, R16 ;  /* 0x00000010003f7202 */ /* 0x000fe20000000f00 */
[----:B------:R-:W-:Y:S01]  /*2db00*/  IMAD.MOV.U32 R162, RZ, RZ, R7 ;  /* 0x000000ffffa27224 */ /* 0x000fe200078e0007 */
[-C--:B------:R-:W-:Y:S01]  /*2db10*/  HMMA.1688.F32.TF32 R156, R224, R22.reuse, R184 ;  /* 0x00000016e09c723c */ /* 0x080fe200000810b8 */
[----:B------:R-:W-:Y:S01]  /*2db20*/  IMAD.MOV.U32 R62, RZ, RZ, R17 ;  /* 0x000000ffff3e7224 */ /* 0x000fe200078e0011 */
[----:B------:R-:W-:Y:S04]  /*2db30*/  LDS R248, [R4+0x44000] ;  /* 0x0440000004f87984 */ /* 0x000fe80000000800 */
[----:B------:R-:W-:Y:S02]  /*2db40*/  LDS R250, [R4+0x44800] ;  /* 0x0448000004fa7984 */ /* 0x000fe40000000800 */
[----:B------:R-:W-:Y:S02]  /*2db50*/  HMMA.1688.F32.TF32 R20, R220, R22, R216 ;  /* 0x00000016dc14723c */ /* 0x000fe400000810d8 */
[----:B------:R-:W-:Y:S04]  /*2db60*/  LDSM.16.M88.4 R216, [R6+0x1c080] ;  /* 0x01c0800006d8783b */ /* 0x000fe80000000200 */
[----:B------:R-:W-:Y:S02]  /*2db70*/  LDS R249, [R5+0x44000] ;  /* 0x0440000005f97984 */ /* 0x000fe40000000800 */
[----:B------:R-:W-:Y:S02]  /*2db80*/  HMMA.1688.F32.TF32 R224, R224, R18, R188 ;  /* 0x00000012e0e0723c */ /* 0x000fe400000810bc */
[----:B------:R-:W-:Y:S01]  /*2db90*/  LDS R251, [R5+0x44800] ;  /* 0x0448000005fb7984 */ /* 0x000fe20000000800 */
[----:B------:R-:W-:Y:S01]  /*2dba0*/  IMAD.MOV.U32 R161, RZ, RZ, R252 ;  /* 0x000000ffffa17224 */ /* 0x000fe200078e00fc */
[----:B------:R-:W-:-:S02]  /*2dbb0*/  MOV R163, R3 ;  /* 0x0000000300a37202 */ /* 0x000fc40000000f00 */
[----:B------:R-:W-:Y:S02]  /*2dbc0*/  LDS R92, [R2+0x44080] ;  /* 0x04408000025c7984 */ /* 0x000fe40000000800 */
[----:B------:R-:W-:Y:S02]  /*2dbd0*/  HMMA.1688.F32.TF32 R220, R220, R18, R244 ;  /* 0x00000012dcdc723c */ /* 0x000fe400000810f4 */
[----:B------:R-:W3:Y:S04]  /*2dbe0*/  LDSM.16.M88.4 R16, [R6+0x10080] ;  /* 0x010080000610783b */ /* 0x000ee80000000200 */
[----:B------:R-:W-:Y:S02]  /*2dbf0*/  LDS R94, [R2+0x44880] ;  /* 0x04488000025e7984 */ /* 0x000fe40000000800 */
[C---:B-1----:R-:W-:Y:S02]  /*2dc00*/  HMMA.1688.F32.TF32 R60, R36.reuse, R28, R60 ;  /* 0x0000001c243c723c */ /* 0x042fe4000008103c */
[----:B------:R1:W-:Y:S04]  /*2dc10*/  STL [R1+0x1fa0], R174 ;  /* 0x001fa0ae01007387 */ /* 0x0003e80000100800 */
[----:B------:R4:W-:Y:S02]  /*2dc20*/  STL [R1+0x1f9c], R175 ;  /* 0x001f9caf01007387 */ /* 0x0009e40000100800 */
[----:B--2---:R-:W-:Y:S02]  /*2dc30*/  HMMA.1688.F32.TF32 R64, R36, R24, R64 ;  /* 0x000000182440723c */ /* 0x004fe40000081040 */
[----:B------:R-:W-:Y:S04]  /*2dc40*/  STL [R1+0x1fb4], R204 ;  /* 0x001fb4cc01007387 */ /* 0x000fe80000100800 */
[----:B------:R-:W-:Y:S04]  /*2dc50*/  STL [R1+0x1fb0], R205 ;  /* 0x001fb0cd01007387 */ /* 0x000fe80000100800 */
[----:B------:R-:W-:Y:S04]  /*2dc60*/  STL [R1+0x1fac], R206 ;  /* 0x001facce01007387 */ /* 0x000fe80000100800 */
        /* <DEDUP_REMOVED lines=11> */
[----:B---3--:R-:W-:Y:S04]  /*2dd20*/  STL [R1+0x1f84], R18 ;  /* 0x001f841201007387 */ /* 0x008fe80000100800 */
[----:B------:R-:W-:Y:S01]  /*2dd30*/  STL [R1+0x1f70], R19 ;  /* 0x001f701301007387 */ /* 0x000fe20000100800 */
[----:B------:R-:W-:-:S03]  /*2dd40*/  IMAD.MOV.U32 R173, RZ, RZ, R60 ;  /* 0x000000ffffad7224 */ /* 0x000fc600078e003c */
[----:B------:R-:W-:Y:S01]  /*2dd50*/  STL [R1+0x1f94], R14 ;  /* 0x001f940e01007387 */ /* 0x000fe20000100800 */
[----:B-1----:R-:W-:-:S03]  /*2dd60*/  IMAD.MOV.U32 R174, RZ, RZ, R61 ;  /* 0x000000ffffae7224 */ /* 0x002fc600078e003d */
[----:B------:R-:W-:Y:S01]  /*2dd70*/  STL [R1+0x1f90], R15 ;  /* 0x001f900f01007387 */ /* 0x000fe20000100800 */
[----:B----4-:R-:W-:Y:S02]  /*2dd80*/  IMAD.MOV.U32 R175, RZ, RZ, R62 ;  /* 0x000000ffffaf7224 */ /* 0x010fe400078e003e */
[----:B--2---:R-:W-:Y:S01]  /*2dd90*/  IMAD.MOV.U32 R207, RZ, RZ, R63 ;  /* 0x000000ffffcf7224 */ /* 0x004fe200078e003f */
[----:B------:R-:W-:Y:S01]  /*2dda0*/  STL [R1+0x1f6c], R10 ;  /* 0x001f6c0a01007387 */ /* 0x000fe20000100800 */
[----:B------:R-:W-:Y:S03]  /*2ddb0*/  HMMA.1688.F32.TF32 R60, R36, R32, R240 ;  /* 0x00000020243c723c */ /* 0x000fe600000810f0 */
[----:B------:R-:W-:Y:S04]  /*2ddc0*/  STL [R1+0x1f68], R11 ;  /* 0x001f680b01007387 */ /* 0x000fe80000100800 */
[----:B------:R-:W-:Y:S04]  /*2ddd0*/  STL [R1+0x1f64], R218 ;  /* 0x001f64da01007387 */ /* 0x000fe80000100800 */
[----:B------:R-:W-:Y:S04]  /*2dde0*/  STL [R1+0x1f60], R219 ;  /* 0x001f60db01007387 */ /* 0x000fe80000100800 */
[----:B------:R-:W-:Y:S04]  /*2ddf0*/  STL [R1+0x1d58], R6 ;  /* 0x001d580601007387 */ /* 0x000fe80000100800 */
[----:B------:R1:W-:Y:S04]  /*2de00*/  STL.64 [R1+0xe0], R64 ;  /* 0x0000e04001007387 */ /* 0x0003e80000100a00 */
[----:B------:R2:W-:Y:S04]  /*2de10*/  STL.64 [R1+0xe8], R66 ;  /* 0x0000e84201007387 */ /* 0x0005e80000100a00 */
        /* <DEDUP_REMOVED lines=16> */
[----:B------:R-:W-:-:S03]  /*2df20*/  IMAD.MOV.U32 R204, RZ, RZ, R60 ;  /* 0x000000ffffcc7224 */ /* 0x000fc600078e003c */
[----:B-1----:R-:W4:Y:S01]  /*2df30*/  LDL.LU R64, [R1+0x220] ;  /* 0x0002200001407983 */ /* 0x002f220000300800 */
[----:B------:R-:W-:-:S03]  /*2df40*/  IMAD.MOV.U32 R205, RZ, RZ, R61 ;  /* 0x000000ffffcd7224 */ /* 0x000fc600078e003d */
[----:B------:R-:W4:Y:S01]  /*2df50*/  LDL.LU R65, [R1+0x224] ;  /* 0x0002240001417983 */ /* 0x000f220000300800 */
[----:B------:R-:W-:-:S03]  /*2df60*/  IMAD.MOV.U32 R206, RZ, RZ, R62 ;  /* 0x000000ffffce7224 */ /* 0x000fc600078e003e */
[----:B--2---:R-:W4:Y:S01]  /*2df70*/  LDL.LU R66, [R1+0x228] ;  /* 0x0002280001427983 */ /* 0x004f220000300800 */
[----:B------:R-:W-:-:S03]  /*2df80*/  IMAD.MOV.U32 R172, RZ, RZ, R63 ;  /* 0x000000ffffac7224 */ /* 0x000fc600078e003f */
        /* <DEDUP_REMOVED lines=26> */
[----:B------:R-:W-:Y:S04]  /*2e130*/  LDS R93, [R0+0x44080] ;  /* 0x04408000005d7984 */ /* 0x000fe80000000800 */
[----:B------:R-:W-:Y:S01]  /*2e140*/  LDS R95, [R0+0x44880] ;  /* 0x04488000005f7984 */ /* 0x000fe20000000800 */
[C---:B---3--:R-:W-:Y:S08]  /*2e150*/  HMMA.1688.F32.TF32 R68, R36.reuse, R200, R68 ;  /* 0x000000c82444723c */ /* 0x048ff00000081044 */
[C---:B----4-:R-:W-:Y:S08]  /*2e160*/  HMMA.1688.F32.TF32 R64, R36.reuse, R16, R64 ;  /* 0x000000102440723c */ /* 0x050ff00000081040 */
[----:B--2---:R-:W-:Y:S08]  /*2e170*/  HMMA.1688.F32.TF32 R60, R36, R12, R60 ;  /* 0x0000000c243c723c */ /* 0x004ff0000008103c */
[----:B------:R-:W-:-:S02]  /*2e180*/  IMAD.MOV.U32 R210, RZ, RZ, R70 ;  /* 0x000000ffffd27224 */ /* 0x000fc400078e0046 */
[----:B------:R-:W-:Y:S02]  /*2e190*/  IMAD.MOV.U32 R211, RZ, RZ, R71 ;  /* 0x000000ffffd37224 */ /* 0x000fe400078e0047 */
[----:B------:R-:W-:Y:S01]  /*2e1a0*/  IMAD.MOV.U32 R208, RZ, RZ, R68 ;  /* 0x000000ffffd07224 */ /* 0x000fe200078e0044 */
[----:B------:R-:W2:Y:S01]  /*2e1b0*/  LDL.LU.64 R70, [R1+0x2080] ;  /* 0x0020800001467983 */ /* 0x000ea20000300a00 */
[----:B------:R-:W-:Y:S02]  /*2e1c0*/  IMAD.MOV.U32 R209, RZ, RZ, R69 ;  /* 0x000000ffffd17224 */ /* 0x000fe400078e0045 */
[----:B------:R-:W-:Y:S01]  /*2e1d0*/  IMAD.MOV.U32 R15, RZ, RZ, R66 ;  /* 0x000000ffff0f7224 */ /* 0x000fe200078e0042 */
[----:B------:R-:W2:Y:S01]  /*2e1e0*/  LDL.LU.64 R68, [R1+0x2078] ;  /* 0x0020780001447983 */ /* 0x000ea20000300a00 */
[----:B------:R-:W-:Y:S01]  /*2e1f0*/  IMAD.MOV.U32 R30, RZ, RZ, R67 ;  /* 0x000000ffff1e7224 */ /* 0x000fe200078e0043 */
[----:B------:R-:W-:Y:S02]  /*2e200*/  HMMA.1688.F32.TF32 R240, R36, R8, R240 ;  /* 0x0000000824f0723c */ /* 0x000fe400000810f0 */
[----:B------:R1:W-:Y:S01]  /*2e210*/  STL [R1+0xa0], R64 ;  /* 0x0000a04001007387 */ /* 0x0003e20000100800 */
[----:B------:R-:W-:-:S02]  /*2e220*/  IMAD.MOV.U32 R14, RZ, RZ, R65 ;  /* 0x000000ffff0e7224 */ /* 0x000fc400078e0041 */
[----:B------:R-:W-:Y:S01]  /*2e230*/  IMAD.MOV.U32 R34, RZ, RZ, R62 ;  /* 0x000000ffff227224 */ /* 0x000fe200078e003e */
[----:B------:R-:W3:Y:S01]  /*2e240*/  LDL.LU.64 R66, [R1+0x2070] ;  /* 0x0020700001427983 */ /* 0x000ee20000300a00 */
[----:B------:R-:W-:Y:S02]  /*2e250*/  IMAD.MOV.U32 R35, RZ, RZ, R63 ;  /* 0x000000ffff237224 */ /* 0x000fe400078e003f */
[----:B------:R-:W-:Y:S02]  /*2e260*/  IMAD.MOV.U32 R31, RZ, RZ, R60 ;  /* 0x000000ffff1f7224 */ /* 0x000fe400078e003c */
[----:B------:R-:W-:Y:S01]  /*2e270*/  IMAD.MOV.U32 R18, RZ, RZ, R61 ;  /* 0x000000ffff127224 */ /* 0x000fe200078e003d */
[----:B-1----:R-:W3:Y:S04]  /*2e280*/  LDL.LU.64 R64, [R1+0x2068] ;  /* 0x0020680001407983 */ /* 0x002ee80000300a00 */
[----:B------:R-:W4:Y:S04]  /*2e290*/  LDL.LU.64 R62, [R1+0x2060] ;  /* 0x00206000013e7983 */ /* 0x000f280000300a00 */
[----:B------:R-:W4:Y:S04]  /*2e2a0*/  LDL.LU.64 R60, [R1+0x2058] ;  /* 0x00205800013c7983 */ /* 0x000f280000300a00 */
[----:B------:R-:W-:Y:S01]  /*2e2b0*/  IMAD.MOV.U32 R19, RZ, RZ, R242 ;  /* 0x000000ffff137224 */ /* 0x000fe200078e00f2 */
[----:B------:R-:W-:Y:S01]  /*2e2c0*/  MOV R7, R243 ;  /* 0x000000f300077202 */ /* 0x000fe20000000f00 */
[----:B------:R-:W-:Y:S01]  /*2e2d0*/  IMAD.MOV.U32 R202, RZ, RZ, R240 ;  /* 0x000000ffffca7224 */ /* 0x000fe200078e00f0 */
[----:B------:R-:W2:Y:S01]  /*2e2e0*/  LDL.LU.64 R242, [R1+0x2050] ;  /* 0x0020500001f27983 */ /* 0x000ea20000300a00 */
[----:B------:R-:W-:-:S03]  /*2e2f0*/  IMAD.MOV.U32 R203, RZ, RZ, R241 ;  /* 0x000000ffffcb7224 */ /* 0x000fc600078e00f1 */
[----:B------:R-:W2:Y:S01]  /*2e300*/  LDL.LU.64 R240, [R1+0x2048] ;  /* 0x0020480001f07983 */ /* 0x000ea20000300a00 */
[----:B------:R-:W-:Y:S08]  /*2e310*/  HMMA.1688.F32.TF32 R36, R36, R216, R244 ;  /* 0x000000d82424723c */ /* 0x000ff000000810f4 */
[C---:B------:R-:W-:Y:S11]  /*2e320*/  HMMA.1688.F32.TF32 R196, R248.reuse, R24, R196 ;  /* 0x00000018f8c4723c */ /* 0x040ff600000810c4 */
[----:B------:R-:W-:Y:S04]  /*2e330*/  @!UPT UIADD3 URZ, URZ, URZ, URZ ;  /* 0x0000003f3f3ff290 */ /* 0x000fe8000fffe03f */
[----:B------:R1:W-:Y:S01]  /*2e340*/  STL.64 [R1+0x70], R36 ;  /* 0x0000702401007387 */ /* 0x0003e20000100a00 */
[----:B------:R-:W-:Y:S02]  /*2e350*/  IMAD.MOV.U32 R10, RZ, RZ, R38 ;  /* 0x000000ffff0a7224 */ /* 0x000fe400078e0026 */
[----:B------:R-:W-:Y:S02]  /*2e360*/  IMAD.MOV.U32 R11, RZ, RZ, R39 ;  /* 0x000000ffff0b7224 */ /* 0x000fe400078e0027 */
[C---:B-1----:R-:W-:Y:S03]  /*2e370*/  HMMA.1688.F32.TF32 R36, R248.reuse, R28, R192 ;  /* 0x0000001cf824723c */ /* 0x042fe600000810c0 */
[----:B------:R-:W-:Y:S04]  /*2e380*/  STL.64 [R1+0x60], R196 ;  /* 0x000060c401007387 */ /* 0x000fe80000100a00 */
[----:B------:R-:W-:Y:S01]  /*2e390*/  STL.64 [R1+0x68], R198 ;  /* 0x000068c601007387 */ /* 0x000fe20000100a00 */
[C---:B------:R-:W-:Y:S03]  /*2e3a0*/  HMMA.1688.F32.TF32 R188, R248.reuse, R32, R188 ;  /* 0x00000020f8bc723c */ /* 0x040fe600000810bc */
[----:B------:R-:W-:Y:S04]  /*2e3b0*/  LDS R196, [R4+0x44180] ;  /* 0x0441800004c47984 */ /* 0x000fe80000000800 */
[----:B------:R-:W-:Y:S01]  /*2e3c0*/  LDS R198, [R4+0x44980] ;  /* 0x0449800004c67984 */ /* 0x000fe20000000800 */
[C---:B------:R-:W-:Y:S03]  /*2e3d0*/  HMMA.1688.F32.TF32 R184, R248.reuse, R200, R184 ;  /* 0x000000c8f8b8723c */ /* 0x040fe600000810b8 */
[----:B------:R-:W-:Y:S04]  /*2e3e0*/  LDS R197, [R5+0x44180] ;  /* 0x0441800005c57984 */ /* 0x000fe80000000800 */
[----:B------:R-:W1:Y:S04]  /*2e3f0*/  LDS R199, [R5+0x44980] ;  /* 0x0449800005c77984 */ /* 0x000e680000000800 */
[----:B------:R-:W-:Y:S04]  /*2e400*/  STL.64 [R1+0x50], R36 ;  /* 0x0000502401007387 */ /* 0x000fe80000100a00 */
[----:B------:R1:W-:Y:S02]  /*2e410*/  STL.64 [R1+0x58], R38 ;  /* 0x0000582601007387 */ /* 0x0003e40000100a00 */
[C---:B-1----:R-:W-:Y:S02]  /*2e420*/  HMMA.1688.F32.TF32 R36, R248.reuse, R16, R180 ;  /* 0x00000010f824723c */ /* 0x042fe400000810b4 */
[----:B------:R-:W-:Y:S04]  /*2e430*/  STL.64 [R1+0x40], R188 ;  /* 0x000040bc01007387 */ /* 0x000fe80000100a00 */
[----:B------:R-:W-:Y:S04]  /*2e440*/  STL.64 [R1+0x48], R190 ;  /* 0x000048be01007387 */ /* 0x000fe80000100a00 */
[----:B------:R-:W-:Y:S01]  /*2e450*/  STL.64 [R1+0x30], R184 ;  /* 0x000030b801007387 */ /* 0x000fe20000100a00 */
[----:B------:R-:W-:Y:S03]  /*2e460*/  HMMA.1688.F32.TF32 R176, R248, R12, R176 ;  /* 0x0000000cf8b0723c */ /* 0x000fe600000810b0 */
[----:B------:R-:W-:Y:S09]  /*2e470*/  STL.64 [R1+0x38], R186 ;  /* 0x000038ba01007387 */ /* 0x000ff20000100a00 */
[----:B------:R-:W-:Y:S01]  /*2e480*/  STL [R1+0x20], R36 ;  /* 0x0000202401007387 */ /* 0x000fe20000100800 */
[----:B------:R-:W-:-:S02]  /*2e490*/  IMAD.MOV.U32 R218, RZ, RZ, R37 ;  /* 0x000000ffffda7224 */ /* 0x000fc400078e0025 */
[----:B------:R-:W-:Y:S01]  /*2e4a0*/  IMAD.MOV.U32 R219, RZ, RZ, R38 ;  /* 0x000000ffffdb7224 */ /* 0x000fe200078e0026 */
[----:B------:R1:W-:Y:S02]  /*2e4b0*/  STL [R1+0x2c], R39 ;  /* 0x00002c2701007387 */ /* 0x0003e40000100800 */
[----:B-1----:R-:W-:Y:S05]  /*2e4c0*/  HMMA.1688.F32.TF32 R36, R248, R8, R160 ;  /* 0x00000008f824723c */ /* 0x002fea00000810a0 */
[----:B------:R-:W-:Y:S01]  /*2e4d0*/  STL.64 [R1+0x10], R176 ;  /* 0x000010b001007387 */ /* 0x000fe20000100a00 */
[----:B------:R-:W-:-:S03]  /*2e4e0*/  IMAD.MOV.U32 R188, RZ, RZ, R53 ;  /* 0x000000ffffbc7224 */ /* 0x000fc600078e0035 */
[----:B------:R-:W-:Y:S01]  /*2e4f0*/  STL.64 [R1+0x18], R178 ;  /* 0x000018b201007387 */ /* 0x000fe20000100a00 */
[----:B------:R-:W-:Y:S02]  /*2e500*/  IMAD.MOV.U32 R189, RZ, RZ, R54 ;  /* 0x000000ffffbd7224 */ /* 0x000fe400078e0036 */
[----:B------:R-:W-:Y:S01]  /*2e510*/  IMAD.MOV.U32 R190, RZ, RZ, R55 ;  /* 0x000000ffffbe7224 */ /* 0x000fe200078e0037 */
[----:B------:R-:W-:Y:S01]  /*2e520*/  HMMA.1688.F32.TF32 R164, R196, R24, R164 ;  /* 0x00000018c4a4723c */ /* 0x000fe200000810a4 */
[----:B------:R-:W-:Y:S01]  /*2e530*/  IMAD.MOV.U32 R191, RZ, RZ, R236 ;  /* 0x000000ffffbf7224 */ /* 0x000fe200078e00ec */
[----:B------:R-:W-:Y:S01]  /*2e540*/  LDS R160, [R2+0x44180] ;  /* 0x0441800002a07984 */ /* 0x000fe20000000800 */
[----:B------:R-:W-:Y:S02]  /*2e550*/  IMAD.MOV.U32 R184, RZ, RZ, R49 ;  /* 0x000000ffffb87224 */ /* 0x000fe400078e0031 */
[----:B------:R-:W-:Y:S01]  /*2e560*/  IMAD.MOV.U32 R185, RZ, RZ, R50 ;  /* 0x000000ffffb97224 */ /* 0x000fe200078e0032 */
[----:B------:R-:W-:Y:S01]  /*2e570*/  LDS R162, [R2+0x44980] ;  /* 0x0449800002a27984 */ /* 0x000fe20000000800 */
[----:B------:R-:W-:-:S02]  /*2e580*/  IMAD.MOV.U32 R186, RZ, RZ, R44 ;  /* 0x000000ffffba7224 */ /* 0x000fc400078e002c */
[----:B------:R-:W-:Y:S01]  /*2e590*/  IMAD.MOV.U32 R187, RZ, RZ, R96 ;  /* 0x000000ffffbb7224 */ /* 0x000fe200078e0060 */
[----:B------:R-:W-:Y:S01]  /*2e5a0*/  HMMA.1688.F32.TF32 R168, R196, R28, R168 ;  /* 0x0000001cc4a8723c */ /* 0x000fe200000810a8 */
[----:B------:R-:W-:Y:S01]  /*2e5b0*/  IMAD.MOV.U32 R180, RZ, RZ, R46 ;  /* 0x000000ffffb47224 */ /* 0x000fe200078e002e */
[----:B------:R-:W-:Y:S04]  /*2e5c0*/  LDS R161, [R0+0x44180] ;  /* 0x0441800000a17984 */ /* 0x000fe80000000800 */
[----:B------:R-:W-:Y:S04]  /*2e5d0*/  STL [R1], R36 ;  /* 0x0000002401007387 */ /* 0x000fe80000100800 */
[----:B------:R-:W3:Y:S04]  /*2e5e0*/  LDL.LU R53, [R1+0x2044] ;  /* 0x0020440001357983 */ /* 0x000ee80000300800 */
[----:B------:R-:W3:Y:S04]  /*2e5f0*/  LDL.LU R54, [R1+0x2040] ;  /* 0x0020400001367983 */ /* 0x000ee80000300800 */
[----:B------:R-:W3:Y:S04]  /*2e600*/  LDL.LU R55, [R1+0x203c] ;  /* 0x00203c0001377983 */ /* 0x000ee80000300800 */
[----:B------:R-:W3:Y:S01]  /*2e610*/  LDL.LU R236, [R1+0x2038] ;  /* 0x0020380001ec7983 */ /* 0x000ee20000300800 */
[----:B--2---:R-:W-:Y:S01]  /*2e620*/  HMMA.1688.F32.TF32 R248, R248, R216, R240 ;  /* 0x000000d8f8f8723c */ /* 0x004fe200000810f0 */
[----:B------:R-:W-:-:S02]  /*2e630*/  IMAD.MOV.U32 R181, RZ, RZ, R47 ;  /* 0x000000ffffb57224 */ /* 0x000fc400078e002f */
[----:B------:R-:W-:Y:S11]  /*2e640*/  LDS R163, [R0+0x44980] ;  /* 0x0449800000a37984 */ /* 0x000ff60000000800 */
[----:B------:R-:W-:Y:S09]  /*2e650*/  @!UPT UIADD3 URZ, URZ, URZ, URZ ;  /* 0x0000003f3f3ff290 */ /* 0x000ff2000fffe03f */
[----:B------:R1:W-:Y:S04]  /*2e660*/  STL.64 [R1+0x1f38], R250 ;  /* 0x001f38fa01007387 */ /* 0x0003e80000100a00 */
[----:B------:R2:W-:Y:S01]  /*2e670*/  STL.64 [R1+0x1f30], R248 ;  /* 0x001f30f801007387 */ /* 0x0005e20000100a00 */
[----:B-1----:R-:W-:Y:S02]  /*2e680*/  IMAD.MOV.U32 R250, RZ, RZ, R239 ;  /* 0x000000fffffa7224 */ /* 0x002fe400078e00ef */
[----:B--2---:R-:W-:Y:S02]  /*2e690*/  IMAD.MOV.U32 R248, RZ, RZ, R237 ;  /* 0x000000fffff87224 */ /* 0x004fe400078e00ed */
[----:B------:R-:W3:Y:S01]  /*2e6a0*/  LDL.LU R237, [R1+0x2034] ;  /* 0x0020340001ed7983 */ /* 0x000ee20000300800 */
[----:B------:R-:W-:-:S03]  /*2e6b0*/  IMAD.MOV.U32 R249, RZ, RZ, R238 ;  /* 0x000000fffff97224 */ /* 0x000fc600078e00ee */
[----:B------:R-:W3:Y:S04]  /*2e6c0*/  LDL.LU R238, [R1+0x2030] ;  /* 0x0020300001ee7983 */ /* 0x000ee80000300800 */
[----:B------:R-:W3:Y:S01]  /*2e6d0*/  LDL.LU R239, [R1+0x202c] ;  /* 0x00202c0001ef7983 */ /* 0x000ee20000300800 */
[----:B------:R-:W-:-:S03]  /*2e6e0*/  MOV R251, R48 ;  /* 0x0000003000fb7202 */ /* 0x000fc60000000f00 */
[----:B------:R-:W2:Y:S04]  /*2e6f0*/  LDL.LU R48, [R1+0x2028] ;  /* 0x0020280001307983 */ /* 0x000ea80000300800 */
[----:B------:R-:W2:Y:S04]  /*2e700*/  LDL.LU R49, [R1+0x2024] ;  /* 0x0020240001317983 */ /* 0x000ea80000300800 */
[----:B------:R-:W2:Y:S04]  /*2e710*/  LDL.LU R50, [R1+0x2020] ;  /* 0x0020200001327983 */ /* 0x000ea80000300800 */
[----:B------:R-:W2:Y:S04]  /*2e720*/  LDL.LU R44, [R1+0x201c] ;  /* 0x00201c00012c7983 */ /* 0x000ea80000300800 */
[----:B------:R-:W2:Y:S01]  /*2e730*/  LDL.LU R96, [R1+0x2018] ;  /* 0x0020180001607983 */ /* 0x000ea20000300800 */
[----:B---3--:R-:W-:Y:S11]  /*2e740*/  HMMA.1688.F32.TF32 R244, R92, R24, R236 ;  /* 0x000000185cf4723c */ /* 0x008ff600000810ec */
[----:B------:R-:W-:Y:S11]  /*2e750*/  @!UPT UIADD3 URZ, URZ, URZ, URZ ;  /* 0x0000003f3f3ff290 */ /* 0x000ff6000fffe03f */
[----:B------:R-:W-:Y:S01]  /*2e760*/  @!UPT UIADD3 URZ, URZ, URZ, URZ ;  /* 0x0000003f3f3ff290 */ /* 0x000fe2000fffe03f */
[----:B------:R1:W-:Y:S04]  /*2e770*/  STL.64 [R1+0x1f48], R246 ;  /* 0x001f48f601007387 */ /* 0x0003e80000100a00 */
[----:B------:R3:W-:Y:S01]  /*2e780*/  STL.64 [R1+0x1f40], R244 ;  /* 0x001f40f401007387 */ /* 0x0007e20000100a00 */
[----:B-1----:R-:W-:Y:S02]  /*2e790*/  IMAD.MOV.U32 R246, RZ, RZ, R99 ;  /* 0x000000fffff67224 */ /* 0x002fe400078e0063 */
[----:B---3--:R-:W-:Y:S02]  /*2e7a0*/  IMAD.MOV.U32 R244, RZ, RZ, R97 ;  /* 0x000000fffff47224 */ /* 0x008fe400078e0061 */
[----:B------:R-:W2:Y:S01]  /*2e7b0*/  LDL.LU R97, [R1+0x2014] ;  /* 0x0020140001617983 */ /* 0x000ea20000300800 */
[----:B------:R-:W-:-:S03]  /*2e7c0*/  IMAD.MOV.U32 R245, RZ, RZ, R98 ;  /* 0x000000fffff57224 */ /* 0x000fc600078e0062 */
[----:B------:R-:W2:Y:S04]  /*2e7d0*/  LDL.LU R98, [R1+0x2010] ;  /* 0x0020100001627983 */ /* 0x000ea80000300800 */
[----:B------:R-:W2:Y:S01]  /*2e7e0*/  LDL.LU R99, [R1+0x200c] ;  /* 0x00200c0001637983 */ /* 0x000ea20000300800 */
[----:B------:R-:W-:-:S03]  /*2e7f0*/  IMAD.MOV.U32 R247, RZ, RZ, R45 ;  /* 0x000000fffff77224 */ /* 0x000fc600078e002d */
[----:B------:R-:W3:Y:S01]  /*2e800*/  LDL.LU R45, [R1+0x2008] ;  /* 0x00200800012d7983 */ /* 0x000ee20000300800 */
[----:B------:R-:W-:-:S03]  /*2e810*/  IMAD.MOV.U32 R182, RZ, RZ, R40 ;  /* 0x000000ffffb67224 */ /* 0x000fc600078e0028 */
[----:B------:R-:W3:Y:S01]  /*2e820*/  LDL.LU R46, [R1+0x2004] ;  /* 0x00200400012e7983 */ /* 0x000ee20000300800 */
[----:B------:R-:W-:-:S03]  /*2e830*/  IMAD.MOV.U32 R183, RZ, RZ, R41 ;  /* 0x000000ffffb77224 */ /* 0x000fc600078e0029 */
[----:B------:R-:W3:Y:S04]  /*2e840*/  LDL.LU R47, [R1+0x2000] ;  /* 0x00200000012f7983 */ /* 0x000ee80000300800 */
[----:B------:R-:W3:Y:S04]  /*2e850*/  LDL.LU R40, [R1+0x1ffc] ;  /* 0x001ffc0001287983 */ /* 0x000ee80000300800 */
[----:B------:R-:W3:Y:S01]  /*2e860*/  LDL.LU R41, [R1+0x1ff8] ;  /* 0x001ff80001297983 */ /* 0x000ee20000300800 */
[----:B------:R-:W-:Y:S02]  /*2e870*/  IMAD.MOV.U32 R176, RZ, RZ, R107 ;  /* 0x000000ffffb07224 */ /* 0x000fe400078e006b */
[----:B------:R-:W-:-:S02]  /*2e880*/  IMAD.MOV.U32 R177, RZ, RZ, R100 ;  /* 0x000000ffffb17224 */ /* 0x000fc400078e0064 */
[----:B------:R-:W-:Y:S02]  /*2e890*/  IMAD.MOV.U32 R178, RZ, RZ, R101 ;  /* 0x000000ffffb27224 */ /* 0x000fe400078e0065 */
[----:B------:R-:W-:Y:S01]  /*2e8a0*/  IMAD.MOV.U32 R179, RZ, RZ, R102 ;  /* 0x000000ffffb37224 */ /* 0x000fe200078e0066 */
[----:B--2---:R-:W-:Y:S07]  /*2e8b0*/  HMMA.1688.F32.TF32 R240, R92, R28, R96 ;  /* 0x0000001c5cf0723c */ /* 0x004fee0000081060 */
[----:B------:R-:W-:Y:S01]  /*2e8c0*/  IMAD.MOV.U32 R96, RZ, RZ, R42 ;  /* 0x000000ffff607224 */ /* 0x000fe200078e002a */
[----:B------:R-:W-:Y:S01]  /*2e8d0*/  MOV R98, R105 ;  /* 0x0000006900627202 */ /* 0x000fe20000000f00 */
[----:B------:R-:W2:Y:S01]  /*2e8e0*/  LDL.LU R42, [R1+0x1ff4] ;  /* 0x001ff400012a7983 */ /* 0x000ea20000300800 */
[----:B------:R-:W-:-:S02]  /*2e8f0*/  IMAD.MOV.U32 R97, RZ, RZ, R104 ;  /* 0x000000ffff617224 */ /* 0x000fc400078e0068 */
[----:B------:R-:W-:Y:S01]  /*2e900*/  IMAD.MOV.U32 R99, RZ, RZ, R106 ;  /* 0x000000ffff637224 */ /* 0x000fe200078e006a */
[----:B------:R-:W2:Y:S04]  /*2e910*/  LDL.LU R104, [R1+0x1ff0] ;  /* 0x001ff00001687983 */ /* 0x000ea80000300800 */
[----:B------:R-:W2:Y:S04]  /*2e920*/  LDL.LU R105, [R1+0x1fec] ;  /* 0x001fec0001697983 */ /* 0x000ea80000300800 */
[----:B------:R-:W2:Y:S04]  /*2e930*/  LDL.LU R106, [R1+0x1fe8] ;  /* 0x001fe800016a7983 */ /* 0x000ea80000300800 */
[----:B------:R-:W2:Y:S04]  /*2e940*/  LDL.LU R107, [R1+0x1fe4] ;  /* 0x001fe400016b7983 */ /* 0x000ea80000300800 */
[----:B------:R-:W2:Y:S04]  /*2e950*/  LDL.LU R100, [R1+0x1fe0] ;  /* 0x001fe00001647983 */ /* 0x000ea80000300800 */
[----:B------:R-:W2:Y:S04]  /*2e960*/  LDL.LU R101, [R1+0x1fdc] ;  /* 0x001fdc0001657983 */ /* 0x000ea80000300800 */
[----:B------:R-:W2:Y:S04]  /*2e970*/  LDL.LU R102, [R1+0x1fd8] ;  /* 0x001fd80001667983 */ /* 0x000ea80000300800 */
[----:B------:R-:W-:Y:S04]  /*2e980*/  STL.64 [R1+0x1f58], R242 ;  /* 0x001f58f201007387 */ /* 0x000fe80000100a00 */
[----:B------:R1:W-:Y:S02]  /*2e990*/  STL.64 [R1+0x1f50], R240 ;  /* 0x001f50f001007387 */ /* 0x0003e40000100a00 */
[----:B-1----:R-:W-:-:S02]  /*2e9a0*/  IMAD.MOV.U32 R240, RZ, RZ, R103 ;  /* 0x000000fffff07224 */ /* 0x002fc400078e0067 */
[----:B------:R-:W2:Y:S01]  /*2e9b0*/  LDL.LU R103, [R1+0x1fd4] ;  /* 0x001fd40001677983 */ /* 0x000ea20000300800 */
[----:B------:R-:W-:Y:S02]  /*2e9c0*/  IMAD.MOV.U32 R241, RZ, RZ, R43 ;  /* 0x000000fffff17224 */ /* 0x000fe400078e002b */
[----:B------:R-:W-:Y:S01]  /*2e9d0*/  IMAD.MOV.U32 R242, RZ, RZ, R51 ;  /* 0x000000fffff27224 */ /* 0x000fe200078e0033 */
[----:B------:R-:W2:Y:S04]  /*2e9e0*/  LDL.LU R43, [R1+0x1fd0] ;  /* 0x001fd000012b7983 */ /* 0x000ea80000300800 */
[----:B------:R-:W2:Y:S01]  /*2e9f0*/  LDL.LU R51, [R1+0x1fcc] ;  /* 0x001fcc0001337983 */ /* 0x000ea20000300800 */
[----:B------:R-:W-:-:S03]  /*2ea00*/  IMAD.MOV.U32 R243, RZ, RZ, R59 ;  /* 0x000000fffff37224 */ /* 0x000fc600078e003b */
[----:B------:R-:W2:Y:S04]  /*2ea10*/  LDL.LU R59, [R1+0x1fc8] ;  /* 0x001fc800013b7983 */ /* 0x000ea80000300800 */
[----:B------:R1:W-:Y:S04]  /*2ea20*/  STL [R1+0x1e9c], R164 ;  /* 0x001e9ca401007387 */ /* 0x0003e80000100800 */
[----:B------:R3:W-:Y:S04]  /*2ea30*/  STL [R1+0x1e98], R165 ;  /* 0x001e98a501007387 */ /* 0x0007e80000100800 */
[----:B------:R4:W-:Y:S01]  /*2ea40*/  STL [R1+0x1e94], R166 ;  /* 0x001e94a601007387 */ /* 0x0009e20000100800 */
[----:B-1----:R-:W-:-:S03]  /*2ea50*/  IMAD.MOV.U32 R164, RZ, RZ, R208 ;  /* 0x000000ffffa47224 */ /* 0x002fc600078e00d0 */
[----:B------:R1:W-:Y:S01]  /*2ea60*/  STL [R1+0x1e90], R167 ;  /* 0x001e90a701007387 */ /* 0x0003e20000100800 */
[----:B---3--:R-:W-:-:S03]  /*2ea70*/  MOV R165, R209 ;  /* 0x000000d100a57202 */ /* 0x008fc60000000f00 */
[----:B------:R-:W3:Y:S01]  /*2ea80*/  LDL.LU R208, [R1+0x1fc4] ;  /* 0x001fc40001d07983 */ /* 0x000ee20000300800 */
[----:B----4-:R-:W-:-:S03]  /*2ea90*/  IMAD.MOV.U32 R166, RZ, RZ, R210 ;  /* 0x000000ffffa67224 */ /* 0x010fc600078e00d2 */
[----:B------:R-:W3:Y:S01]  /*2eaa0*/  LDL.LU R209, [R1+0x1fc0] ;  /* 0x001fc00001d17983 */ /* 0x000ee20000300800 */
[----:B-1----:R-:W-:-:S03]  /*2eab0*/  IMAD.MOV.U32 R167, RZ, RZ, R211 ;  /* 0x000000ffffa77224 */ /* 0x002fc600078e00d3 */
[----:B------:R-:W3:Y:S04]  /*2eac0*/  LDL.LU R210, [R1+0x1fbc] ;  /* 0x001fbc0001d27983 */ /* 0x000ee80000300800 */
[----:B------:R-:W3:Y:S01]  /*2ead0*/  LDL.LU R211, [R1+0x1fb8] ;  /* 0x001fb80001d37983 */ /* 0x000ee20000300800 */
[----:B------:R-:W-:-:S03]  /*2eae0*/  IMAD.MOV.U32 R252, RZ, RZ, R37 ;  /* 0x000000fffffc7224 */ /* 0x000fc600078e0025 */
[----:B------:R1:W-:Y:S01]  /*2eaf0*/  STL [R1+0x1eac], R168 ;  /* 0x001eaca801007387 */ /* 0x0003e20000100800 */
[----:B------:R-:W-:-:S03]  /*2eb00*/  IMAD.MOV.U32 R6, RZ, RZ, R38 ;  /* 0x000000ffff067224 */ /* 0x000fc600078e0026 */
[----:B------:R4:W-:Y:S01]  /*2eb10*/  STL [R1+0x1ea8], R169 ;  /* 0x001ea8a901007387 */ /* 0x0009e20000100800 */
[----:B------:R-:W-:Y:S01]  /*2eb20*/  IMAD.MOV.U32 R3, RZ, RZ, R39 ;  /* 0x000000ffff037224 */ /* 0x000fe200078e0027 */
[----:B------:R-:W-:Y:S02]  /*2eb30*/  HMMA.1688.F32.TF32 R44, R92, R12, R44 ;  /* 0x0000000c5c2c723c */ /* 0x000fe4000008102c */
[----:B------:R4:W-:Y:S01]  /*2eb40*/  STL [R1+0x1ea4], R170 ;  /* 0x001ea4aa01007387 */ /* 0x0009e20000100800 */
[----:B-1----:R-:W-:-:S03]  /*2eb50*/  IMAD.MOV.U32 R168, RZ, RZ, R204 ;  /* 0x000000ffffa87224 */ /* 0x002fc600078e00cc */
[----:B------:R1:W-:Y:S02]  /*2eb60*/  STL [R1+0x1ea0], R171 ;  /* 0x001ea0ab01007387 */ /* 0x0003e40000100800 */
[----:B------:R-:W-:Y:S01]  /*2eb70*/  HMMA.1688.F32.TF32 R52, R92, R216, R52 ;  /* 0x000000d85c34723c */ /* 0x000fe20000081034 */
[----:B----4-:R-:W-:Y:S01]  /*2eb80*/  IMAD.MOV.U32 R169, RZ, RZ, R205 ;  /* 0x000000ffffa97224 */ /* 0x010fe200078e00cd */
[----:B------:R-:W4:Y:S01]  /*2eb90*/  LDL.LU R204, [R1+0x1fb4] ;  /* 0x001fb40001cc7983 */ /* 0x000f220000300800 */
[----:B------:R-:W-:-:S03]  /*2eba0*/  IMAD.MOV.U32 R170, RZ, RZ, R206 ;  /* 0x000000ffffaa7224 */ /* 0x000fc600078e00ce */
[----:B------:R-:W4:Y:S01]  /*2ebb0*/  LDL.LU R205, [R1+0x1fb0] ;  /* 0x001fb00001cd7983 */ /* 0x000f220000300800 */
[----:B-1----:R-:W-:-:S03]  /*2ebc0*/  IMAD.MOV.U32 R171, RZ, RZ, R172 ;  /* 0x000000ffffab7224 */ /* 0x002fc600078e00ac */
[----:B------:R-:W4:Y:S04]  /*2ebd0*/  LDL.LU R206, [R1+0x1fac] ;  /* 0x001fac0001ce7983 */ /* 0x000f280000300800 */
[----:B------:R-:W3:Y:S01]  /*2ebe0*/  LDL.LU R172, [R1+0x1fa8] ;  /* 0x001fa80001ac7983 */ /* 0x000ee20000300800 */
[----:B------:R-:W-:Y:S02]  /*2ebf0*/  IMAD.MOV.U32 R192, RZ, RZ, R131 ;  /* 0x000000ffffc07224 */ /* 0x000fe400078e0083 */
[----:B------:R-:W-:Y:S02]  /*2ec00*/  IMAD.MOV.U32 R193, RZ, RZ, R130 ;  /* 0x000000ffffc17224 */ /* 0x000fe400078e0082 */
[----:B------:R-:W-:Y:S02]  /*2ec10*/  IMAD.MOV.U32 R194, RZ, RZ, R129 ;  /* 0x000000ffffc27224 */ /* 0x000fe400078e0081 */
[----:B------:R-:W-:Y:S01]  /*2ec20*/  IMAD.MOV.U32 R195, RZ, RZ, R128 ;  /* 0x000000ffffc37224 */ /* 0x000fe200078e0080 */
[C---:B------:R-:W-:Y:S01]  /*2ec30*/  HMMA.1688.F32.TF32 R60, R88.reuse, R28, R60 ;  /* 0x0000001c583c723c */ /* 0x040fe2000008103c */
[----:B------:R-:W-:Y:S04]  /*2ec40*/  LDS R128, [R4+0x44100] ;  /* 0x0441000004807984 */ /* 0x000fe80000000800 */
[----:B------:R-:W-:Y:S03]  /*2ec50*/  LDS R130, [R4+0x44900] ;  /* 0x0449000004827984 */ /* 0x000fe60000000800 */
[C---:B------:R-:W-:Y:S01]  /*2ec60*/  HMMA.1688.F32.TF32 R64, R88.reuse, R32, R64 ;  /* 0x000000205840723c */ /* 0x040fe20000081040 */
[----:B------:R-:W-:Y:S04]  /*2ec70*/  LDS R129, [R5+0x44100] ;  /* 0x0441000005817984 */ /* 0x000fe80000000800 */
[----:B------:R-:W-:Y:S03]  /*2ec80*/  LDS R131, [R5+0x44900] ;  /* 0x0449000005837984 */ /* 0x000fe60000000800 */
[C---:B------:R-:W-:Y:S08]  /*2ec90*/  HMMA.1688.F32.TF32 R68, R88.reuse, R200, R68 ;  /* 0x000000c85844723c */ /* 0x040ff00000081044 */
[C---:B------:R-:W-:Y:S08]  /*2eca0*/  HMMA.1688.F32.TF32 R72, R88.reuse, R16, R72 ;  /* 0x000000105848723c */ /* 0x040ff00000081048 */
[C---:B------:R-:W-:Y:S08]  /*2ecb0*/  HMMA.1688.F32.TF32 R76, R88.reuse, R12, R76 ;  /* 0x0000000c584c723c */ /* 0x040ff0000008104c */
[C---:B------:R-:W-:Y:S08]  /*2ecc0*/  HMMA.1688.F32.TF32 R80, R88.reuse, R8, R80 ;  /* 0x000000085850723c */ /* 0x040ff00000081050 */
[----:B------:R-:W-:Y:S08]  /*2ecd0*/  HMMA.1688.F32.TF32 R84, R88, R216, R84 ;  /* 0x000000d85854723c */ /* 0x000ff00000081054 */
[C---:B--2---:R-:W-:Y:S01]  /*2ece0*/  HMMA.1688.F32.TF32 R236, R92.reuse, R32, R100 ;  /* 0x000000205cec723c */ /* 0x044fe20000081064 */
[----:B------:R-:W-:Y:S04]  /*2ecf0*/  LDS R100, [R2+0x44100] ;  /* 0x0441000002647984 */ /* 0x000fe80000000800 */
[----:B------:R-:W-:Y:S04]  /*2ed00*/  LDS R102, [R2+0x44900] ;  /* 0x0449000002667984 */ /* 0x000fe80000000800 */
[----:B------:R-:W-:Y:S04]  /*2ed10*/  LDS R101, [R0+0x44100] ;  /* 0x0441000000657984 */ /* 0x000fe80000000800 */
[----:B------:R-:W1:Y:S01]  /*2ed20*/  LDS R103, [R0+0x44900] ;  /* 0x0449000000677984 */ /* 0x000e620000000800 */
[C---:B------:R-:W-:Y:S08]  /*2ed30*/  HMMA.1688.F32.TF32 R36, R92.reuse, R200, R104 ;  /* 0x000000c85c24723c */ /* 0x040ff00000081068 */
[C---:B------:R-:W-:Y:S08]  /*2ed40*/  HMMA.1688.F32.TF32 R40, R92.reuse, R16, R40 ;  /* 0x000000105c28723c */ /* 0x040ff00000081028 */
[----:B------:R-:W-:Y:S08]  /*2ed50*/  HMMA.1688.F32.TF32 R48, R92, R8, R48 ;  /* 0x000000085c30723c */ /* 0x000ff00000081030 */
[C---:B-1----:R-:W-:Y:S08]  /*2ed60*/  HMMA.1688.F32.TF32 R92, R100.reuse, R200, R96 ;  /* 0x000000c8645c723c */ /* 0x042ff00000081060 */
[----:B------:R-:W-:Y:S07]  /*2ed70*/  HMMA.1688.F32.TF32 R96, R100, R12, R244 ;  /* 0x0000000c6460723c */ /* 0x000fee00000810f4 */
[----:B------:R-:W-:-:S02]  /*2ed80*/  IMAD.MOV.U32 R244, RZ, RZ, R173 ;  /* 0x000000fffff47224 */ /* 0x000fc400078e00ad */
[----:B------:R-:W2:Y:S01]  /*2ed90*/  LDL.LU R173, [R1+0x1fa4] ;  /* 0x001fa40001ad7983 */ /* 0x000ea20000300800 */
[----:B------:R-:W-:Y:S02]  /*2eda0*/  IMAD.MOV.U32 R245, RZ, RZ, R174 ;  /* 0x000000fffff57224 */ /* 0x000fe400078e00ae */
[----:B------:R-:W-:Y:S01]  /*2edb0*/  IMAD.MOV.U32 R246, RZ, RZ, R175 ;  /* 0x000000fffff67224 */ /* 0x000fe200078e00af */
[----:B------:R-:W2:Y:S01]  /*2edc0*/  LDL.LU R174, [R1+0x1fa0] ;  /* 0x001fa00001ae7983 */ /* 0x000ea20000300800 */
[----:B------:R-:W-:-:S03]  /*2edd0*/  IMAD.MOV.U32 R247, RZ, RZ, R207 ;  /* 0x000000fffff77224 */ /* 0x000fc600078e00cf */
[----:B------:R-:W2:Y:S04]  /*2ede0*/  LDL.LU R175, [R1+0x1f9c] ;  /* 0x001f9c0001af7983 */ /* 0x000ea80000300800 */
[----:B------:R-:W4:Y:S01]  /*2edf0*/  LDL.LU R207, [R1+0x1f98] ;  /* 0x001f980001cf7983 */ /* 0x000f220000300800 */
[-C--:B------:R-:W-:Y:S08]  /*2ee00*/  HMMA.1688.F32.TF32 R56, R88, R24.reuse, R56 ;  /* 0x000000185838723c */ /* 0x080ff00000081038 */
[C---:B------:R-:W-:Y:S08]  /*2ee10*/  HMMA.1688.F32.TF32 R192, R100.reuse, R24, R192 ;  /* 0x0000001864c0723c */ /* 0x040ff000000810c0 */
[C---:B------:R-:W-:Y:S08]  /*2ee20*/  HMMA.1688.F32.TF32 R88, R100.reuse, R28, R240 ;  /* 0x0000001c6458723c */ /* 0x040ff000000810f0 */
[C---:B------:R-:W-:Y:S08]  /*2ee30*/  HMMA.1688.F32.TF32 R176, R100.reuse, R32, R176 ;  /* 0x0000002064b0723c */ /* 0x040ff000000810b0 */
[C---:B------:R-:W-:Y:S08]  /*2ee40*/  HMMA.1688.F32.TF32 R180, R100.reuse, R16, R180 ;  /* 0x0000001064b4723c */ /* 0x040ff000000810b4 */
[C---:B------:R-:W-:Y:S08]  /*2ee50*/  HMMA.1688.F32.TF32 R184, R100.reuse, R8, R184 ;  /* 0x0000000864b8723c */ /* 0x040ff000000810b8 */
[----:B------:R-:W-:Y:S01]  /*2ee60*/  HMMA.1688.F32.TF32 R100, R100, R216, R248 ;  /* 0x000000d86464723c */ /* 0x000fe200000810f8 */
[----:B------:R-:W4:Y:S04]  /*2ee70*/  LDL.LU R248, [R1+0xe0] ;  /* 0x0000e00001f87983 */ /* 0x000f280000300800 */
[----:B------:R-:W4:Y:S04]  /*2ee80*/  LDL.LU R249, [R1+0xe4] ;  /* 0x0000e40001f97983 */ /* 0x000f280000300800 */
[----:B------:R-:W4:Y:S04]  /*2ee90*/  LDL.LU R250, [R1+0xe8] ;  /* 0x0000e80001fa7983 */ /* 0x000f280000300800 */
[----:B------:R-:W4:Y:S01]  /*2eea0*/  LDL.LU R251, [R1+0xec] ;  /* 0x0000ec0001fb7983 */ /* 0x000f220000300800 */
[C---:B---3--:R-:W-:Y:S08]  /*2eeb0*/  HMMA.1688.F32.TF32 R208, R196.reuse, R16, R208 ;  /* 0x00000010c4d0723c */ /* 0x048ff000000810d0 */
[C---:B------:R-:W-:Y:S08]  /*2eec0*/  HMMA.1688.F32.TF32 R212, R196.reuse, R12, R212 ;  /* 0x0000000cc4d4723c */ /* 0x040ff000000810d4 */
[C---:B------:R-:W-:Y:S08]  /*2eed0*/  HMMA.1688.F32.TF32 R20, R196.reuse, R8, R20 ;  /* 0x00000008c414723c */ /* 0x040ff00000081014 */
[----:B------:R-:W-:Y:S08]  /*2eee0*/  HMMA.1688.F32.TF32 R220, R196, R216, R220 ;  /* 0x000000d8c4dc723c */ /* 0x000ff000000810dc */
[-C--:B------:R-:W-:Y:S08]  /*2eef0*/  HMMA.1688.F32.TF32 R120, R128, R12.reuse, R120 ;  /* 0x0000000c8078723c */ /* 0x080ff00000081078 */
[----:B------:R-:W-:Y:S08]  /*2ef00*/  HMMA.1688.F32.TF32 R152, R160, R12, R152 ;  /* 0x0000000ca098723c */ /* 0x000ff00000081098 */
[C---:B--2---:R-:W-:Y:S08]  /*2ef10*/  HMMA.1688.F32.TF32 R172, R196.reuse, R32, R172 ;  /* 0x00000020c4ac723c */ /* 0x044ff000000810ac */
[----:B----4-:R-:W-:Y:S01]  /*2ef20*/  HMMA.1688.F32.TF32 R204, R196, R200, R204 ;  /* 0x000000c8c4cc723c */ /* 0x010fe200000810cc */
[----:B------:R-:W-:Y:S04]  /*2ef30*/  LDS R196, [R2+0x45000] ;  /* 0x0450000002c47984 */ /* 0x000fe80000000800 */
[----:B------:R-:W-:Y:S04]  /*2ef40*/  LDS R198, [R2+0x45800] ;  /* 0x0458000002c67984 */ /* 0x000fe80000000800 */
[----:B------:R-:W-:Y:S04]  /*2ef50*/  LDS R197, [R0+0x45000] ;  /* 0x0450000000c57984 */ /* 0x000fe80000000800 */
[----:B------:R-:W1:Y:S04]  /*2ef60*/  LDS R199, [R0+0x45800] ;  /* 0x0458000000c77984 */ /* 0x000e680000000800 */
        /* <DEDUP_REMOVED lines=9> */
[----:B-1----:R-:W-:Y:S03]  /*2f000*/  HMMA.1688.F32.TF32 R240, R196, R26, R248 ;  /* 0x0000001ac4f0723c */ /* 0x002fe600000810f8 */
        /* <DEDUP_REMOVED lines=10> */
[----:B------:R1:W-:Y:S04]  /*2f0b0*/  STL [R1+0x1ef0], R23 ;  /* 0x001ef01701007387 */ /* 0x0003e80000100800 */
[----:B------:R-:W-:Y:S01]  /*2f0c0*/  STL [R1+0x1f0c], R220 ;  /* 0x001f0cdc01007387 */ /* 0x000fe20000100800 */
[----:B------:R-:W-:-:S03]  /*2f0d0*/  IMAD.MOV.U32 R249, RZ, RZ, R14 ;  /* 0x000000fffff97224 */ /* 0x000fc600078e000e */
[----:B------:R-:W-:Y:S01]  /*2f0e0*/  STL [R1+0x1f08], R221 ;  /* 0x001f08dd01007387 */ /* 0x000fe20000100800 */
[----:B------:R-:W-:-:S03]  /*2f0f0*/  IMAD.MOV.U32 R250, RZ, RZ, R15 ;  /* 0x000000fffffa7224 */ /* 0x000fc600078e000f */
[----:B------:R-:W-:Y:S01]  /*2f100*/  STL [R1+0x1f04], R222 ;  /* 0x001f04de01007387 */ /* 0x000fe20000100800 */
[----:B------:R-:W-:-:S03]  /*2f110*/  IMAD.MOV.U32 R13, RZ, RZ, R240 ;  /* 0x000000ffff0d7224 */ /* 0x000fc600078e00f0 */
[----:B------:R2:W-:Y:S01]  /*2f120*/  STL [R1+0x1f00], R223 ;  /* 0x001f00df01007387 */ /* 0x0005e20000100800 */
[----:B------:R-:W-:-:S03]  /*2f130*/  IMAD.MOV.U32 R251, RZ, RZ, R30 ;  /* 0x000000fffffb7224 */ /* 0x000fc600078e001e */
[----:B------:R-:W3:Y:S01]  /*2f140*/  LDL.LU R248, [R1+0xa0] ;  /* 0x0000a00001f87983 */ /* 0x000ee20000300800 */
[----:B------:R-:W-:-:S03]  /*2f150*/  IMAD.MOV.U32 R240, RZ, RZ, R31 ;  /* 0x000000fffff07224 */ /* 0x000fc600078e001f */
[----:B------:R-:W4:Y:S04]  /*2f160*/  LDL.LU R14, [R1+0x1f94] ;  /* 0x001f9400010e7983 */ /* 0x000f280000300800 */
[----:B------:R-:W4:Y:S04]  /*2f170*/  LDL.LU R15, [R1+0x1f90] ;  /* 0x001f9000010f7983 */ /* 0x000f280000300800 */
[----:B------:R-:W1:Y:S04]  /*2f180*/  LDL.LU R30, [R1+0x1f8c] ;  /* 0x001f8c00011e7983 */ /* 0x000e680000300800 */
[----:B------:R-:W1:Y:S01]  /*2f190*/  LDL.LU R31, [R1+0x1f88] ;  /* 0x001f8800011f7983 */ /* 0x000e620000300800 */
[----:B------:R-:W-:Y:S01]  /*2f1a0*/  HMMA.1688.F32.TF32 R124, R128, R8, R124 ;  /* 0x00000008807c723c */ /* 0x000fe2000008107c */
[----:B------:R-:W-:-:S02]  /*2f1b0*/  IMAD.MOV.U32 R12, RZ, RZ, R241 ;  /* 0x000000ffff0c7224 */ /* 0x000fc400078e00f1 */
[----:B------:R-:W-:Y:S02]  /*2f1c0*/  IMAD.MOV.U32 R241, RZ, RZ, R18 ;  /* 0x000000fffff17224 */ /* 0x000fe400078e0012 */
[----:B------:R-:W3:Y:S03]  /*2f1d0*/  LDL.LU R18, [R1+0x1f84] ;  /* 0x001f840001127983 */ /* 0x000ee60000300800 */
[----:B------:R-:W-:Y:S07]  /*2f1e0*/  HMMA.1688.F32.TF32 R156, R160, R8, R156 ;  /* 0x00000008a09c723c */ /* 0x000fee000008109c */
[----:B------:R-:W-:Y:S01]  /*2f1f0*/  IMAD.MOV.U32 R9, RZ, RZ, R242 ;  /* 0x000000ffff097224 */ /* 0x000fe200078e00f2 */
[----:B------:R-:W-:Y:S01]  /*2f200*/  MOV R8, R243 ;  /* 0x000000f300087202 */ /* 0x000fe20000000f00 */
[----:B------:R-:W-:-:S02]  /*2f210*/  IMAD.MOV.U32 R242, RZ, RZ, R34 ;  /* 0x000000fffff27224 */ /* 0x000fc400078e0022 */
[----:B------:R-:W2:Y:S01]  /*2f220*/  LDL.LU R34, [R1+0x1f80] ;  /* 0x001f800001227983 */ /* 0x000ea20000300800 */
[----:B------:R-:W-:-:S03]  /*2f230*/  IMAD.MOV.U32 R243, RZ, RZ, R35 ;  /* 0x000000fffff37224 */ /* 0x000fc600078e0023 */
[----:B------:R-:W2:Y:S04]  /*2f240*/  LDL.LU R35, [R1+0x1f7c] ;  /* 0x001f7c0001237983 */ /* 0x000ea80000300800 */
[----:B------:R-:W-:Y:S04]  /*2f250*/  STL [R1+0x1f1c], R8 ;  /* 0x001f1c0801007387 */ /* 0x000fe80000100800 */
[----:B------:R-:W-:Y:S04]  /*2f260*/  STL [R1+0x1f18], R9 ;  /* 0x001f180901007387 */ /* 0x000fe80000100800 */
[----:B------:R-:W-:Y:S04]  /*2f270*/  STL [R1+0x1f14], R12 ;  /* 0x001f140c01007387 */ /* 0x000fe80000100800 */
[----:B------:R-:W-:Y:S01]  /*2f280*/  STL [R1+0x1f10], R13 ;  /* 0x001f100d01007387 */ /* 0x000fe20000100800 */
[----:B-1----:R-:W-:Y:S07]  /*2f290*/  HMMA.1688.F32.TF32 R20, R196, R30, R244 ;  /* 0x0000001ec414723c */ /* 0x002fee00000810f4 */
[----:B------:R-:W-:-:S02]  /*2f2a0*/  IMAD.MOV.U32 R244, RZ, RZ, R202 ;  /* 0x000000fffff47224 */ /* 0x000fc400078e00ca */
[----:B------:R-:W3:Y:S01]  /*2f2b0*/  LDL.LU R202, [R1+0x1f78] ;  /* 0x001f780001ca7983 */ /* 0x000ee20000300800 */
[----:B------:R-:W-:-:S03]  /*2f2c0*/  IMAD.MOV.U32 R245, RZ, RZ, R203 ;  /* 0x000000fffff57224 */ /* 0x000fc600078e00cb */
[----:B------:R-:W3:Y:S01]  /*2f2d0*/  LDL.LU R203, [R1+0x1f74] ;  /* 0x001f740001cb7983 */ /* 0x000ee20000300800 */
[----:B------:R-:W-:-:S03]  /*2f2e0*/  MOV R246, R19 ;  /* 0x0000001300f67202 */ /* 0x000fc60000000f00 */
[----:B------:R-:W4:Y:S01]  /*2f2f0*/  LDL.LU R19, [R1+0x1f70] ;  /* 0x001f700001137983 */ /* 0x000f220000300800 */
[C---:B------:R-:W-:Y:S08]  /*2f300*/  HMMA.1688.F32.TF32 R188, R128.reuse, R24, R188 ;  /* 0x0000001880bc723c */ /* 0x040ff000000810bc */
[----:B------:R-:W-:Y:S08]  /*2f310*/  HMMA.1688.F32.TF32 R116, R128, R16, R116 ;  /* 0x000000108074723c */ /* 0x000ff00000081074 */
[C---:B------:R-:W-:Y:S07]  /*2f320*/  HMMA.1688.F32.TF32 R132, R160.reuse, R24, R132 ;  /* 0x00000018a084723c */ /* 0x040fee0000081084 */
[----:B------:R-:W-:Y:S01]  /*2f330*/  IMAD.MOV.U32 R25, RZ, RZ, R20 ;  /* 0x000000ffff197224 */ /* 0x000fe200078e0014 */
[----:B------:R-:W-:Y:S01]  /*2f340*/  HMMA.1688.F32.TF32 R148, R160, R16, R148 ;  /* 0x00000010a094723c */ /* 0x000fe20000081094 */
[----:B------:R-:W-:-:S06]  /*2f350*/  IMAD.MOV.U32 R24, RZ, RZ, R21 ;  /* 0x000000ffff187224 */ /* 0x000fcc00078e0015 */
[----:B------:R-:W-:Y:S02]  /*2f360*/  IMAD.MOV.U32 R17, RZ, RZ, R22 ;  /* 0x000000ffff117224 */ /* 0x000fe400078e0016 */
[----:B------:R-:W-:Y:S02]  /*2f370*/  IMAD.MOV.U32 R16, RZ, RZ, R23 ;  /* 0x000000ffff107224 */ /* 0x000fe400078e0017 */
[----:B--2---:R-:W-:Y:S08]  /*2f380*/  HMMA.1688.F32.TF32 R20, R196, R34, R168 ;  /* 0x00000022c414723c */ /* 0x004ff000000810a8 */
[C---:B------:R-:W-:Y:S08]  /*2f390*/  HMMA.1688.F32.TF32 R104, R128.reuse, R28, R232 ;  /* 0x0000001c8068723c */ /* 0x040ff000000810e8 */
[----:B------:R-:W-:Y:S08]  /*2f3a0*/  HMMA.1688.F32.TF32 R108, R128, R32, R108 ;  /* 0x00000020806c723c */ /* 0x000ff0000008106c */
[C---:B------:R-:W-:Y:S08]  /*2f3b0*/  HMMA.1688.F32.TF32 R136, R160.reuse, R28, R136 ;  /* 0x0000001ca088723c */ /* 0x040ff00000081088 */
[----:B------:R-:W-:Y:S01]  /*2f3c0*/  HMMA.1688.F32.TF32 R140, R160, R32, R140 ;  /* 0x00000020a08c723c */ /* 0x000fe2000008108c */
[----:B------:R-:W-:Y:S01]  /*2f3d0*/  IMAD.MOV.U32 R29, RZ, RZ, R22 ;  /* 0x000000ffff1d7224 */ /* 0x000fe200078e0016 */
[----:B------:R-:W-:Y:S01]  /*2f3e0*/  STL [R1+0x1f28], R17 ;  /* 0x001f281101007387 */ /* 0x000fe20000100800 */
[----:B------:R-:W-:-:S05]  /*2f3f0*/  IMAD.MOV.U32 R28, RZ, RZ, R23 ;  /* 0x000000ffff1c7224 */ /* 0x000fca00078e0017 */
[----:B------:R-:W-:Y:S01]  /*2f400*/  HMMA.1688.F32.TF32 R112, R128, R200, R112 ;  /* 0x000000c88070723c */ /* 0x000fe20000081070 */
[----:B------:R-:W-:Y:S01]  /*2f410*/  IMAD.MOV.U32 R33, RZ, RZ, R20 ;  /* 0x000000ffff217224 */ /* 0x000fe200078e0014 */
[----:B------:R-:W-:Y:S01]  /*2f420*/  LDS R232, [R4+0x45080] ;  /* 0x0450800004e87984 */ /* 0x000fe20000000800 */
[----:B------:R-:W-:-:S03]  /*2f430*/  IMAD.MOV.U32 R32, RZ, RZ, R21 ;  /* 0x000000ffff207224 */ /* 0x000fc600078e0015 */
[----:B------:R-:W-:Y:S02]  /*2f440*/  STL [R1+0x1f24], R24 ;  /* 0x001f241801007387 */ /* 0x000fe40000100800 */
[----:B------:R-:W-:Y:S02]  /*2f450*/  HMMA.1688.F32.TF32 R144, R160, R200, R144 ;  /* 0x000000c8a090723c */ /* 0x000fe40000081090 */
[----:B------:R-:W-:Y:S01]  /*2f460*/  STL [R1+0x1f20], R25 ;  /* 0x001f201901007387 */ /* 0x000fe20000100800 */
[----:B------:R-:W-:-:S03]  /*2f470*/  IMAD.MOV.U32 R247, RZ, RZ, R7 ;  /* 0x000000fffff77224 */ /* 0x000fc600078e0007 */
[----:B------:R-:W-:Y:S02]  /*2f480*/  LDS R234, [R4+0x45880] ;  /* 0x0458800004ea7984 */ /* 0x000fe40000000800 */
[-C--:B------:R-:W-:Y:S02]  /*2f490*/  HMMA.1688.F32.TF32 R128, R128, R216.reuse, R228 ;  /* 0x000000d88080723c */ /* 0x080fe400000810e4 */
[----:B------:R-:W-:Y:S04]  /*2f4a0*/  LDS R228, [R2+0x45080] ;  /* 0x0450800002e47984 */ /* 0x000fe80000000800 */
[----:B------:R-:W-:Y:S02]  /*2f4b0*/  LDS R230, [R2+0x45880] ;  /* 0x0458800002e67984 */ /* 0x000fe40000000800 */
[----:B------:R-:W-:Y:S02]  /*2f4c0*/  HMMA.1688.F32.TF32 R160, R160, R216, R224 ;  /* 0x000000d8a0a0723c */ /* 0x000fe400000810e0 */
[----:B------:R-:W-:Y:S04]  /*2f4d0*/  LDS R224, [R4+0x45000] ;  /* 0x0450000004e07984 */ /* 0x000fe80000000800 */
[----:B------:R-:W-:Y:S04]  /*2f4e0*/  LDS R226, [R4+0x45800] ;  /* 0x0458000004e27984 */ /* 0x000fe80000000800 */
[----:B------:R-:W-:Y:S04]  /*2f4f0*/  LDS R225, [R5+0x45000] ;  /* 0x0450000005e17984 */ /* 0x000fe80000000800 */
[----:B------:R-:W1:Y:S04]  /*2f500*/  LDS R227, [R5+0x45800] ;  /* 0x0458000005e37984 */ /* 0x000e680000000800 */
[----:B------:R-:W-:Y:S04]  /*2f510*/  LDS R229, [R0+0x45080] ;  /* 0x0450800000e57984 */ /* 0x000fe80000000800 */
[----:B------:R-:W2:Y:S04]  /*2f520*/  LDS R231, [R0+0x45880] ;  /* 0x0458800000e77984 */ /* 0x000ea80000000800 */
[----:B------:R-:W-:Y:S04]  /*2f530*/  LDS R233, [R5+0x45080] ;  /* 0x0450800005e97984 */ /* 0x000fe80000000800 */
[----:B------:R-:W1:Y:S01]  /*2f540*/  LDS R235, [R5+0x45880] ;  /* 0x0458800005eb7984 */ /* 0x000e620000000800 */
[C---:B---3--:R-:W-:Y:S11]  /*2f550*/  HMMA.1688.F32.TF32 R20, R196.reuse, R202, R164 ;  /* 0x000000cac414723c */ /* 0x048ff600000810a4 */
[----:B------:R-:W-:Y:S11]  /*2f560*/  @!UPT UIADD3 URZ, URZ, URZ, URZ ;  /* 0x0000003f3f3ff290 */ /* 0x000ff6000fffe03f */
[----:B------:R-:W-:Y:S02]  /*2f570*/  @!UPT UIADD3 URZ, URZ, URZ, URZ ;  /* 0x0000003f3f3ff290 */ /* 0x000fe4000fffe03f */
[----:B------:R-:W-:Y:S02]  /*2f580*/  IMAD.MOV.U32 R217, RZ, RZ, R20 ;  /* 0x000000ffffd97224 */ /* 0x000fe400078e0014 */
[----:B------:R-:W-:Y:S02]  /*2f590*/  IMAD.MOV.U32 R216, RZ, RZ, R21 ;  /* 0x000000ffffd87224 */ /* 0x000fe400078e0015 */
[----:B------:R-:W-:Y:S02]  /*2f5a0*/  IMAD.MOV.U32 R201, RZ, RZ, R22 ;  /* 0x000000ffffc97224 */ /* 0x000fe400078e0016 */
[----:B------:R-:W-:Y:S02]  /*2f5b0*/  IMAD.MOV.U32 R200, RZ, RZ, R23 ;  /* 0x000000ffffc87224 */ /* 0x000fe400078e0017 */
[----:B----4-:R-:W-:Y:S01]  /*2f5c0*/  HMMA.1688.F32.TF32 R20, R196, R18, R248 ;  /* 0x00000012c414723c */ /* 0x010fe200000810f8 */
[----:B------:R-:W3:Y:S04]  /*2f5d0*/  LDL.LU R248, [R1+0x70] ;  /* 0x0000700001f87983 */ /* 0x000ee80000300800 */
[----:B------:R-:W3:Y:S02]  /*2f5e0*/  LDL.LU R249, [R1+0x74] ;  /* 0x0000740001f97983 */ /* 0x000ee40000300800 */
[----:B------:R-:W-:Y:S01]  /*2f5f0*/  MOV R250, R10 ;  /* 0x0000000a00fa7202 */ /* 0x000fe20000000f00 */
[----:B------:R-:W-:Y:S01]  /*2f600*/  IMAD.MOV.U32 R251, RZ, RZ, R11 ;  /* 0x000000fffffb7224 */ /* 0x000fe200078e000b */
[----:B------:R-:W4:Y:S04]  /*2f610*/  LDL.LU R10, [R1+0x1f6c] ;  /* 0x001f6c00010a7983 */ /* 0x000f280000300800 */
[----:B------:R-:W4:Y:S04]  /*2f620*/  LDL.LU R11, [R1+0x1f68] ;  /* 0x001f6800010b7983 */ /* 0x000f280000300800 */
[----:B------:R-:W1:Y:S04]  /*2f630*/  LDL.LU R204, [R1+0x60] ;  /* 0x0000600001cc7983 */ /* 0x000e680000300800 */
[----:B------:R-:W1:Y:S03]  /*2f640*/  LDL.LU R205, [R1+0x64] ;  /* 0x0000640001cd7983 */ /* 0x000e660000300800 */
[----:B------:R-:W-:Y:S01]  /*2f650*/  IMAD.MOV.U32 R165, RZ, RZ, R20 ;  /* 0x000000ffffa57224 */ /* 0x000fe200078e0014 */
[----:B------:R-:W1:Y:S01]  /*2f660*/  LDL.LU R206, [R1+0x68] ;  /* 0x0000680001ce7983 */ /* 0x000e620000300800 */
[----:B------:R-:W-:-:S02]  /*2f670*/  IMAD.MOV.U32 R166, RZ, RZ, R21 ;  /* 0x000000ffffa67224 */ /* 0x000fc400078e0015 */
[----:B------:R-:W-:Y:S01]  /*2f680*/  IMAD.MOV.U32 R167, RZ, RZ, R22 ;  /* 0x000000ffffa77224 */ /* 0x000fe200078e0016 */
[----:B------:R-:W1:Y:S01]  /*2f690*/  LDL.LU R207, [R1+0x6c] ;  /* 0x00006c0001cf7983 */ /* 0x000e620000300800 */
[----:B------:R-:W-:Y:S02]  /*2f6a0*/  IMAD.MOV.U32 R7, RZ, RZ, R23 ;  /* 0x000000ffff077224 */ /* 0x000fe400078e0017 */
[----:B------:R-:W-:Y:S01]  /*2f6b0*/  HMMA.1688.F32.TF32 R20, R196, R14, R240 ;  /* 0x0000000ec414723c */ /* 0x000fe200000810f0 */
[----:B------:R-:W2:Y:S04]  /*2f6c0*/  LDL.LU R208, [R1+0x50] ;  /* 0x0000500001d07983 */ /* 0x000ea80000300800 */
[----:B------:R-:W2:Y:S04]  /*2f6d0*/  LDL.LU R209, [R1+0x54] ;  /* 0x0000540001d17983 */ /* 0x000ea80000300800 */
[----:B------:R-:W2:Y:S04]  /*2f6e0*/  LDL.LU R210, [R1+0x58] ;  /* 0x0000580001d27983 */ /* 0x000ea80000300800 */
[----:B------:R-:W2:Y:S04]  /*2f6f0*/  LDL.LU R211, [R1+0x5c] ;  /* 0x00005c0001d37983 */ /* 0x000ea80000300800 */
[----:B------:R-:W2:Y:S04]  /*2f700*/  LDL.LU R212, [R1+0x40] ;  /* 0x0000400001d47983 */ /* 0x000ea80000300800 */
[----:B------:R-:W2:Y:S03]  /*2f710*/  LDL.LU R213, [R1+0x44] ;  /* 0x0000440001d57983 */ /* 0x000ea60000300800 */
[----:B------:R-:W-:Y:S01]  /*2f720*/  IMAD.MOV.U32 R169, RZ, RZ, R20 ;  /* 0x000000ffffa97224 */ /* 0x000fe200078e0014 */
[----:B------:R-:W2:Y:S01]  /*2f730*/  LDL.LU R214, [R1+0x48] ;  /* 0x0000480001d67983 */ /* 0x000ea20000300800 */
[----:B------:R-:W-:-:S02]  /*2f740*/  IMAD.MOV.U32 R170, RZ, RZ, R21 ;  /* 0x000000ffffaa7224 */ /* 0x000fc400078e0015 */
[----:B------:R-:W-:Y:S01]  /*2f750*/  IMAD.MOV.U32 R171, RZ, RZ, R22 ;  /* 0x000000ffffab7224 */ /* 0x000fe200078e0016 */
[----:B------:R-:W2:Y:S01]  /*2f760*/  LDL.LU R215, [R1+0x4c] ;  /* 0x00004c0001d77983 */ /* 0x000ea20000300800 */
[----:B------:R-:W-:Y:S02]  /*2f770*/  IMAD.MOV.U32 R164, RZ, RZ, R23 ;  /* 0x000000ffffa47224 */ /* 0x000fe400078e0017 */
[----:B------:R-:W-:Y:S02]  /*2f780*/  IMAD.MOV.U32 R241, RZ, RZ, R218 ;  /* 0x000000fffff17224 */ /* 0x000fe400078e00da */
[----:B------:R-:W-:Y:S01]  /*2f790*/  IMAD.MOV.U32 R242, RZ, RZ, R219 ;  /* 0x000000fffff27224 */ /* 0x000fe200078e00db */
[C---:B----4-:R-:W-:Y:S11]  /*2f7a0*/  HMMA.1688.F32.TF32 R20, R196.reuse, R10, R244 ;  /* 0x0000000ac414723c */ /* 0x050ff600000810f4 */
[----:B------:R-:W-:Y:S11]  /*2f7b0*/  @!UPT UIADD3 URZ, URZ, URZ, URZ ;  /* 0x0000003f3f3ff290 */ /* 0x000ff6000fffe03f */
[----:B------:R-:W-:Y:S02]  /*2f7c0*/  @!UPT UIADD3 URZ, URZ, URZ, URZ ;  /* 0x0000003f3f3ff290 */ /* 0x000fe4000fffe03f */
[----:B------:R-:W-:Y:S02]  /*2f7d0*/  IMAD.MOV.U32 R173, RZ, RZ, R20 ;  /* 0x000000ffffad7224 */ /* 0x000fe400078e0014 */
[----:B------:R-:W-:Y:S01]  /*2f7e0*/  IMAD.MOV.U32 R174, RZ, RZ, R21 ;  /* 0x000000ffffae7224 */ /* 0x000fe200078e0015 */
[----:B------:R-:W4:Y:S01]  /*2f7f0*/  LDL.LU R20, [R1+0x30] ;  /* 0x0000300001147983 */ /* 0x000f220000300800 */
[----:B------:R-:W-:Y:S02]  /*2f800*/  IMAD.MOV.U32 R175, RZ, RZ, R22 ;  /* 0x000000ffffaf7224 */ /* 0x000fe400078e0016 */
[----:B------:R-:W-:Y:S01]  /*2f810*/  IMAD.MOV.U32 R168, RZ, RZ, R23 ;  /* 0x000000ffffa87224 */ /* 0x000fe200078e0017 */
[----:B------:R-:W4:Y:S04]  /*2f820*/  LDL.LU R21, [R1+0x34] ;  /* 0x0000340001157983 */ /* 0x000f280000300800 */
[----:B------:R-:W4:Y:S04]  /*2f830*/  LDL.LU R22, [R1+0x38] ;  /* 0x0000380001167983 */ /* 0x000f280000300800 */
[----:B------:R-:W4:Y:S04]  /*2f840*/  LDL.LU R23, [R1+0x3c] ;  /* 0x00003c0001177983 */ /* 0x000f280000300800 */
[----:B------:R-:W2:Y:S04]  /*2f850*/  LDL.LU R240, [R1+0x20] ;  /* 0x0000200001f07983 */ /* 0x000ea80000300800 */
[----:B------:R-:W3:Y:S04]  /*2f860*/  LDL.LU R218, [R1+0x1f64] ;  /* 0x001f640001da7983 */ /* 0x000ee80000300800 */
[----:B------:R-:W3:Y:S04]  /*2f870*/  LDL.LU R219, [R1+0x1f60] ;  /* 0x001f600001db7983 */ /* 0x000ee80000300800 */
[----:B------:R-:W2:Y:S04]  /*2f880*/  LDL.LU R243, [R1+0x2c] ;  /* 0x00002c0001f37983 */ /* 0x000ea80000300800 */
[----:B------:R-:W2:Y:S04]  /*2f890*/  LDL.LU R244, [R1+0x10] ;  /* 0x0000100001f47983 */ /* 0x000ea80000300800 */
[----:B------:R-:W2:Y:S04]  /*2f8a0*/  LDL.LU R245, [R1+0x14] ;  /* 0x0000140001f57983 */ /* 0x000ea80000300800 */
[----:B------:R-:W2:Y:S04]  /*2f8b0*/  LDL.LU R246, [R1+0x18] ;  /* 0x0000180001f67983 */ /* 0x000ea80000300800 */
[----:B------:R-:W2:Y:S01]  /*2f8c0*/  LDL.LU R247, [R1+0x1c] ;  /* 0x00001c0001f77983 */ /* 0x000ea20000300800 */
[----:B---3--:R-:W-:Y:S03]  /*2f8d0*/  HMMA.1688.F32.TF32 R220, R196, R218, R248 ;  /* 0x000000dac4dc723c */ /* 0x008fe600000810f8 */
[----:B------:R-:W3:Y:S11]  /*2f8e0*/  LDL.LU R248, [R1] ;  /* 0x0000000001f87983 */ /* 0x000ef60000300800 */
[----:B------:R-:W-:Y:S10]  /*2f8f0*/  @!UPT UIADD3 URZ, URZ, URZ, URZ ;  /* 0x0000003f3f3ff290 */ /* 0x000ff4000fffe03f */
[----:B------:R-:W-:Y:S01]  /*2f900*/  IMAD.MOV.U32 R199, RZ, RZ, R220 ;  /* 0x000000ffffc77224 */ /* 0x000fe200078e00dc */
[----:B------:R-:W-:Y:S01]  /*2f910*/  MOV R197, R222 ;  /* 0x000000de00c57202 */ /* 0x000fe20000000f00 */
[----:B------:R-:W-:Y:S02]  /*2f920*/  IMAD.MOV.U32 R198, RZ, RZ, R221 ;  /* 0x000000ffffc67224 */ /* 0x000fe400078e00dd */
[----:B------:R-:W-:Y:S02]  /*2f930*/  IMAD.MOV.U32 R196, RZ, RZ, R223 ;  /* 0x000000ffffc47224 */ /* 0x000fe400078e00df */
        /* <DEDUP_REMOVED lines=14> */
[----:B------:R-:W-:Y:S01]  /*2fa20*/  HMMA.1688.F32.TF32 R220, R224, R34, R212 ;  /* 0x00000022e0dc723c */ /* 0x000fe200000810d4 */
[----:B------:R-:W-:Y:S02]  /*2fa30*/  IMAD.MOV.U32 R249, RZ, RZ, R252 ;  /* 0x000000fffff97224 */ /* 0x000fe400078e00fc */
[----:B------:R-:W-:-:S02]  /*2fa40*/  IMAD.MOV.U32 R250, RZ, RZ, R6 ;  /* 0x000000fffffa7224 */ /* 0x000fc400078e0006 */
[----:B------:R-:W-:-:S03]  /*2fa50*/  IMAD.MOV.U32 R251, RZ, RZ, R3 ;  /* 0x000000fffffb7224 */ /* 0x000fc600078e0003 */
[C---:B------:R-:W-:Y:S08]  /*2fa60*/  HMMA.1688.F32.TF32 R240, R224.reuse, R18, R240 ;  /* 0x00000012e0f0723c */ /* 0x040ff000000810f0 */
[----:B------:R-:W-:Y:S08]  /*2fa70*/  HMMA.1688.F32.TF32 R244, R224, R14, R244 ;  /* 0x0000000ee0f4723c */ /* 0x000ff000000810f4 */
[----:B------:R-:W-:Y:S01]  /*2fa80*/  IMAD.MOV.U32 R213, RZ, RZ, R220 ;  /* 0x000000ffffd57224 */ /* 0x000fe200078e00dc */
[----:B------:R-:W-:Y:S01]  /*2fa90*/  MOV R214, R221 ;  /* 0x000000dd00d67202 */ /* 0x000fe20000000f00 */
[----:B------:R-:W-:-:S02]  /*2faa0*/  IMAD.MOV.U32 R215, RZ, RZ, R222 ;  /* 0x000000ffffd77224 */ /* 0x000fc400078e00de */
[----:B------:R-:W-:Y:S02]  /*2fab0*/  IMAD.MOV.U32 R208, RZ, RZ, R223 ;  /* 0x000000ffffd07224 */ /* 0x000fe400078e00df */
[----:B----4-:R-:W-:Y:S07]  /*2fac0*/  HMMA.1688.F32.TF32 R220, R224, R202, R20 ;  /* 0x000000cae0dc723c */ /* 0x010fee0000081014 */
[----:B------:R-:W-:-:S03]  /*2fad0*/  IMAD.MOV.U32 R20, RZ, RZ, R243 ;  /* 0x000000ffff147224 */ /* 0x000fc600078e00f3 */
[----:B------:R-:W-:Y:S02]  /*2fae0*/  IMAD.MOV.U32 R13, RZ, RZ, R246 ;  /* 0x000000ffff0d7224 */ /* 0x000fe400078e00f6 */
[----:B------:R-:W-:Y:S02]  /*2faf0*/  IMAD.MOV.U32 R9, RZ, RZ, R244 ;  /* 0x000000ffff097224 */ /* 0x000fe400078e00f4 */
[----:B------:R-:W-:-:S10]  /*2fb00*/  IMAD.MOV.U32 R12, RZ, RZ, R245 ;  /* 0x000000ffff0c7224 */ /* 0x000fd400078e00f5 */
[----:B------:R-:W-:Y:S02]  /*2fb10*/  IMAD.MOV.U32 R212, RZ, RZ, R223 ;  /* 0x000000ffffd47224 */ /* 0x000fe400078e00df */
[----:B------:R-:W-:Y:S02]  /*2fb20*/  IMAD.MOV.U32 R22, RZ, RZ, R221 ;  /* 0x000000ffff167224 */ /* 0x000fe400078e00dd */
[----:B------:R-:W-:Y:S02]  /*2fb30*/  IMAD.MOV.U32 R23, RZ, RZ, R222 ;  /* 0x000000ffff177224 */ /* 0x000fe400078e00de */
[----:B------:R-:W-:Y:S02]  /*2fb40*/  IMAD.MOV.U32 R223, RZ, RZ, R242 ;  /* 0x000000ffffdf7224 */ /* 0x000fe400078e00f2 */
[----:B------:R-:W-:Y:S01]  /*2fb50*/  IMAD.MOV.U32 R21, RZ, RZ, R220 ;  /* 0x000000ffff157224 */ /* 0x000fe200078e00dc */
[----:B------:R-:W2:Y:S01]  /*2fb60*/  LDL.LU.64 R242, [R1+0x1f58] ;  /* 0x001f580001f27983 */ /* 0x000ea20000300a00 */
[----:B------:R-:W-:Y:S01]  /*2fb70*/  IMAD.MOV.U32 R221, RZ, RZ, R240 ;  /* 0x000000ffffdd7224 */ /* 0x000fe200078e00f0 */
[----:B------:R-:W-:Y:S01]  /*2fb80*/  MOV R220, R247 ;  /* 0x000000f700dc7202 */ /* 0x000fe20000000f00 */
[----:B------:R-:W-:-:S02]  /*2fb90*/  IMAD.MOV.U32 R222, RZ, RZ, R241 ;  /* 0x000000ffffde7224 */ /* 0x000fc400078e00f1 */
[----:B------:R-:W2:Y:S04]  /*2fba0*/  LDL.LU.64 R240, [R1+0x1f50] ;  /* 0x001f500001f07983 */ /* 0x000ea80000300a00 */
[----:B------:R-:W4:Y:S04]  /*2fbb0*/  LDL.LU.64 R246, [R1+0x1f48] ;  /* 0x001f480001f67983 */ /* 0x000f280000300a00 */
[----:B------:R-:W4:Y:S01]  /*2fbc0*/  LDL.LU.64 R244, [R1+0x1f40] ;  /* 0x001f400001f47983 */ /* 0x000f220000300a00 */
[----:B---3--:R-:W-:Y:S11]  /*2fbd0*/  HMMA.1688.F32.TF32 R248, R224, R10, R248 ;  /* 0x0000000ae0f8723c */ /* 0x008ff600000810f8 */
[----:B------:R-:W-:Y:S11]  /*2fbe0*/  @!UPT UIADD3 URZ, URZ, URZ, URZ ;  /* 0x0000003f3f3ff290 */ /* 0x000ff6000fffe03f */
[----:B------:R-:W-:Y:S02]  /*2fbf0*/  @!UPT UIADD3 URZ, URZ, URZ, URZ ;  /* 0x0000003f3f3ff290 */ /* 0x000fe4000fffe03f */
[----:B------:R-:W-:Y:S02]  /*2fc00*/  IMAD.MOV.U32 R25, RZ, RZ, R250 ;  /* 0x000000ffff197224 */ /* 0x000fe400078e00fa */
[----:B------:R-:W-:Y:S02]  /*2fc10*/  IMAD.MOV.U32 R8, RZ, RZ, R251 ;  /* 0x000000ffff087224 */ /* 0x000fe400078e00fb */
[----:B------:R-:W-:Y:S01]  /*2fc20*/  IMAD.MOV.U32 R17, RZ, RZ, R248 ;  /* 0x000000ffff117224 */ /* 0x000fe200078e00f8 */
[----:B------:R-:W3:Y:S01]  /*2fc30*/  LDL.LU.64 R250, [R1+0x1f38] ;  /* 0x001f380001fa7983 */ /* 0x000ee20000300a00 */
[----:B------:R-:W-:-:S03]  /*2fc40*/  IMAD.MOV.U32 R24, RZ, RZ, R249 ;  /* 0x000000ffff187224 */ /* 0x000fc600078e00f9 */
[----:B------:R-:W3:Y:S01]  /*2fc50*/  LDL.LU.64 R248, [R1+0x1f30] ;  /* 0x001f300001f87983 */ /* 0x000ee20000300a00 */
[C---:B------:R-:W-:Y:S08]  /*2fc60*/  HMMA.1688.F32.TF32 R236, R228.reuse, R34, R236 ;  /* 0x00000022e4ec723c */ /* 0x040ff000000810ec */
[C---:B------:R-:W-:Y:S11]  /*2fc70*/  HMMA.1688.F32.TF32 R36, R228.reuse, R202, R36 ;  /* 0x000000cae424723c */ /* 0x040ff60000081024 */
[----:B------:R-:W-:Y:S04]  /*2fc80*/  @!UPT UIADD3 URZ, URZ, URZ, URZ ;  /* 0x0000003f3f3ff290 */ /* 0x000fe8000fffe03f */
[----:B------:R-:W-:Y:S04]  /*2fc90*/  STL.64 [R1+0xa0], R236 ;  /* 0x0000a0ec01007387 */ /* 0x000fe80000100a00 */
[----:B------:R-:W-:Y:S04]  /*2fca0*/  STL.64 [R1+0xa8], R238 ;  /* 0x0000a8ee01007387 */ /* 0x000fe80000100a00 */
[----:B------:R-:W-:Y:S04]  /*2fcb0*/  STL.64 [R1+0x90], R36 ;  /* 0x0000902401007387 */ /* 0x000fe80000100a00 */
[----:B------:R1:W-:Y:S02]  /*2fcc0*/  STL.64 [R1+0x98], R38 ;  /* 0x0000982601007387 */ /* 0x0003e40000100a00 */
[----:B-1----:R-:W-:Y:S02]  /*2fcd0*/  HMMA.1688.F32.TF32 R36, R228, R10, R48 ;  /* 0x0000000ae424723c */ /* 0x002fe40000081030 */
[----:B------:R-:W-:Y:S04]  /*2fce0*/  LDS R48, [R4+0x45100] ;  /* 0x0451000004307984 */ /* 0x000fe80000000800 */
[----:B------:R-:W-:Y:S04]  /*2fcf0*/  LDS R50, [R4+0x45900] ;  /* 0x0459000004327984 */ /* 0x000fe80000000800 */
[----:B------:R-:W-:Y:S04]  /*2fd00*/  LDS R49, [R5+0x45100] ;  /* 0x0451000005317984 */ /* 0x000fe80000000800 */
[----:B------:R-:W-:Y:S01]  /*2fd10*/  LDS R51, [R5+0x45900] ;  /* 0x0459000005337984 */ /* 0x000fe20000000800 */
[----:B---3--:R-:W-:Y:S11]  /*2fd20*/  HMMA.1688.F32.TF32 R224, R224, R218, R248 ;  /* 0x000000dae0e0723c */ /* 0x008ff600000810f8 */
[----:B------:R-:W-:Y:S11]  /*2fd30*/  @!UPT UIADD3 URZ, URZ, URZ, URZ ;  /* 0x0000003f3f3ff290 */ /* 0x000ff6000fffe03f */
[----:B------:R-:W-:Y:S02]  /*2fd40*/  @!UPT UIADD3 URZ, URZ, URZ, URZ ;  /* 0x0000003f3f3ff290 */ /* 0x000fe4000fffe03f */
[----:B------:R-:W-:Y:S02]  /*2fd50*/  IMAD.MOV.U32 R251, RZ, RZ, R224 ;  /* 0x000000fffffb7224 */ /* 0x000fe400078e00e0 */
[----:B------:R-:W-:Y:S02]  /*2fd60*/  IMAD.MOV.U32 R250, RZ, RZ, R225 ;  /* 0x000000fffffa7224 */ /* 0x000fe400078e00e1 */
[----:B------:R-:W-:Y:S02]  /*2fd70*/  IMAD.MOV.U32 R249, RZ, RZ, R226 ;  /* 0x000000fffff97224 */ /* 0x000fe400078e00e2 */
[----:B------:R-:W-:Y:S02]  /*2fd80*/  IMAD.MOV.U32 R248, RZ, RZ, R227 ;  /* 0x000000fffff87224 */ /* 0x000fe400078e00e3 */
[C---:B----4-:R-:W-:Y:S11]  /*2fd90*/  HMMA.1688.F32.TF32 R224, R228.reuse, R26, R244 ;  /* 0x0000001ae4e0723c */ /* 0x050ff600000810f4 */
        /* <DEDUP_REMOVED lines=9> */
[----:B------:R-:W-:Y:S01]  /*2fe30*/  IMAD.MOV.U32 R243, RZ, RZ, R224 ;  /* 0x000000fffff37224 */ /* 0x000fe200078e00e0 */
[----:B------:R-:W-:Y:S01]  /*2fe40*/  MOV R242, R225 ;  /* 0x000000e100f27202 */ /* 0x000fe20000000f00 */
[----:B------:R-:W-:Y:S02]  /*2fe50*/  IMAD.MOV.U32 R241, RZ, RZ, R226 ;  /* 0x000000fffff17224 */ /* 0x000fe400078e00e2 */
[----:B------:R-:W-:Y:S02]  /*2fe60*/  IMAD.MOV.U32 R240, RZ, RZ, R227 ;  /* 0x000000fffff07224 */ /* 0x000fe400078e00e3 */
[C---:B------:R-:W-:Y:S08]  /*2fe70*/  HMMA.1688.F32.TF32 R224, R228.reuse, R18, R40 ;  /* 0x00000012e4e0723c */ /* 0x040ff00000081028 */
[C---:B------:R-:W-:Y:S08]  /*2fe80*/  HMMA.1688.F32.TF32 R40, R228.reuse, R14, R44 ;  /* 0x0000000ee428723c */ /* 0x040ff0000008102c */
[----:B------:R-:W-:Y:S07]  /*2fe90*/  HMMA.1688.F32.TF32 R44, R228, R218, R52 ;  /* 0x000000dae42c723c */ /* 0x000fee0000081034 */
[----:B------:R-:W-:Y:S04]  /*2fea0*/  STL.64 [R1+0x80], R224 ;  /* 0x000080e001007387 */ /* 0x000fe80000100a00 */
[----:B------:R-:W-:Y:S04]  /*2feb0*/  STL.64 [R1+0x88], R226 ;  /* 0x000088e201007387 */ /* 0x000fe80000100a00 */
[----:B------:R-:W-:Y:S04]  /*2fec0*/  STL.64 [R1+0x70], R40 ;  /* 0x0000702801007387 */ /* 0x000fe80000100a00 */
[----:B------:R1:W-:Y:S04]  /*2fed0*/  STL.64 [R1+0x78], R42 ;  /* 0x0000782a01007387 */ /* 0x0003e80000100a00 */
[----:B------:R-:W-:Y:S04]  /*2fee0*/  STL.64 [R1+0x60], R36 ;  /* 0x0000602401007387 */ /* 0x000fe80000100a00 */
[----:B------:R2:W-:Y:S01]  /*2fef0*/  STL.64 [R1+0x68], R38 ;  /* 0x0000682601007387 */ /* 0x0005e20000100a00 */
[C---:B-1----:R-:W-:Y:S03]  /*2ff00*/  HMMA.1688.F32.TF32 R40, R232.reuse, R26, R56 ;  /* 0x0000001ae828723c */ /* 0x042fe60000081038 */
[----:B------:R-:W-:Y:S04]  /*2ff10*/  STL.64 [R1+0x50], R44 ;  /* 0x0000502c01007387 */ /* 0x000fe80000100a00 */
[----:B------:R1:W-:Y:S01]  /*2ff20*/  STL.64 [R1+0x58], R46 ;  /* 0x0000582e01007387 */ /* 0x0003e20000100a00 */
[C---:B--2---:R-:W-:Y:S08]  /*2ff30*/  HMMA.1688.F32.TF32 R36, R232.reuse, R30, R60 ;  /* 0x0000001ee824723c */ /* 0x044ff0000008103c */
[C---:B-1----:R-:W-:Y:S07]  /*2ff40*/  HMMA.1688.F32.TF32 R44, R232.reuse, R34, R64 ;  /* 0x00000022e82c723c */ /* 0x042fee0000081040 */
[----:B------:R-:W-:Y:S04]  /*2ff50*/  STL.64 [R1+0x40], R40 ;  /* 0x0000402801007387 */ /* 0x000fe80000100a00 */
[----:B------:R1:W-:Y:S04]  /*2ff60*/  STL.64 [R1+0x48], R42 ;  /* 0x0000482a01007387 */ /* 0x0003e80000100a00 */
[----:B------:R-:W-:Y:S04]  /*2ff70*/  STL.64 [R1+0x30], R36 ;  /* 0x0000302401007387 */ /* 0x000fe80000100a00 */
[----:B------:R2:W-:Y:S04]  /*2ff80*/  STL.64 [R1+0x38], R38 ;  /* 0x0000382601007387 */ /* 0x0005e80000100a00 */
[----:B------:R-:W-:Y:S04]  /*2ff90*/  STL.64 [R1+0x20], R44 ;  /* 0x0000202c01007387 */ /* 0x000fe80000100a00 */
[----:B------:R-:W-:Y:S04]  /*2ffa0*/  STL.64 [R1+0x28], R46 ;  /* 0x0000282e01007387 */ /* 0x000fe80000100a00 */
[----:B------:R-:W-:Y:S04]  /*2ffb0*/  LDS R44, [R2+0x45100] ;  /* 0x04510000022c7984 */ /* 0x000fe80000000800 */
[----:B------:R-:W-:Y:S04]  /*2ffc0*/  LDS R46, [R2+0x45900] ;  /* 0x04590000022e7984 */ /* 0x000fe80000000800 */
[----:B------:R-:W-:Y:S04]  /*2ffd0*/  LDS R45, [R0+0x45100] ;  /* 0x04510000002d7984 */ /* 0x000fe80000000800 */
[----:B------:R-:W3:Y:S01]  /*2ffe0*/  LDS R47, [R0+0x45900] ;  /* 0x04590000002f7984 */ /* 0x000ee20000000800 */
[C---:B-1----:R-:W-:Y:S08]  /*2fff0*/  HMMA.1688.F32.TF32 R40, R232.reuse, R202, R68 ;  /* 0x000000cae828723c */ /* 0x042ff00000081044 */
[C---:B------:R-:W-:Y:S08]  /*30000*/  HMMA.1688.F32.TF32 R228, R232.reuse, R14, R76 ;  /* 0x0000000ee8e4723c */ /* 0x040ff0000008104c */
[----:B--2---:R-:W-:Y:S07]  /*30010*/  HMMA.1688.F32.TF32 R36, R232, R18, R72 ;  /* 0x00000012e824723c */ /* 0x004fee0000081048 */
[----:B------:R-:W-:Y:S01]  /*30020*/  STL.64 [R1+0x10], R40 ;  /* 0x0000102801007387 */ /* 0x000fe20000100a00 */
[C---:B---3--:R-:W-:Y:S08]  /*30030*/  HMMA.1688.F32.TF32 R56, R44.reuse, R26, R192 ;  /* 0x0000001a2c38723c */ /* 0x048ff000000810c0 */
[C---:B------:R-:W-:Y:S01]  /*30040*/  HMMA.1688.F32.TF32 R52, R44.reuse, R30, R88 ;  /* 0x0000001e2c34723c */ /* 0x040fe20000081058 */
[----:B------:R-:W-:Y:S04]  /*30050*/  STL.64 [R1+0x18], R42 ;  /* 0x0000182a01007387 */ /* 0x000fe80000100a00 */
[----:B------:R1:W-:Y:S04]  /*30060*/  STL [R1+0x1e88], R228 ;  /* 0x001e88e401007387 */ /* 0x0003e80000100800 */
[----:B------:R-:W-:Y:S04]  /*30070*/  STL.64 [R1], R36 ;  /* 0x0000002401007387 */ /* 0x000fe80000100a00 */
[----:B------:R-:W-:Y:S01]  /*30080*/  STL.64 [R1+0x8], R38 ;  /* 0x0000082601007387 */ /* 0x000fe20000100a00 */
[----:B------:R-:W-:Y:S03]  /*30090*/  HMMA.1688.F32.TF32 R60, R44, R34, R176 ;  /* 0x000000222c3c723c */ /* 0x000fe600000810b0 */
[----:B------:R2:W-:Y:S04]  /*300a0*/  STL [R1+0x1e84], R229 ;  /* 0x001e84e501007387 */ /* 0x0005e80000100800 */
[----:B------:R3:W-:Y:S04]  /*300b0*/  STL [R1+0x1e80], R230 ;  /* 0x001e80e601007387 */ /* 0x0007e80000100800 */
[----:B------:R4:W-:Y:S01]  /*300c0*/  STL [R1+0x1e7c], R231 ;  /* 0x001e7ce701007387 */ /* 0x0009e20000100800 */
[----:B-1----:R-:W-:-:S03]  /*300d0*/  IMAD.MOV.U32 R228, RZ, RZ, R52 ;  /* 0x000000ffffe47224 */ /* 0x002fc600078e0034 */
[----:B------:R-:W-:Y:S01]  /*300e0*/  STL.64 [R1+0x2b0], R56 ;  /* 0x0002b03801007387 */ /* 0x000fe20000100a00 */
[----:B--2---:R-:W-:-:S03]  /*300f0*/  IMAD.MOV.U32 R229, RZ, RZ, R53 ;  /* 0x000000ffffe57224 */ /* 0x004fc600078e0035 */
[----:B------:R1:W-:Y:S01]  /*30100*/  STL.64 [R1+0x2b8], R58 ;  /* 0x0002b83a01007387 */ /* 0x0003e20000100a00 */
[----:B---3--:R-:W-:Y:S02]  /*30110*/  IMAD.MOV.U32 R230, RZ, RZ, R54 ;  /* 0x000000ffffe67224 */ /* 0x008fe400078e0036 */
[----:B----4-:R-:W-:Y:S01]  /*30120*/  IMAD.MOV.U32 R231, RZ, RZ, R55 ;  /* 0x000000ffffe77224 */ /* 0x010fe200078e0037 */
[----:B------:R-:W-:Y:S01]  /*30130*/  LDS R40, [R2+0x45180] ;  /* 0x0451800002287984 */ /* 0x000fe20000000800 */
[C---:B------:R-:W-:Y:S03]  /*30140*/  HMMA.1688.F32.TF32 R52, R44.reuse, R18, R180 ;  /* 0x000000122c34723c */ /* 0x040fe600000810b4 */
[----:B------:R-:W-:Y:S04]  /*30150*/  LDS R42, [R2+0x45980] ;  /* 0x04598000022a7984 */ /* 0x000fe80000000800 */
[----:B------:R-:W-:Y:S01]  /*30160*/  LDS R41, [R0+0x45180] ;  /* 0x0451800000297984 */ /* 0x000fe20000000800 */
[----:B-1----:R-:W-:Y:S03]  /*30170*/  HMMA.1688.F32.TF32 R56, R44, R202, R92 ;  /* 0x000000ca2c38723c */ /* 0x002fe6000008105c */
[----:B------:R-:W-:Y:S04]  /*30180*/  STL.64 [R1+0x290], R60 ;  /* 0x0002903c01007387 */ /* 0x000fe80000100a00 */
[----:B------:R1:W-:Y:S04]  /*30190*/  STL.64 [R1+0x298], R62 ;  /* 0x0002983e01007387 */ /* 0x0003e80000100a00 */
[----:B------:R-:W2:Y:S01]  /*301a0*/  LDS R43, [R0+0x45980] ;  /* 0x04598000002b7984 */ /* 0x000ea20000000800 */
[----:B------:R-:W-:Y:S01]  /*301b0*/  HMMA.1688.F32.TF32 R224, R232, R10, R80 ;  /* 0x0000000ae8e0723c */ /* 0x000fe20000081050 */
[----:B------:R-:W-:-:S02]  /*301c0*/  IMAD.MOV.U32 R76, RZ, RZ, R9 ;  /* 0x000000ffff4c7224 */ /* 0x000fc400078e0009 */
[----:B------:R-:W-:Y:S01]  /*301d0*/  IMAD.MOV.U32 R77, RZ, RZ, R12 ;  /* 0x000000ffff4d7224 */ /* 0x000fe200078e000c */
[----:B------:R-:W-:Y:S01]  /*301e0*/  MOV R69, R22 ;  /* 0x0000001600457202 */ /* 0x000fe20000000f00 */
[----:B------:R-:W-:Y:S01]  /*301f0*/  IMAD.MOV.U32 R78, RZ, RZ, R13 ;  /* 0x000000ffff4e7224 */ /* 0x000fe200078e000d */
[----:B------:R-:W-:Y:S02]  /*30200*/  LDS R36, [R4+0x45180] ;  /* 0x0451800004247984 */ /* 0x000fe40000000800 */
[C---:B-1----:R-:W-:Y:S01]  /*30210*/  HMMA.1688.F32.TF32 R60, R44.reuse, R14, R96 ;  /* 0x0000000e2c3c723c */ /* 0x042fe20000081060 */
[----:B------:R-:W-:Y:S01]  /*30220*/  IMAD.MOV.U32 R79, RZ, RZ, R220 ;  /* 0x000000ffff4f7224 */ /* 0x000fe200078e00dc */
[----:B------:R-:W-:Y:S04]  /*30230*/  LDS R38, [R4+0x45980] ;  /* 0x0459800004267984 */ /* 0x000fe80000000800 */
[----:B------:R-:W-:Y:S04]  /*30240*/  STL.64 [R1+0x280], R56 ;  /* 0x0002803801007387 */ /* 0x000fe80000100a00 */
[----:B------:R1:W-:Y:S04]  /*30250*/  STL.64 [R1+0x288], R58 ;  /* 0x0002883a01007387 */ /* 0x0003e80000100a00 */
[----:B------:R-:W-:Y:S04]  /*30260*/  STL.64 [R1+0x270], R52 ;  /* 0x0002703401007387 */ /* 0x000fe80000100a00 */
[----:B------:R3:W-:Y:S01]  /*30270*/  STL.64 [R1+0x278], R54 ;  /* 0x0002783601007387 */ /* 0x0007e20000100a00 */
[----:B-1----:R-:W-:Y:S01]  /*30280*/  HMMA.1688.F32.TF32 R56, R44, R10, R184 ;  /* 0x0000000a2c38723c */ /* 0x002fe200000810b8 */
[----:B------:R-:W-:-:S02]  /*30290*/  IMAD.MOV.U32 R72, RZ, RZ, R221 ;  /* 0x000000ffff487224 */ /* 0x000fc400078e00dd */
[----:B------:R-:W-:Y:S01]  /*302a0*/  LDS R37, [R5+0x45180] ;  /* 0x0451800005257984 */ /* 0x000fe20000000800 */
[----:B------:R-:W-:Y:S02]  /*302b0*/  IMAD.MOV.U32 R73, RZ, RZ, R222 ;  /* 0x000000ffff497224 */ /* 0x000fe400078e00de */
[----:B------:R-:W-:Y:S01]  /*302c0*/  IMAD.MOV.U32 R74, RZ, RZ, R223 ;  /* 0x000000ffff4a7224 */ /* 0x000fe200078e00df */
[----:B------:R-:W1:Y:S01]  /*302d0*/  LDS R39, [R5+0x45980] ;  /* 0x0459800005277984 */ /* 0x000e620000000800 */
[----:B---3--:R-:W-:Y:S08]  /*302e0*/  HMMA.1688.F32.TF32 R52, R44, R218, R100 ;  /* 0x000000da2c34723c */ /* 0x008ff00000081064 */
[C---:B------:R-:W-:Y:S01]  /*302f0*/  HMMA.1688.F32.TF32 R44, R48.reuse, R26, R188 ;  /* 0x0000001a302c723c */ /* 0x040fe200000810bc */
[----:B------:R-:W-:Y:S04]  /*30300*/  STL.64 [R1+0x260], R60 ;  /* 0x0002603c01007387 */ /* 0x000fe80000100a00 */
[----:B------:R-:W-:Y:S04]  /*30310*/  STL.64 [R1+0x268], R62 ;  /* 0x0002683e01007387 */ /* 0x000fe80000100a00 */
[----:B------:R-:W-:Y:S04]  /*30320*/  STL.64 [R1+0x250], R56 ;  /* 0x0002503801007387 */ /* 0x000fe80000100a00 */
[----:B------:R3:W-:Y:S04]  /*30330*/  STL.64 [R1+0x258], R58 ;  /* 0x0002583a01007387 */ /* 0x0007e80000100a00 */
[----:B------:R-:W-:Y:S04]  /*30340*/  STL.64 [R1+0x1d0], R52 ;  /* 0x0001d03401007387 */ /* 0x000fe80000100a00 */
[----:B------:R4:W-:Y:S01]  /*30350*/  STL.64 [R1+0x1d8], R54 ;  /* 0x0001d83601007387 */ /* 0x0009e20000100a00 */
[C---:B---3--:R-:W-:Y:S03]  /*30360*/  HMMA.1688.F32.TF32 R56, R48.reuse, R30, R104 ;  /* 0x0000001e3038723c */ /* 0x048fe60000081068 */
[----:B------:R-:W-:Y:S04]  /*30370*/  STL.64 [R1+0x1c0], R44 ;  /* 0x0001c02c01007387 */ /* 0x000fe80000100a00 */
[----:B------:R3:W-:Y:S01]  /*30380*/  STL.64 [R1+0x1c8], R46 ;  /* 0x0001c82e01007387 */ /* 0x0007e20000100a00 */
[C---:B----4-:R-:W-:Y:S08]  /*30390*/  HMMA.1688.F32.TF32 R52, R48.reuse, R34, R108 ;  /* 0x000000223034723c */ /* 0x050ff0000008106c */
[C---:B---3--:R-:W-:Y:S07]  /*303a0*/  HMMA.1688.F32.TF32 R44, R48.reuse, R202, R112 ;  /* 0x000000ca302c723c */ /* 0x048fee0000081070 */
[----:B------:R-:W-:Y:S04]  /*303b0*/  STL.64 [R1+0x1b0], R56 ;  /* 0x0001b03801007387 */ /* 0x000fe80000100a00 */
[----:B------:R3:W-:Y:S04]  /*303c0*/  STL.64 [R1+0x1b8], R58 ;  /* 0x0001b83a01007387 */ /* 0x0007e80000100a00 */
[----:B------:R-:W-:Y:S04]  /*303d0*/  STL.64 [R1+0x1a0], R52 ;  /* 0x0001a03401007387 */ /* 0x000fe80000100a00 */
[----:B------:R4:W-:Y:S01]  /*303e0*/  STL.64 [R1+0x1a8], R54 ;  /* 0x0001a83601007387 */ /* 0x0009e20000100a00 */
[C---:B---3--:R-:W-:Y:S03]  /*303f0*/  HMMA.1688.F32.TF32 R56, R48.reuse, R18, R116 ;  /* 0x000000123038723c */ /* 0x048fe60000081074 */
[----:B------:R-:W-:Y:S04]  /*30400*/  STL.64 [R1+0x190], R44 ;  /* 0x0001902c01007387 */ /* 0x000fe80000100a00 */
[----:B------:R3:W-:Y:S01]  /*30410*/  STL.64 [R1+0x198], R46 ;  /* 0x0001982e01007387 */ /* 0x0007e20000100a00 */
[-C--:B----4-:R-:W-:Y:S08]  /*30420*/  HMMA.1688.F32.TF32 R52, R48, R14.reuse, R120 ;  /* 0x0000000e3034723c */ /* 0x090ff00000081078 */
[C---:B--2---:R-:W-:Y:S08]  /*30430*/  HMMA.1688.F32.TF32 R176, R40.reuse, R14, R152 ;  /* 0x0000000e28b0723c */ /* 0x044ff00000081098 */
[----:B------:R-:W-:Y:S01]  /*30440*/  HMMA.1688.F32.TF32 R180, R40, R10, R156 ;  /* 0x0000000a28b4723c */ /* 0x000fe2000008109c */
[----:B------:R-:W-:-:S02]  /*30450*/  IMAD.MOV.U32 R80, RZ, RZ, R17 ;  /* 0x000000ffff507224 */ /* 0x000fc400078e0011 */
[----:B------:R-:W-:Y:S02]  /*30460*/  IMAD.MOV.U32 R81, RZ, RZ, R24 ;  /* 0x000000ffff517224 */ /* 0x000fe400078e0018 */
[----:B------:R-:W-:Y:S02]  /*30470*/  IMAD.MOV.U32 R82, RZ, RZ, R25 ;  /* 0x000000ffff527224 */ /* 0x000fe400078e0019 */
[----:B------:R-:W-:Y:S01]  /*30480*/  IMAD.MOV.U32 R83, RZ, RZ, R8 ;  /* 0x000000ffff537224 */ /* 0x000fe200078e0008 */
[----:B---3--:R-:W-:Y:S01]  /*30490*/  HMMA.1688.F32.TF32 R44, R48, R10, R124 ;  /* 0x0000000a302c723c */ /* 0x008fe2000008107c */
[----:B------:R-:W-:Y:S04]  /*304a0*/  STL.64 [R1+0x180], R56 ;  /* 0x0001803801007387 */ /* 0x000fe80000100a00 */
[----:B------:R-:W-:Y:S04]  /*304b0*/  STL.64 [R1+0x188], R58 ;  /* 0x0001883a01007387 */ /* 0x000fe80000100a00 */
[----:B------:R-:W-:Y:S04]  /*304c0*/  STL.64 [R1+0x170], R52 ;  /* 0x0001703401007387 */ /* 0x000fe80000100a00 */
[----:B------:R2:W-:Y:S01]  /*304d0*/  STL.64 [R1+0x178], R54 ;  /* 0x0001783601007387 */ /* 0x0005e20000100a00 */
[----:B------:R-:W-:-:S02]  /*304e0*/  IMAD.MOV.U32 R75, RZ, RZ, R20 ;  /* 0x000000ffff4b7224 */ /* 0x000fc400078e0014 */
[----:B------:R-:W-:Y:S02]  /*304f0*/  IMAD.MOV.U32 R68, RZ, RZ, R21 ;  /* 0x000000ffff447224 */ /* 0x000fe400078e0015 */
[----:B------:R-:W-:Y:S02]  /*30500*/  IMAD.MOV.U32 R70, RZ, RZ, R23 ;  /* 0x000000ffff467224 */ /* 0x000fe400078e0017 */
[----:B------:R-:W-:Y:S02]  /*30510*/  IMAD.MOV.U32 R71, RZ, RZ, R212 ;  /* 0x000000ffff477224 */ /* 0x000fe400078e00d4 */
[----:B------:R-:W-:Y:S02]  /*30520*/  IMAD.MOV.U32 R64, RZ, RZ, R213 ;  /* 0x000000ffff407224 */ /* 0x000fe400078e00d5 */
[----:B------:R-:W-:Y:S01]  /*30530*/  IMAD.MOV.U32 R65, RZ, RZ, R214 ;  /* 0x000000ffff417224 */ /* 0x000fe200078e00d6 */
[----:B--2---:R-:W-:Y:S01]  /*30540*/  HMMA.1688.F32.TF32 R52, R48, R218, R128 ;  /* 0x000000da3034723c */ /* 0x004fe20000081080 */
[----:B------:R-:W-:Y:S01]  /*30550*/  IMAD.MOV.U32 R252, RZ, RZ, R45 ;  /* 0x000000fffffc7224 */ /* 0x000fe200078e002d */
[----:B------:R2:W-:Y:S01]  /*30560*/  STL [R1+0x160], R44 ;  /* 0x0001602c01007387 */ /* 0x0005e20000100800 */
[----:B------:R-:W-:-:S02]  /*30570*/  IMAD.MOV.U32 R6, RZ, RZ, R46 ;  /* 0x000000ffff067224 */ /* 0x000fc400078e002e */
[----:B------:R-:W-:Y:S02]  /*30580*/  IMAD.MOV.U32 R3, RZ, RZ, R47 ;  /* 0x000000ffff037224 */ /* 0x000fe400078e002f */
[----:B------:R-:W-:Y:S01]  /*30590*/  IMAD.MOV.U32 R66, RZ, RZ, R215 ;  /* 0x000000ffff427224 */ /* 0x000fe200078e00d7 */
[C---:B------:R-:W-:Y:S01]  /*305a0*/  HMMA.1688.F32.TF32 R48, R40.reuse, R26, R132 ;  /* 0x0000001a2830723c */ /* 0x040fe20000081084 */
[----:B------:R-:W-:Y:S02]  /*305b0*/  IMAD.MOV.U32 R67, RZ, RZ, R208 ;  /* 0x000000ffff437224 */ /* 0x000fe400078e00d0 */
[----:B------:R-:W-:Y:S02]  /*305c0*/  IMAD.MOV.U32 R60, RZ, RZ, R209 ;  /* 0x000000ffff3c7224 */ /* 0x000fe400078e00d1 */
[----:B------:R-:W-:Y:S02]  /*305d0*/  IMAD.MOV.U32 R61, RZ, RZ, R210 ;  /* 0x000000ffff3d7224 */ /* 0x000fe400078e00d2 */
[----:B------:R-:W-:Y:S01]  /*305e0*/  IMAD.MOV.U32 R62, RZ, RZ, R211 ;  /* 0x000000ffff3e7224 */ /* 0x000fe200078e00d3 */
[C---:B--2---:R-:W-:Y:S01]  /*305f0*/  HMMA.1688.F32.TF32 R44, R40.reuse, R30, R136 ;  /* 0x0000001e282c723c */ /* 0x044fe20000081088 */
[----:B------:R-:W-:Y:S04]  /*30600*/  STL [R1+0x1e78], R3 ;  /* 0x001e780301007387 */ /* 0x000fe80000100800 */
[----:B------:R-:W-:Y:S04]  /*30610*/  STL [R1+0x1e74], R6 ;  /* 0x001e740601007387 */ /* 0x000fe80000100800 */
[----:B------:R-:W-:Y:S04]  /*30620*/  STL [R1+0x1e70], R252 ;  /* 0x001e70fc01007387 */ /* 0x000fe80000100800 */
[----:B------:R-:W-:Y:S04]  /*30630*/  STL.64 [R1+0x150], R52 ;  /* 0x0001503401007387 */ /* 0x000fe80000100a00 */
[----:B------:R2:W-:Y:S04]  /*30640*/  STL.64 [R1+0x158], R54 ;  /* 0x0001583601007387 */ /* 0x0005e80000100a00 */
[----:B------:R-:W-:Y:S04]  /*30650*/  STL.64 [R1+0x140], R48 ;  /* 0x0001403001007387 */ /* 0x000fe80000100a00 */
[----:B------:R3:W-:Y:S01]  /*30660*/  STL.64 [R1+0x148], R50 ;  /* 0x0001483201007387 */ /* 0x0007e20000100a00 */
[C---:B--2---:R-:W-:Y:S03]  /*30670*/  HMMA.1688.F32.TF32 R52, R40.reuse, R34, R140 ;  /* 0x000000222834723c */ /* 0x044fe6000008108c */
[----:B------:R-:W-:Y:S04]  /*30680*/  STL.64 [R1+0x130], R44 ;  /* 0x0001302c01007387 */ /* 0x000fe80000100a00 */
[----:B------:R2:W-:Y:S01]  /*30690*/  STL.64 [R1+0x138], R46 ;  /* 0x0001382e01007387 */ /* 0x0005e20000100a00 */
[----:B---3--:R-:W-:Y:S01]  /*306a0*/  HMMA.1688.F32.TF32 R48, R40, R202, R144 ;  /* 0x000000ca2830723c */ /* 0x008fe20000081090 */
[----:B------:R-:W-:-:S02]  /*306b0*/  IMAD.MOV.U32 R63, RZ, RZ, R204 ;  /* 0x000000ffff3f7224 */ /* 0x000fc400078e00cc */
[----:B------:R-:W-:Y:S02]  /*306c0*/  IMAD.MOV.U32 R100, RZ, RZ, R173 ;  /* 0x000000ffff647224 */ /* 0x000fe400078e00ad */
[----:B------:R-:W-:Y:S02]  /*306d0*/  IMAD.MOV.U32 R101, RZ, RZ, R174 ;  /* 0x000000ffff657224 */ /* 0x000fe400078e00ae */
[----:B------:R-:W-:Y:S02]  /*306e0*/  IMAD.MOV.U32 R102, RZ, RZ, R175 ;  /* 0x000000ffff667224 */ /* 0x000fe400078e00af */
[----:B------:R-:W-:Y:S01]  /*306f0*/  IMAD.MOV.U32 R103, RZ, RZ, R168 ;  /* 0x000000ffff677224 */ /* 0x000fe200078e00a8 */
[----:B--2---:R-:W-:Y:S01]  /*30700*/  HMMA.1688.F32.TF32 R44, R40, R18, R148 ;  /* 0x00000012282c723c */ /* 0x004fe20000081094 */
[----:B------:R-:W-:Y:S01]  /*30710*/  IMAD.MOV.U32 R56, RZ, RZ, R205 ;  /* 0x000000ffff387224 */ /* 0x000fe200078e00cd */
[----:B------:R-:W-:Y:S01]  /*30720*/  MOV R105, R166 ;  /* 0x000000a600697202 */ /* 0x000fe20000000f00 */
[----:B------:R-:W-:Y:S01]  /*30730*/  IMAD.MOV.U32 R57, RZ, RZ, R206 ;  /* 0x000000ffff397224 */ /* 0x000fe200078e00ce */
[----:B------:R-:W-:Y:S01]  /*30740*/  MOV R59, R172 ;  /* 0x000000ac003b7202 */ /* 0x000fe20000000f00 */
[----:B------:R-:W-:Y:S04]  /*30750*/  STL.64 [R1+0x120], R52 ;  /* 0x0001203401007387 */ /* 0x000fe80000100a00 */
[----:B------:R-:W-:Y:S04]  /*30760*/  STL.64 [R1+0x128], R54 ;  /* 0x0001283601007387 */ /* 0x000fe80000100a00 */
[----:B------:R-:W-:Y:S04]  /*30770*/  STL.64 [R1+0x110], R48 ;  /* 0x0001103001007387 */ /* 0x000fe80000100a00 */
[----:B------:R-:W-:Y:S01]  /*30780*/  STL.64 [R1+0x118], R50 ;  /* 0x0001183201007387 */ /* 0x000fe20000100a00 */
[----:B------:R-:W-:-:S02]  /*30790*/  IMAD.MOV.U32 R58, RZ, RZ, R207 ;  /* 0x000000ffff3a7224 */ /* 0x000fc400078e00cf */
[----:B------:R-:W-:Y:S02]  /*307a0*/  IMAD.MOV.U32 R104, RZ, RZ, R165 ;  /* 0x000000ffff687224 */ /* 0x000fe400078e00a5 */
[----:B------:R-:W-:Y:S01]  /*307b0*/  IMAD.MOV.U32 R238, RZ, RZ, R201 ;  /* 0x000000ffffee7224 */ /* 0x000fe200078e00c9 */
[----:B------:R2:W-:Y:S04]  /*307c0*/  STL [R1+0x100], R44 ;  /* 0x0001002c01007387 */ /* 0x0005e80000100800 */
[----:B------:R-:W-:Y:S04]  /*307d0*/  STL.64 [R1+0x1dc8], R178 ;  /* 0x001dc8b201007387 */ /* 0x000fe80000100a00 */
[----:B------:R3:W-:Y:S04]  /*307e0*/  STL.64 [R1+0x1dc0], R176 ;  /* 0x001dc0b001007387 */ /* 0x0007e80000100a00 */
[----:B------:R-:W-:Y:S04]  /*307f0*/  STL.64 [R1+0x1dd8], R182 ;  /* 0x001dd8b601007387 */ /* 0x000fe80000100a00 */
[----:B------:R-:W-:Y:S04]  /*30800*/  STL.64 [R1+0x1dd0], R180 ;  /* 0x001dd0b401007387 */ /* 0x000fe80000100a00 */
[----:B------:R-:W4:Y:S04]  /*30810*/  LDL.LU R17, [R1+0x1f28] ;  /* 0x001f280001117983 */ /* 0x000f280000300800 */
[----:B------:R-:W3:Y:S01]  /*30820*/  LDL.LU R24, [R1+0x1f24] ;  /* 0x001f240001187983 */ /* 0x000ee20000300800 */
[----:B------:R-:W-:-:S03]  /*30830*/  IMAD.MOV.U32 R3, RZ, RZ, R45 ;  /* 0x000000ffff037224 */ /* 0x000fc600078e002d */
[----:B------:R-:W3:Y:S01]  /*30840*/  LDL.LU R25, [R1+0x1f20] ;  /* 0x001f200001197983 */ /* 0x000ee20000300800 */
[----:B------:R-:W-:-:S03]  /*30850*/  IMAD.MOV.U32 R6, RZ, RZ, R46 ;  /* 0x000000ffff067224 */ /* 0x000fc600078e002e */
[----:B------:R-:W3:Y:S01]  /*30860*/  LDL.LU R8, [R1+0x1f1c] ;  /* 0x001f1c0001087983 */ /* 0x000ee20000300800 */
[----:B------:R-:W-:-:S03]  /*30870*/  IMAD.MOV.U32 R252, RZ, RZ, R47 ;  /* 0x000000fffffc7224 */ /* 0x000fc600078e002f */
[----:B------:R-:W3:Y:S01]  /*30880*/  LDL.LU R9, [R1+0x1f18] ;  /* 0x001f180001097983 */ /* 0x000ee20000300800 */
[----:B--2---:R-:W-:Y:S03]  /*30890*/  HMMA.1688.F32.TF32 R44, R40, R218, R160 ;  /* 0x000000da282c723c */ /* 0x004fe600000810a0 */
[----:B------:R-:W2:Y:S04]  /*308a0*/  LDL.LU R12, [R1+0x1f14] ;  /* 0x001f1400010c7983 */ /* 0x000ea80000300800 */
[----:B------:R-:W3:Y:S04]  /*308b0*/  LDL.LU R13, [R1+0x1f10] ;  /* 0x001f1000010d7983 */ /* 0x000ee80000300800 */
[----:B------:R-:W1:Y:S04]  /*308c0*/  LDL.LU R220, [R1+0x1f0c] ;  /* 0x001f0c0001dc7983 */ /* 0x000e680000300800 */
[----:B------:R-:W1:Y:S04]  /*308d0*/  LDL.LU R221, [R1+0x1f08] ;  /* 0x001f080001dd7983 */ /* 0x000e680000300800 */
[----:B------:R-:W1:Y:S04]  /*308e0*/  LDL.LU R222, [R1+0x1f04] ;  /* 0x001f040001de7983 */ /* 0x000e680000300800 */
[----:B------:R-:W1:Y:S04]  /*308f0*/  LDL.LU R223, [R1+0x1f00] ;  /* 0x001f000001df7983 */ /* 0x000e680000300800 */
        /* <DEDUP_REMOVED lines=17> */
[----:B------:R-:W4:Y:S01]  /*30a10*/  LDL.LU R172, [R1+0x1ebc] ;  /* 0x001ebc0001ac7983 */ /* 0x000f220000300800 */
[----:B------:R-:W-:-:S03]  /*30a20*/  MOV R162, R45 ;  /* 0x0000002d00a27202 */ /* 0x000fc60000000f00 */
[----:B------:R-:W4:Y:S01]  /*30a30*/  LDL.LU R173, [R1+0x1eb8] ;  /* 0x001eb80001ad7983 */ /* 0x000f220000300800 */
[----:B------:R-:W-:-:S03]  /*30a40*/  IMAD.MOV.U32 R44, RZ, RZ, R169 ;  /* 0x000000ffff2c7224 */ /* 0x000fc600078e00a9 */
[----:B------:R-:W4:Y:S01]  /*30a50*/  LDL.LU R174, [R1+0x1eb4] ;  /* 0x001eb40001ae7983 */ /* 0x000f220000300800 */
[----:B------:R-:W-:-:S03]  /*30a60*/  IMAD.MOV.U32 R161, RZ, RZ, R46 ;  /* 0x000000ffffa17224 */ /* 0x000fc600078e002e */
[----:B------:R-:W4:Y:S01]  /*30a70*/  LDL.LU R175, [R1+0x1eb0] ;  /* 0x001eb00001af7983 */ /* 0x000f220000300800 */
[----:B------:R-:W-:-:S03]  /*30a80*/  IMAD.MOV.U32 R45, RZ, RZ, R170 ;  /* 0x000000ffff2d7224 */ /* 0x000fc600078e00aa */
[----:B------:R-:W4:Y:S01]  /*30a90*/  LDL.LU R168, [R1+0x1eac] ;  /* 0x001eac0001a87983 */ /* 0x000f220000300800 */
[----:B------:R-:W-:Y:S02]  /*30aa0*/  IMAD.MOV.U32 R160, RZ, RZ, R47 ;  /* 0x000000ffffa07224 */ /* 0x000fe400078e002f */
[----:B------:R-:W-:Y:S01]  /*30ab0*/  IMAD.MOV.U32 R46, RZ, RZ, R171 ;  /* 0x000000ffff2e7224 */ /* 0x000fe200078e00ab */
[----:B------:R-:W4:Y:S01]  /*30ac0*/  LDL.LU R169, [R1+0x1ea8] ;  /* 0x001ea80001a97983 */ /* 0x000f220000300800 */
        /* <DEDUP_REMOVED lines=8> */
[----:B------:R-:W4:Y:S04]  /*30b50*/  LDL.LU R167, [R1+0x1e90] ;  /* 0x001e900001a77983 */ /* 0x000f280000300800 */
[----:B------:R-:W4:Y:S01]  /*30b60*/  LDL.LU R7, [R1+0x1e8c] ;  /* 0x001e8c0001077983 */ /* 0x000f220000300800 */
[----:B------:R-:W-:Y:S01]  /*30b70*/  IMAD.MOV.U32 R239, RZ, RZ, R200 ;  /* 0x000000ffffef7224 */ /* 0x000fe200078e00c8 */
[----:B------:R-:W-:Y:S01]  /*30b80*/  MOV R99, R248 ;  /* 0x000000f800637202 */ /* 0x000fe20000000f00 */
[----:B------:R-:W-:Y:S01]  /*30b90*/  IMAD.MOV.U32 R98, RZ, RZ, R249 ;  /* 0x000000ffff627224 */ /* 0x000fe200078e00f9 */
        /* <DEDUP_REMOVED lines=8> */
[----:B------:R-:W-:-:S02]  /*30c20*/  IMAD.MOV.U32 R184, RZ, RZ, R199 ;  /* 0x000000ffffb87224 */ /* 0x000fc400078e00c7 */
[----:B------:R-:W-:Y:S01]  /*30c30*/  IMAD.MOV.U32 R185, RZ, RZ, R198 ;  /* 0x000000ffffb97224 */ /* 0x000fe200078e00c6 */
[----:B------:R-:W-:Y:S01]  /*30c40*/  HMMA.1688.F32.TF32 R232, R232, R218, R84 ;  /* 0x000000dae8e8723c */ /* 0x000fe20000081054 */
[----:B------:R-:W-:Y:S01]  /*30c50*/  IMAD.MOV.U32 R186, RZ, RZ, R197 ;  /* 0x000000ffffba7224 */ /* 0x000fe200078e00c5 */
[----:B------:R-:W-:Y:S01]  /*30c60*/  LDS R84, [R4+0x46000] ;  /* 0x0460000004547984 */ /* 0x000fe20000000800 */
[----:B------:R-:W-:Y:S02]  /*30c70*/  IMAD.MOV.U32 R187, RZ, RZ, R196 ;  /* 0x000000ffffbb7224 */ /* 0x000fe400078e00c4 */
[----:B------:R-:W-:Y:S01]  /*30c80*/  IMAD.MOV.U32 R96, RZ, RZ, R251 ;  /* 0x000000ffff607224 */ /* 0x000fe200078e00fb */
[----:B------:R-:W-:Y:S01]  /*30c90*/  LDS R86, [R4+0x46800] ;  /* 0x0468000004567984 */ /* 0x000fe20000000800 */
[----:B------:R-:W-:Y:S02]  /*30ca0*/  IMAD.MOV.U32 R97, RZ, RZ, R250 ;  /* 0x000000ffff617224 */ /* 0x000fe400078e00fa */
[----:B------:R-:W-:-:S02]  /*30cb0*/  IMAD.MOV.U32 R88, RZ, RZ, R247 ;  /* 0x000000ffff587224 */ /* 0x000fc400078e00f7 */
[----:B------:R-:W-:Y:S02]  /*30cc0*/  IMAD.MOV.U32 R89, RZ, RZ, R246 ;  /* 0x000000ffff597224 */ /* 0x000fe400078e00f6 */
[----:B------:R-:W-:Y:S02]  /*30cd0*/  IMAD.MOV.U32 R90, RZ, RZ, R245 ;  /* 0x000000ffff5a7224 */ /* 0x000fe400078e00f5 */
[----:B------:R-:W-:Y:S02]  /*30ce0*/  IMAD.MOV.U32 R91, RZ, RZ, R244 ;  /* 0x000000ffff5b7224 */ /* 0x000fe400078e00f4 */
[----:B------:R-:W-:Y:S02]  /*30cf0*/  IMAD.MOV.U32 R236, RZ, RZ, R217 ;  /* 0x000000ffffec7224 */ /* 0x000fe400078e00d9 */
[----:B------:R-:W-:Y:S02]  /*30d00*/  IMAD.MOV.U32 R237, RZ, RZ, R216 ;  /* 0x000000ffffed7224 */ /* 0x000fe400078e00d8 */
[----:B------:R-:W-:-:S02]  /*30d10*/  IMAD.MOV.U32 R92, RZ, RZ, R243 ;  /* 0x000000ffff5c7224 */ /* 0x000fc400078e00f3 */
[----:B------:R-:W-:Y:S02]  /*30d20*/  IMAD.MOV.U32 R93, RZ, RZ, R242 ;  /* 0x000000ffff5d7224 */ /* 0x000fe400078e00f2 */
[----:B------:R-:W-:Y:S02]  /*30d30*/  IMAD.MOV.U32 R94, RZ, RZ, R241 ;  /* 0x000000ffff5e7224 */ /* 0x000fe400078e00f1 */
[----:B------:R-:W-:Y:S01]  /*30d40*/  IMAD.MOV.U32 R95, RZ, RZ, R240 ;  /* 0x000000ffff5f7224 */ /* 0x000fe200078e00f0 */
[----:B------:R-:W-:Y:S01]  /*30d50*/  MOV R247, R16 ;  /* 0x0000001000f77202 */ /* 0x000fe20000000f00 */
[----:B------:R-:W-:Y:S01]  /*30d60*/  IMAD.MOV.U32 R240, RZ, RZ, R33 ;  /* 0x000000fffff07224 */ /* 0x000fe200078e0021 */
[----:B------:R-:W-:Y:S01]  /*30d70*/  LDS R85, [R5+0x46000] ;  /* 0x0460000005557984 */ /* 0x000fe20000000800 */
[----:B------:R-:W-:Y:S02]  /*30d80*/  IMAD.MOV.U32 R241, RZ, RZ, R32 ;  /* 0x000000fffff17224 */ /* 0x000fe400078e0020 */
[----:B------:R-:W-:Y:S01]  /*30d90*/  IMAD.MOV.U32 R242, RZ, RZ, R29 ;  /* 0x000000fffff27224 */ /* 0x000fe200078e001d */
[----:B------:R-:W-:Y:S01]  /*30da0*/  LDS R87, [R5+0x46800] ;  /* 0x0468000005577984 */ /* 0x000fe20000000800 */
[----:B------:R-:W-:-:S03]  /*30db0*/  IMAD.MOV.U32 R243, RZ, RZ, R28 ;  /* 0x000000fffff37224 */ /* 0x000fc600078e001c */
        /* <DEDUP_REMOVED lines=12> */
[----:B--2---:R-:W-:-:S02]  /*30e80*/  IMAD.MOV.U32 R249, RZ, RZ, R12 ;  /* 0x000000fffff97224 */ /* 0x004fc400078e000c */
[----:B---3--:R-:W-:Y:S02]  /*30e90*/  IMAD.MOV.U32 R248, RZ, RZ, R13 ;  /* 0x000000fffff87224 */ /* 0x008fe400078e000d */
[----:B------:R-:W-:Y:S02]  /*30ea0*/  IMAD.MOV.U32 R250, RZ, RZ, R9 ;  /* 0x000000fffffa7224 */ /* 0x000fe400078e0009 */
[----:B------:R-:W-:Y:S02]  /*30eb0*/  IMAD.MOV.U32 R251, RZ, RZ, R8 ;  /* 0x000000fffffb7224 */ /* 0x000fe400078e0008 */
[----:B------:R-:W-:Y:S02]  /*30ec0*/  IMAD.MOV.U32 R244, RZ, RZ, R25 ;  /* 0x000000fffff47224 */ /* 0x000fe400078e0019 */
[----:B------:R-:W-:Y:S02]  /*30ed0*/  IMAD.MOV.U32 R245, RZ, RZ, R24 ;  /* 0x000000fffff57224 */ /* 0x000fe400078e0018 */
[----:B----4-:R-:W-:Y:S01]  /*30ee0*/  IMAD.MOV.U32 R246, RZ, RZ, R17 ;  /* 0x000000fffff67224 */ /* 0x010fe200078e0011 */
[----:B-1----:R-:W-:Y:S01]  /*30ef0*/  HMMA.1688.F32.TF32 R216, R36, R218, R220 ;  /* 0x000000da24d8723c */ /* 0x002fe200000810dc */
[----:B------:R-:W-:Y:S01]  /*30f00*/  IMAD.MOV.U32 R176, RZ, RZ, R228 ;  /* 0x000000ffffb07224 */ /* 0x000fe200078e00e4 */
[----:B------:R-:W-:Y:S01]  /*30f10*/  LDS R220, [R4+0x46180] ;  /* 0x0461800004dc7984 */ /* 0x000fe20000000800 */
[----:B------:R-:W-:-:S02]  /*30f20*/  IMAD.MOV.U32 R177, RZ, RZ, R229 ;  /* 0x000000ffffb17224 */ /* 0x000fc400078e00e5 */
[----:B------:R-:W-:Y:S01]  /*30f30*/  IMAD.MOV.U32 R178, RZ, RZ, R230 ;  /* 0x000000ffffb27224 */ /* 0x000fe200078e00e6 */
[----:B------:R-:W-:Y:S01]  /*30f40*/  LDS R222, [R4+0x46980] ;  /* 0x0469800004de7984 */ /* 0x000fe20000000800 */
[----:B------:R-:W-:-:S03]  /*30f50*/  IMAD.MOV.U32 R179, RZ, RZ, R231 ;  /* 0x000000ffffb37224 */ /* 0x000fc600078e00e7 */
[----:B------:R-:W-:Y:S04]  /*30f60*/  LDS R221, [R5+0x46180] ;  /* 0x0461800005dd7984 */ /* 0x000fe80000000800 */
[----:B------:R-:W-:Y:S01]  /*30f70*/  LDS R223, [R5+0x46980] ;  /* 0x0469800005df7984 */ /* 0x000fe20000000800 */
[C---:B------:R-:W-:Y:S08]  /*30f80*/  HMMA.1688.F32.TF32 R200, R36.reuse, R202, R204 ;  /* 0x000000ca24c8723c */ /* 0x040ff000000810cc */
[C---:B------:R-:W-:Y:S08]  /*30f90*/  HMMA.1688.F32.TF32 R204, R36.reuse, R18, R208 ;  /* 0x0000001224cc723c */ /* 0x040ff000000810d0 */
[C---:B------:R-:W-:Y:S08]  /*30fa0*/  HMMA.1688.F32.TF32 R208, R36.reuse, R14, R212 ;  /* 0x0000000e24d0723c */ /* 0x040ff000000810d4 */
[C---:B------:R-:W-:Y:S01]  /*30fb0*/  HMMA.1688.F32.TF32 R196, R36.reuse, R34, R172 ;  /* 0x0000002224c4723c */ /* 0x040fe200000810ac */
[----:B------:R-:W1:Y:S07]  /*30fc0*/  LDSM.16.M88.4 R12, [R7+0x80] ;  /* 0x00008000070c783b */ /* 0x000e6e0000000200 */
[C---:B------:R-:W-:Y:S01]  /*30fd0*/  HMMA.1688.F32.TF32 R188, R36.reuse, R26, R164 ;  /* 0x0000001a24bc723c */ /* 0x040fe200000810a4 */
[----:B------:R-:W-:Y:S04]  /*30fe0*/  LDSM.16.M88.4 R32, [R7+0xc080] ;  /* 0x00c080000720783b */ /* 0x000fe80000000200 */
[----:B------:R-:W-:Y:S03]  /*30ff0*/  LDSM.16.M88.4 R24, [R7+0x14080] ;  /* 0x014080000718783b */ /* 0x000fe60000000200 */
[C---:B------:R-:W-:Y:S01]  /*31000*/  HMMA.1688.F32.TF32 R192, R36.reuse, R30, R168 ;  /* 0x0000001e24c0723c */ /* 0x040fe200000810a8 */
[----:B------:R-:W-:Y:S04]  /*31010*/  LDSM.16.M88.4 R28, [R7+0x10080] ;  /* 0x01008000071c783b */ /* 0x000fe80000000200 */
[----:B------:R-:W-:Y:S03]  /*31020*/  LDSM.16.M88.4 R16, [R7+0x1c080] ;  /* 0x01c080000710783b */ /* 0x000fe60000000200 */
[----:B------:R-:W-:Y:S01]  /*31030*/  HMMA.1688.F32.TF32 R212, R36, R10, R20 ;  /* 0x0000000a24d4723c */ /* 0x000fe20000081014 */
[----:B------:R-:W2:Y:S04]  /*31040*/  LDSM.16.M88.4 R8, [R7+0x4080] ;  /* 0x004080000708783b */ /* 0x000ea80000000200 */
[----:B------:R-:W3:Y:S04]  /*31050*/  LDSM.16.M88.4 R36, [R7+0x8080] ;  /* 0x008080000724783b */ /* 0x000ee80000000200 */
[----:B------:R-:W2:Y:S04]  /*31060*/  LDSM.16.M88.4 R20, [R7+0x18080] ;  /* 0x018080000714783b */ /* 0x000ea80000000200 */
[----:B------:R-:W-:Y:S01]  /*31070*/  STL.64 [R1+0x1de8], R190 ;  /* 0x001de8be01007387 */ /* 0x000fe20000100a00 */
[-C--:B-1----:R-:W-:Y:S03]  /*31080*/  HMMA.1688.F32.TF32 R248, R52, R12.reuse, R248 ;  /* 0x0000000c34f8723c */ /* 0x082fe600000810f8 */
[----:B------:R-:W-:Y:S05]  /*31090*/  STL.64 [R1+0x1de0], R188 ;  /* 0x001de0bc01007387 */ /* 0x000fea0000100a00 */
[-C--:B------:R-:W-:Y:S01]  /*310a0*/  HMMA.1688.F32.TF32 R88, R116, R12.reuse, R88 ;  /* 0x0000000c7458723c */ /* 0x080fe20000081058 */
        /* <DEDUP_REMOVED lines=14> */
[----:B------:R-:W-:Y:S04]  /*31190*/  STL [R1+0x1b90], R7 ;  /* 0x001b900701007387 */ /* 0x000fe80000100800 */
[----:B------:R-:W-:Y:S04]  /*311a0*/  STL.64 [R1+0x1e68], R250 ;  /* 0x001e68fa01007387 */ /* 0x000fe80000100a00 */
[----:B------:R-:W-:Y:S04]  /*311b0*/  STL.64 [R1+0x1e60], R248 ;  /* 0x001e60f801007387 */ /* 0x000fe80000100a00 */
[----:B------:R-:W-:Y:S04]  /*311c0*/  STL [R1+0x1dbc], R88 ;  /* 0x001dbc5801007387 */ /* 0x000fe80000100800 */
[----:B------:R-:W-:Y:S04]  /*311d0*/  STL [R1+0x1db8], R89 ;  /* 0x001db85901007387 */ /* 0x000fe80000100800 */
[----:B------:R-:W-:Y:S04]  /*311e0*/  STL [R1+0x1db4], R90 ;  /* 0x001db45a01007387 */ /* 0x000fe80000100800 */
[----:B------:R1:W-:Y:S04]  /*311f0*/  STL [R1+0x1db0], R91 ;  /* 0x001db05b01007387 */ /* 0x0003e80000100800 */
[----:B------:R-:W4:Y:S04]  /*31200*/  LDL.LU R132, [R1+0x10] ;  /* 0x0000100001847983 */ /* 0x000f280000300800 */
[----:B------:R-:W4:Y:S04]  /*31210*/  LDL.LU R133, [R1+0x14] ;  /* 0x0000140001857983 */ /* 0x000f280000300800 */
[----:B------:R-:W4:Y:S04]  /*31220*/  LDL.LU R134, [R1+0x18] ;  /* 0x0000180001867983 */ /* 0x000f280000300800 */
[----:B------:R-:W4:Y:S04]  /*31230*/  LDL.LU R135, [R1+0x1c] ;  /* 0x00001c0001877983 */ /* 0x000f280000300800 */
[----:B------:R-:W4:Y:S04]  /*31240*/  LDL.LU R128, [R1+0x20] ;  /* 0x0000200001807983 */ /* 0x000f280000300800 */
[----:B------:R-:W4:Y:S04]  /*31250*/  LDL.LU R129, [R1+0x24] ;  /* 0x0000240001817983 */ /* 0x000f280000300800 */
[----:B------:R-:W4:Y:S01]  /*31260*/  LDL.LU R130, [R1+0x28] ;  /* 0x0000280001827983 */ /* 0x000f220000300800 */
[C---:B------:R-:W-:Y:S03]  /*31270*/  HMMA.1688.F32.TF32 R56, R84.reuse, R12, R56 ;  /* 0x0000000c5438723c */ /* 0x040fe60000081038 */
[----:B------:R-:W4:Y:S04]  /*31280*/  LDL.LU R131, [R1+0x2c] ;  /* 0x00002c0001837983 */ /* 0x000f280000300800 */
[----:B------:R-:W4:Y:S01]  /*31290*/  LDL.LU R124, [R1+0x30] ;  /* 0x00003000017c7983 */ /* 0x000f220000300800 */
[C---:B--2---:R-:W-:Y:S03]  /*312a0*/  HMMA.1688.F32.TF32 R60, R84.reuse, R8, R60 ;  /* 0x00000008543c723c */ /* 0x044fe6000008103c */
[----:B------:R-:W4:Y:S04]  /*312b0*/  LDL.LU R125, [R1+0x34] ;  /* 0x00003400017d7983 */ /* 0x000f280000300800 */
[----:B------:R-:W4:Y:S01]  /*312c0*/  LDL.LU R126, [R1+0x38] ;  /* 0x00003800017e7983 */ /* 0x000f220000300800 */
[C---:B---3--:R-:W-:Y:S03]  /*312d0*/  HMMA.1688.F32.TF32 R64, R84.reuse, R36, R64 ;  /* 0x000000245440723c */ /* 0x048fe60000081040 */
[----:B------:R-:W4:Y:S05]  /*312e0*/  LDL.LU R127, [R1+0x3c] ;  /* 0x00003c00017f7983 */ /* 0x000f2a0000300800 */
[C---:B------:R-:W-:Y:S08]  /*312f0*/  HMMA.1688.F32.TF32 R68, R84.reuse, R32, R68 ;  /* 0x000000205444723c */ /* 0x040ff00000081044 */
[C---:B------:R-:W-:Y:S08]  /*31300*/  HMMA.1688.F32.TF32 R72, R84.reuse, R28, R72 ;  /* 0x0000001c5448723c */ /* 0x040ff00000081048 */
[C---:B------:R-:W-:Y:S08]  /*31310*/  HMMA.1688.F32.TF32 R76, R84.reuse, R24, R76 ;  /* 0x00000018544c723c */ /* 0x040ff0000008104c */
[C---:B------:R-:W-:Y:S08]  /*31320*/  HMMA.1688.F32.TF32 R80, R84.reuse, R20, R80 ;  /* 0x000000145450723c */ /* 0x040ff00000081050 */
[----:B------:R-:W-:Y:S01]  /*31330*/  HMMA.1688.F32.TF32 R84, R84, R16, R96 ;  /* 0x000000105454723c */ /* 0x000fe20000081060 */
[----:B------:R-:W2:Y:S04]  /*31340*/  LDL.LU R96, [R1+0xa0] ;  /* 0x0000a00001607983 */ /* 0x000ea80000300800 */
[----:B------:R-:W2:Y:S04]  /*31350*/  LDL.LU R97, [R1+0xa4] ;  /* 0x0000a40001617983 */ /* 0x000ea80000300800 */
[----:B------:R-:W2:Y:S04]  /*31360*/  LDL.LU R98, [R1+0xa8] ;  /* 0x0000a80001627983 */ /* 0x000ea80000300800 */
[----:B------:R-:W2:Y:S01]  /*31370*/  LDL.LU R99, [R1+0xac] ;  /* 0x0000ac0001637983 */ /* 0x000ea20000300800 */
[----:B------:R-:W-:Y:S03]  /*31380*/  HMMA.1688.F32.TF32 R48, R52, R20, R100 ;  /* 0x000000143430723c */ /* 0x000fe60000081064 */
[----:B------:R-:W3:Y:S04]  /*31390*/  LDL.LU R100, [R1+0x90] ;  /* 0x0000900001647983 */ /* 0x000ee80000300800 */
[----:B------:R-:W3:Y:S01]  /*313a0*/  LDL.LU R101, [R1+0x94] ;  /* 0x0000940001657983 */ /* 0x000ee20000300800 */
[----:B------:R-:W-:Y:S03]  /*313b0*/  HMMA.1688.F32.TF32 R92, R116, R8, R92 ;  /* 0x00000008745c723c */ /* 0x000fe6000008105c */
        /* <DEDUP_REMOVED lines=16> */
[----:B------:R-:W4:Y:S04]  /*314c0*/  LDL.LU R109, [R1+0x74] ;  /* 0x00007400016d7983 */ /* 0x000f280000300800 */
[----:B------:R-:W4:Y:S01]  /*314d0*/  LDL.LU R110, [R1+0x78] ;  /* 0x00007800016e7983 */ /* 0x000f220000300800 */
[C---:B------:R-:W-:Y:S03]  /*314e0*/  HMMA.1688.F32.TF32 R244, R52.reuse, R8, R244 ;  /* 0x0000000834f4723c */ /* 0x040fe600000810f4 */
[----:B------:R-:W4:Y:S04]  /*314f0*/  LDL.LU R111, [R1+0x7c] ;  /* 0x00007c00016f7983 */ /* 0x000f280000300800 */
[----:B------:R-:W4:Y:S01]  /*31500*/  LDL.LU R120, [R1+0x40] ;  /* 0x0000400001787983 */ /* 0x000f220000300800 */
[C---:B------:R-:W-:Y:S03]  /*31510*/  HMMA.1688.F32.TF32 R240, R52.reuse, R36, R240 ;  /* 0x0000002434f0723c */ /* 0x040fe600000810f0 */
[----:B------:R-:W4:Y:S04]  /*31520*/  LDL.LU R121, [R1+0x44] ;  /* 0x0000440001797983 */ /* 0x000f280000300800 */
[----:B------:R-:W4:Y:S01]  /*31530*/  LDL.LU R122, [R1+0x48] ;  /* 0x00004800017a7983 */ /* 0x000f220000300800 */
[C---:B------:R-:W-:Y:S03]  /*31540*/  HMMA.1688.F32.TF32 R236, R52.reuse, R32, R236 ;  /* 0x0000002034ec723c */ /* 0x040fe600000810ec */
[----:B------:R-:W4:Y:S05]  /*31550*/  LDL.LU R123, [R1+0x4c] ;  /* 0x00004c00017b7983 */ /* 0x000f2a0000300800 */
[C---:B------:R-:W-:Y:S08]  /*31560*/  HMMA.1688.F32.TF32 R44, R52.reuse, R24, R44 ;  /* 0x00000018342c723c */ /* 0x040ff0000008102c */
[----:B------:R-:W-:Y:S01]  /*31570*/  HMMA.1688.F32.TF32 R52, R52, R16, R184 ;  /* 0x000000103434723c */ /* 0x000fe200000810b8 */
[----:B------:R-:W4:Y:S04]  /*31580*/  LDL.LU R184, [R1] ;  /* 0x0000000001b87983 */ /* 0x000f280000300800 */
[----:B------:R-:W4:Y:S04]  /*31590*/  LDL.LU R185, [R1+0x4] ;  /* 0x0000040001b97983 */ /* 0x000f280000300800 */
[----:B------:R-:W4:Y:S04]  /*315a0*/  LDL.LU R186, [R1+0x8] ;  /* 0x0000080001ba7983 */ /* 0x000f280000300800 */
[----:B------:R-:W4:Y:S04]  /*315b0*/  LDL.LU R187, [R1+0xc] ;  /* 0x00000c0001bb7983 */ /* 0x000f280000300800 */
[----:B------:R-:W-:Y:S04]  /*315c0*/  STL [R1+0x1dac], R93 ;  /* 0x001dac5d01007387 */ /* 0x000fe80000100800 */
[----:B------:R-:W-:Y:S04]  /*315d0*/  STL [R1+0x1da8], R94 ;  /* 0x001da85e01007387 */ /* 0x000fe80000100800 */
[----:B------:R-:W-:Y:S01]  /*315e0*/  STL [R1+0x1da4], R95 ;  /* 0x001da45f01007387 */ /* 0x000fe20000100800 */
[C---:B--2---:R-:W-:Y:S11]  /*315f0*/  HMMA.1688.F32.TF32 R96, R116.reuse, R36, R96 ;  /* 0x000000247460723c */ /* 0x044ff60000081060 */
[----:B------:R-:W-:Y:S11]  /*31600*/  @!UPT UIADD3 URZ, URZ, URZ, URZ ;  /* 0x0000003f3f3ff290 */ /* 0x000ff6000fffe03f */
[----:B------:R-:W-:Y:S01]  /*31610*/  @!UPT UIADD3 URZ, URZ, URZ, URZ ;  /* 0x0000003f3f3ff290 */ /* 0x000fe2000fffe03f */
[----:B------:R-:W-:Y:S04]  /*31620*/  STL [R1+0x1d9c], R96 ;  /* 0x001d9c6001007387 */ /* 0x000fe80000100800 */
[----:B------:R-:W-:Y:S04]  /*31630*/  STL [R1+0x1d98], R97 ;  /* 0x001d986101007387 */ /* 0x000fe80000100800 */
[----:B------:R-:W-:Y:S04]  /*31640*/  STL [R1+0x1d94], R98 ;  /* 0x001d946201007387 */ /* 0x000fe80000100800 */
[----:B------:R-:W-:Y:S04]  /*31650*/  STL [R1+0x1d90], R99 ;  /* 0x001d906301007387 */ /* 0x000fe80000100800 */
        /* <DEDUP_REMOVED lines=8> */
[C---:B---3--:R-:W-:Y:S08]  /*316e0*/  HMMA.1688.F32.TF32 R100, R116.reuse, R32, R100 ;  /* 0x000000207464723c */ /* 0x048ff00000081064 */
[C---:B------:R-:W-:Y:S11]  /*316f0*/  HMMA.1688.F32.TF32 R104, R116.reuse, R28, R104 ;  /* 0x0000001c7468723c */ /* 0x040ff60000081068 */
[----:B------:R-:W-:Y:S04]  /*31700*/  @!UPT UIADD3 URZ, URZ, URZ, URZ ;  /* 0x0000003f3f3ff290 */ /* 0x000fe8000fffe03f */
[----:B------:R3:W-:Y:S04]  /*31710*/  STL [R1+0x1d8c], R100 ;  /* 0x001d8c6401007387 */ /* 0x0007e80000100800 */
[----:B------:R1:W-:Y:S04]  /*31720*/  STL [R1+0x1d88], R101 ;  /* 0x001d886501007387 */ /* 0x0003e80000100800 */
[----:B------:R1:W-:Y:S04]  /*31730*/  STL [R1+0x1d84], R102 ;  /* 0x001d846601007387 */ /* 0x0003e80000100800 */
[----:B------:R1:W-:Y:S04]  /*31740*/  STL [R1+0x1d80], R103 ;  /* 0x001d806701007387 */ /* 0x0003e80000100800 */
[----:B------:R-:W-:Y:S01]  /*31750*/  STL [R1+0x1da0], R107 ;  /* 0x001da06b01007387 */ /* 0x000fe20000100800 */
[C---:B----4-:R-:W-:Y:S08]  /*31760*/  HMMA.1688.F32.TF32 R108, R116.reuse, R24, R108 ;  /* 0x00000018746c723c */ /* 0x050ff0000008106c */
        /* <DEDUP_REMOVED lines=15> */
[C---:B-1----:R-:W-:Y:S11]  /*31860*/  HMMA.1688.F32.TF32 R88, R156.reuse, R8, R176 ;  /* 0x000000089c58723c */ /* 0x042ff600000810b0 */
[----:B------:R-:W-:Y:S11]  /*31870*/  @!UPT UIADD3 URZ, URZ, URZ, URZ ;  /* 0x0000003f3f3ff290 */ /* 0x000ff6000fffe03f */
[----:B------:R-:W-:Y:S02]  /*31880*/  @!UPT UIADD3 URZ, URZ, URZ, URZ ;  /* 0x0000003f3f3ff290 */ /* 0x000fe4000fffe03f */
[----:B---3--:R-:W-:Y:S02]  /*31890*/  IMAD.MOV.U32 R100, RZ, RZ, R88 ;  /* 0x000000ffff647224 */ /* 0x008fe400078e0058 */
[----:B------:R-:W-:Y:S02]  /*318a0*/  IMAD.MOV.U32 R101, RZ, RZ, R89 ;  /* 0x000000ffff657224 */ /* 0x000fe400078e0059 */
[----:B------:R-:W-:Y:S02]  /*318b0*/  IMAD.MOV.U32 R102, RZ, RZ, R90 ;  /* 0x000000ffff667224 */ /* 0x000fe400078e005a */
[----:B------:R-:W-:Y:S01]  /*318c0*/  IMAD.MOV.U32 R103, RZ, RZ, R91 ;  /* 0x000000ffff677224 */ /* 0x000fe200078e005b */
[----:B--2---:R-:W-:Y:S08]  /*318d0*/  HMMA.1688.F32.TF32 R96, R156, R12, R180 ;  /* 0x0000000c9c60723c */ /* 0x004ff000000810b4 */
[----:B------:R-:W-:Y:S11]  /*318e0*/  HMMA.1688.F32.TF32 R140, R148, R24, R228 ;  /* 0x00000018948c723c */ /* 0x000ff600000810e4 */
[----:B------:R-:W-:Y:S04]  /*318f0*/  @!UPT UIADD3 URZ, URZ, URZ, URZ ;  /* 0x0000003f3f3ff290 */ /* 0x000fe8000fffe03f */
[----:B------:R-:W-:Y:S04]  /*31900*/  STL.64 [R1+0xe0], R96 ;  /* 0x0000e06001007387 */ /* 0x000fe80000100a00 */
[----:B------:R1:W-:Y:S04]  /*31910*/  STL.64 [R1+0xe8], R98 ;  /* 0x0000e86201007387 */ /* 0x0003e80000100a00 */
[----:B------:R-:W2:Y:S04]  /*31920*/  LDL.LU R168, [R1+0x110] ;  /* 0x0001100001a87983 */ /* 0x000ea80000300800 */
[----:B------:R-:W2:Y:S04]  /*31930*/  LDL.LU R169, [R1+0x114] ;  /* 0x0001140001a97983 */ /* 0x000ea80000300800 */
[----:B------:R-:W2:Y:S04]  /*31940*/  LDL.LU R170, [R1+0x118] ;  /* 0x0001180001aa7983 */ /* 0x000ea80000300800 */
[----:B------:R-:W2:Y:S01]  /*31950*/  LDL.LU R171, [R1+0x11c] ;  /* 0x00011c0001ab7983 */ /* 0x000ea20000300800 */
[----:B------:R-:W-:-:S03]  /*31960*/  IMAD.MOV.U32 R231, RZ, RZ, R160 ;  /* 0x000000ffffe77224 */ /* 0x000fc600078e00a0 */
[----:B------:R-:W3:Y:S01]  /*31970*/  LDL.LU R164, [R1+0x120] ;  /* 0x0001200001a47983 */ /* 0x000ee20000300800 */
[----:B------:R-:W-:-:S03]  /*31980*/  IMAD.MOV.U32 R230, RZ, RZ, R161 ;  /* 0x000000ffffe67224 */ /* 0x000fc600078e00a1 */
[----:B------:R-:W3:Y:S01]  /*31990*/  LDL.LU R165, [R1+0x124] ;  /* 0x0001240001a57983 */ /* 0x000ee20000300800 */
[----:B------:R-:W-:-:S03]  /*319a0*/  MOV R229, R162 ;  /* 0x000000a200e57202 */ /* 0x000fc60000000f00 */
[----:B------:R-:W3:Y:S01]  /*319b0*/  LDL.LU R166, [R1+0x128] ;  /* 0x0001280001a67983 */ /* 0x000ee20000300800 */
[----:B------:R-:W-:-:S03]  /*319c0*/  IMAD.MOV.U32 R228, RZ, RZ, R163 ;  /* 0x000000ffffe47224 */ /* 0x000fc600078e00a3 */
[----:B------:R-:W3:Y:S01]  /*319d0*/  LDL.LU R167, [R1+0x12c] ;  /* 0x00012c0001a77983 */ /* 0x000ee20000300800 */
[----:B------:R-:W-:Y:S03]  /*319e0*/  HMMA.1688.F32.TF32 R148, R148, R16, R232 ;  /* 0x000000109494723c */ /* 0x000fe600000810e8 */
        /* <DEDUP_REMOVED lines=64> */
[C---:B--2---:R-:W-:Y:S08]  /*31df0*/  HMMA.1688.F32.TF32 R188, R152.reuse, R32, R188 ;  /* 0x0000002098bc723c */ /* 0x044ff000000810bc */
[-C--:B---3--:R-:W-:Y:S08]  /*31e00*/  HMMA.1688.F32.TF32 R192, R152, R36.reuse, R192 ;  /* 0x0000002498c0723c */ /* 0x088ff000000810c0 */
[C---:B----4-:R-:W-:Y:S08]  /*31e10*/  HMMA.1688.F32.TF32 R248, R156.reuse, R36, R248 ;  /* 0x000000249cf8723c */ /* 0x050ff000000810f8 */
[C---:B------:R-:W-:Y:S08]  /*31e20*/  HMMA.1688.F32.TF32 R88, R156.reuse, R32, R88 ;  /* 0x000000209c58723c */ /* 0x040ff00000081058 */
[C---:B------:R-:W-:Y:S08]  /*31e30*/  HMMA.1688.F32.TF32 R208, R156.reuse, R20, R208 ;  /* 0x000000149cd0723c */ /* 0x040ff000000810d0 */
[C---:B------:R-:W-:Y:S08]  /*31e40*/  HMMA.1688.F32.TF32 R216, R156.reuse, R28, R216 ;  /* 0x0000001c9cd8723c */ /* 0x040ff000000810d8 */
[C---:B------:R-:W-:Y:S08]  /*31e50*/  HMMA.1688.F32.TF32 R212, R156.reuse, R24, R212 ;  /* 0x000000189cd4723c */ /* 0x040ff000000810d4 */
[----:B------:R-:W-:Y:S01]  /*31e60*/  HMMA.1688.F32.TF32 R156, R156, R16, R204 ;  /* 0x000000109c9c723c */ /* 0x000fe200000810cc */
[----:B-1----:R-:W-:-:S02]  /*31e70*/  IMAD.MOV.U32 R98, RZ, RZ, R250 ;  /* 0x000000ffff627224 */ /* 0x002fc400078e00fa */
[----:B------:R-:W-:Y:S02]  /*31e80*/  IMAD.MOV.U32 R99, RZ, RZ, R251 ;  /* 0x000000ffff637224 */ /* 0x000fe400078e00fb */
[----:B------:R-:W-:Y:S01]  /*31e90*/  IMAD.MOV.U32 R96, RZ, RZ, R248 ;  /* 0x000000ffff607224 */ /* 0x000fe200078e00f8 */
[----:B------:R-:W2:Y:S02]  /*31ea0*/  LDL.LU.64 R250, [R1+0x1e68] ;  /* 0x001e680001fa7983 */ /* 0x000ea40000300a00 */
[----:B------:R-:W-:Y:S01]  /*31eb0*/  HMMA.1688.F32.TF32 R196, R152, R8, R196 ;  /* 0x0000000898c4723c */ /* 0x000fe200000810c4 */
[----:B------:R-:W-:Y:S02]  /*31ec0*/  IMAD.MOV.U32 R97, RZ, RZ, R249 ;  /* 0x000000ffff617224 */ /* 0x000fe400078e00f9 */
[----:B------:R-:W-:Y:S01]  /*31ed0*/  IMAD.MOV.U32 R95, RZ, RZ, R90 ;  /* 0x000000ffff5f7224 */ /* 0x000fe200078e005a */
[----:B------:R-:W2:Y:S01]  /*31ee0*/  LDL.LU.64 R248, [R1+0x1e60] ;  /* 0x001e600001f87983 */ /* 0x000ea20000300a00 */
[----:B------:R-:W-:-:S02]  /*31ef0*/  IMAD.MOV.U32 R107, RZ, RZ, R91 ;  /* 0x000000ffff6b7224 */ /* 0x000fc400078e005b */
[----:B------:R-:W-:Y:S01]  /*31f00*/  IMAD.MOV.U32 R93, RZ, RZ, R88 ;  /* 0x000000ffff5d7224 */ /* 0x000fe200078e0058 */
[----:B------:R-:W-:Y:S01]  /*31f10*/  MOV R88, R216 ;  /* 0x000000d800587202 */ /* 0x000fe20000000f00 */
[----:B------:R-:W-:Y:S01]  /*31f20*/  IMAD.MOV.U32 R94, RZ, RZ, R89 ;  /* 0x000000ffff5e7224 */ /* 0x000fe200078e0059 */
[C---:B------:R-:W-:Y:S01]  /*31f30*/  HMMA.1688.F32.TF32 R200, R152.reuse, R12, R200 ;  /* 0x0000000c98c8723c */ /* 0x040fe200000810c8 */
[----:B------:R-:W-:Y:S02]  /*31f40*/  IMAD.MOV.U32 R90, RZ, RZ, R218 ;  /* 0x000000ffff5a7224 */ /* 0x000fe400078e00da */
[----:B------:R-:W-:Y:S02]  /*31f50*/  IMAD.MOV.U32 R91, RZ, RZ, R219 ;  /* 0x000000ffff5b7224 */ /* 0x000fe400078e00db */
[----:B------:R-:W-:Y:S01]  /*31f60*/  IMAD.MOV.U32 R89, RZ, RZ, R217 ;  /* 0x000000ffff597224 */ /* 0x000fe200078e00d9 */
[----:B------:R-:W3:Y:S04]  /*31f70*/  LDL.LU.64 R218, [R1+0x1e58] ;  /* 0x001e580001da7983 */ /* 0x000ee80000300a00 */
[----:B------:R-:W3:Y:S04]  /*31f80*/  LDL.LU.64 R216, [R1+0x1e50] ;  /* 0x001e500001d87983 */ /* 0x000ee80000300a00 */
[----:B------:R-:W-:Y:S04]  /*31f90*/  STL.64 [R1+0x90], R212 ;  /* 0x000090d401007387 */ /* 0x000fe80000100a00 */
[----:B------:R1:W-:Y:S04]  /*31fa0*/  STL.64 [R1+0x98], R214 ;  /* 0x000098d601007387 */ /* 0x0003e80000100a00 */
[----:B-1----:R-:W4:Y:S04]  /*31fb0*/  LDL.LU.64 R214, [R1+0x1e48] ;  /* 0x001e480001d67983 */ /* 0x002f280000300a00 */
        /* <DEDUP_REMOVED lines=25> */
[----:B------:R-:W2:Y:S01]  /*32150*/  LDL.LU.64 R188, [R1+0x1de0] ;  /* 0x001de00001bc7983 */ /* 0x000ea20000300a00 */
[C---:B------:R-:W-:Y:S08]  /*32160*/  HMMA.1688.F32.TF32 R180, R152.reuse, R28, R180 ;  /* 0x0000001c98b4723c */ /* 0x040ff000000810b4 */
[----:B------:R-:W-:Y:S11]  /*32170*/  HMMA.1688.F32.TF32 R176, R152, R24, R176 ;  /* 0x0000001898b0723c */ /* 0x000ff600000810b0 */
[----:B------:R-:W-:Y:S04]  /*32180*/  @!UPT UIADD3 URZ, URZ, URZ, URZ ;  /* 0x0000003f3f3ff290 */ /* 0x000fe8000fffe03f */
        /* <DEDUP_REMOVED lines=8> */
[----:B------:R-:W-:-:S02]  /*32210*/  IMAD.MOV.U32 R157, RZ, RZ, R252 ;  /* 0x000000ffff9d7224 */ /* 0x000fc400078e00fc */
[----:B------:R-:W-:Y:S02]  /*32220*/  IMAD.MOV.U32 R158, RZ, RZ, R6 ;  /* 0x000000ffff9e7224 */ /* 0x000fe400078e0006 */
[----:B------:R-:W-:Y:S01]  /*32230*/  IMAD.MOV.U32 R159, RZ, RZ, R3 ;  /* 0x000000ffff9f7224 */ /* 0x000fe200078e0003 */
[C---:B---3--:R-:W-:Y:S08]  /*32240*/  HMMA.1688.F32.TF32 R216, R220.reuse, R16, R216 ;  /* 0x00000010dcd8723c */ /* 0x048ff000000810d8 */
[C---:B----4-:R-:W-:Y:S08]  /*32250*/  HMMA.1688.F32.TF32 R212, R220.reuse, R20, R212 ;  /* 0x00000014dcd4723c */ /* 0x050ff000000810d4 */
[C---:B--2---:R-:W-:Y:S08]  /*32260*/  HMMA.1688.F32.TF32 R208, R220.reuse, R24, R208 ;  /* 0x00000018dcd0723c */ /* 0x044ff000000810d0 */
[----:B------:R-:W-:Y:S08]  /*32270*/  HMMA.1688.F32.TF32 R204, R220, R28, R204 ;  /* 0x0000001cdccc723c */ /* 0x000ff000000810cc */
[----:B------:R-:W-:Y:S08]  /*32280*/  HMMA.1688.F32.TF32 R156, R152, R20, R156 ;  /* 0x00000014989c723c */ /* 0x000ff0000008109c */
[C---:B------:R-:W-:Y:S08]  /*32290*/  HMMA.1688.F32.TF32 R200, R220.reuse, R32, R200 ;  /* 0x00000020dcc8723c */ /* 0x040ff000000810c8 */
[C---:B------:R-:W-:Y:S08]  /*322a0*/  HMMA.1688.F32.TF32 R196, R220.reuse, R36, R196 ;  /* 0x00000024dcc4723c */ /* 0x040ff000000810c4 */
[C---:B------:R-:W-:Y:S08]  /*322b0*/  HMMA.1688.F32.TF32 R192, R220.reuse, R8, R192 ;  /* 0x00000008dcc0723c */ /* 0x040ff000000810c0 */
[----:B------:R-:W-:Y:S01]  /*322c0*/  HMMA.1688.F32.TF32 R188, R220, R12, R188 ;  /* 0x0000000cdcbc723c */ /* 0x000fe200000810bc */
[----:B------:R-:W-:Y:S04]  /*322d0*/  LDS R220, [R2+0x47000] ;  /* 0x0470000002dc7984 */ /* 0x000fe80000000800 */
[----:B------:R-:W-:Y:S04]  /*322e0*/  LDS R222, [R2+0x47800] ;  /* 0x0478000002de7984 */ /* 0x000fe80000000800 */
[----:B------:R-:W-:Y:S04]  /*322f0*/  LDS R221, [R0+0x47000] ;  /* 0x0470000000dd7984 */ /* 0x000fe80000000800 */
[----:B------:R-:W1:Y:S04]  /*32300*/  LDS R223, [R0+0x47800] ;  /* 0x0478000000df7984 */ /* 0x000e680000000800 */
[----:B------:R-:W-:Y:S04]  /*32310*/  STL.64 [R1], R156 ;  /* 0x0000009c01007387 */ /* 0x000fe80000100a00 */
[----:B------:R-:W-:Y:S04]  /*32320*/  STL.64 [R1+0x8], R158 ;  /* 0x0000089e01007387 */ /* 0x000fe80000100a00 */
[----:B------:R-:W-:Y:S04]  /*32330*/  STL [R1+0x1d7c], R189 ;  /* 0x001d7cbd01007387 */ /* 0x000fe80000100800 */
[----:B------:R-:W-:Y:S04]  /*32340*/  STL [R1+0x1d78], R190 ;  /* 0x001d78be01007387 */ /* 0x000fe80000100800 */
[----:B------:R-:W-:Y:S04]  /*32350*/  STL [R1+0x1d74], R191 ;  /* 0x001d74bf01007387 */ /* 0x000fe80000100800 */
[----:B------:R-:W-:Y:S04]  /*32360*/  STL [R1+0x1d68], R192 ;  /* 0x001d68c001007387 */ /* 0x000fe80000100800 */
[----:B------:R-:W-:Y:S04]  /*32370*/  STL [R1+0x1d64], R193 ;  /* 0x001d64c101007387 */ /* 0x000fe80000100800 */
[----:B------:R-:W-:Y:S04]  /*32380*/  STL [R1+0x1d60], R194 ;  /* 0x001d60c201007387 */ /* 0x000fe80000100800 */
[----:B------:R1:W-:Y:S02]  /*32390*/  STL [R1+0x1d5c], R195 ;  /* 0x001d5cc301007387 */ /* 0x0003e40000100800 */
[----:B-1----:R-:W-:Y:S08]  /*323a0*/  HMMA.1688.F32.TF32 R192, R220, R10, R244 ;  /* 0x0000000adcc0723c */ /* 0x002ff000000810f4 */
        /* <DEDUP_REMOVED lines=8> */
[----:B------:R-:W-:-:S07]  /*32430*/  IMAD.MOV.U32 R21, RZ, RZ, R192 ;  /* 0x000000ffff157224 */ /* 0x000fce00078e00c0 */
[----:B------:R-:W-:Y:S01]  /*32440*/  HMMA.1688.F32.TF32 R248, R220, R14, R248 ;  /* 0x0000000edcf8723c */ /* 0x000fe200000810f8 */
[----:B------:R-:W-:-:S07]  /*32450*/  IMAD.MOV.U32 R20, RZ, RZ, R193 ;  /* 0x000000ffff147224 */ /* 0x000fce00078e00c1 */
[----:B------:R-:W-:Y:S01]  /*32460*/  HMMA.1688.F32.TF32 R40, R220, R30, R40 ;  /* 0x0000001edc28723c */ /* 0x000fe20000081028 */
[----:B------:R-:W-:Y:S04]  /*32470*/  STL [R1+0x1d70], R198 ;  /* 0x001d70c601007387 */ /* 0x000fe80000100800 */
[----:B------:R-:W-:Y:S03]  /*32480*/  LDS R224, [R4+0x47000] ;  /* 0x0470000004e07984 */ /* 0x000fe60000000800 */
[----:B------:R-:W-:Y:S01]  /*32490*/  HMMA.1688.F32.TF32 R184, R184, R16, R228 ;  /* 0x00000010b8b8723c */ /* 0x000fe200000810e4 */
[----:B------:R-:W-:Y:S04]  /*324a0*/  LDS R226, [R4+0x47800] ;  /* 0x0478000004e27984 */ /* 0x000fe80000000800 */
[----:B------:R-:W-:Y:S02]  /*324b0*/  LDS R225, [R5+0x47000] ;  /* 0x0470000005e17984 */ /* 0x000fe40000000800 */
[----:B------:R-:W-:Y:S01]  /*324c0*/  IMAD.MOV.U32 R17, RZ, RZ, R194 ;  /* 0x000000ffff117224 */ /* 0x000fe200078e00c2 */
[----:B------:R-:W-:Y:S01]  /*324d0*/  MOV R16, R195 ;  /* 0x000000c300107202 */ /* 0x000fe20000000f00 */
[----:B------:R-:W-:Y:S01]  /*324e0*/  IMAD.MOV.U32 R9, RZ, RZ, R250 ;  /* 0x000000ffff097224 */ /* 0x000fe200078e00fa */
[----:B------:R-:W-:Y:S01]  /*324f0*/  HMMA.1688.F32.TF32 R192, R220, R38, R240 ;  /* 0x00000026dcc0723c */ /* 0x000fe200000810f0 */
[----:B------:R-:W-:Y:S01]  /*32500*/  IMAD.MOV.U32 R8, RZ, RZ, R251 ;  /* 0x000000ffff087224 */ /* 0x000fe200078e00fb */
[----:B------:R-:W1:Y:S04]  /*32510*/  LDS R227, [R5+0x47800] ;  /* 0x0478000005e37984 */ /* 0x000e680000000800 */
[----:B------:R-:W-:Y:S01]  /*32520*/  IMAD.MOV.U32 R6, RZ, RZ, R41 ;  /* 0x000000ffff067224 */ /* 0x000fe200078e0029 */
[----:B------:R2:W-:Y:S01]  /*32530*/  STL [R1+0x1d6c], R199 ;  /* 0x001d6cc701007387 */ /* 0x0005e20000100800 */
[----:B------:R-:W-:-:S02]  /*32540*/  IMAD.MOV.U32 R13, RZ, RZ, R248 ;  /* 0x000000ffff0d7224 */ /* 0x000fc400078e00f8 */
[----:B------:R-:W-:Y:S01]  /*32550*/  IMAD.MOV.U32 R12, RZ, RZ, R249 ;  /* 0x000000ffff0c7224 */ /* 0x000fe200078e00f9 */
[----:B------:R-:W-:Y:S04]  /*32560*/  LDS R228, [R2+0x47080] ;  /* 0x0470800002e47984 */ /* 0x000fe80000000800 */
[----:B------:R-:W-:Y:S04]  /*32570*/  LDS R230, [R2+0x47880] ;  /* 0x0478800002e67984 */ /* 0x000fe80000000800 */
[----:B------:R-:W-:Y:S04]  /*32580*/  LDS R229, [R0+0x47080] ;  /* 0x0470800000e57984 */ /* 0x000fe80000000800 */
[----:B------:R-:W3:Y:S01]  /*32590*/  LDS R231, [R0+0x47880] ;  /* 0x0478800000e77984 */ /* 0x000ee20000000800 */
[----:B------:R-:W-:-:S02]  /*325a0*/  IMAD.MOV.U32 R29, RZ, RZ, R192 ;  /* 0x000000ffff1d7224 */ /* 0x000fc400078e00c0 */
[----:B------:R-:W-:Y:S01]  /*325b0*/  IMAD.MOV.U32 R28, RZ, RZ, R193 ;  /* 0x000000ffff1c7224 */ /* 0x000fe200078e00c1 */
[----:B------:R-:W-:Y:S01]  /*325c0*/  LDS R232, [R4+0x47080] ;  /* 0x0470800004e87984 */ /* 0x000fe20000000800 */
[----:B------:R-:W-:Y:S02]  /*325d0*/  IMAD.MOV.U32 R25, RZ, RZ, R194 ;  /* 0x000000ffff197224 */ /* 0x000fe400078e00c2 */
[----:B------:R-:W-:Y:S01]  /*325e0*/  IMAD.MOV.U32 R24, RZ, RZ, R195 ;  /* 0x000000ffff187224 */ /* 0x000fe200078e00c3 */
[----:B------:R-:W-:Y:S01]  /*325f0*/  LDS R234, [R4+0x47880] ;  /* 0x0478800004ea7984 */ /* 0x000fe20000000800 */
[C---:B------:R-:W-:Y:S01]  /*32600*/  HMMA.1688.F32.TF32 R192, R220.reuse, R34, R236 ;  /* 0x00000022dcc0723c */ /* 0x040fe200000810ec */
[----:B------:R-:W-:Y:S02]  /*32610*/  IMAD.MOV.U32 R251, RZ, RZ, R42 ;  /* 0x000000fffffb7224 */ /* 0x000fe400078e002a */
[----:B------:R-:W-:Y:S01]  /*32620*/  IMAD.MOV.U32 R250, RZ, RZ, R43 ;  /* 0x000000fffffa7224 */ /* 0x000fe200078e002b */
[----:B------:R-:W-:Y:S04]  /*32630*/  LDS R233, [R5+0x47080] ;  /* 0x0470800005e97984 */ /* 0x000fe80000000800 */
[----:B------:R-:W4:Y:S11]  /*32640*/  LDS R235, [R5+0x47880] ;  /* 0x0478800005eb7984 */ /* 0x000f360000000800 */
[----:B------:R-:W-:Y:S05]  /*32650*/  @!UPT UIADD3 URZ, URZ, URZ, URZ ;  /* 0x0000003f3f3ff290 */ /* 0x000fea000fffe03f */
[----:B------:R-:W-:Y:S02]  /*32660*/  IMAD.MOV.U32 R32, RZ, RZ, R195 ;  /* 0x000000ffff207224 */ /* 0x000fe400078e00c3 */
[----:B------:R-:W-:Y:S02]  /*32670*/  IMAD.MOV.U32 R195, RZ, RZ, R40 ;  /* 0x000000ffffc37224 */ /* 0x000fe400078e0028 */
[C---:B------:R-:W-:Y:S01]  /*32680*/  HMMA.1688.F32.TF32 R40, R220.reuse, R26, R44 ;  /* 0x0000001adc28723c */ /* 0x040fe2000008102c */
[----:B------:R-:W-:Y:S02]  /*32690*/  IMAD.MOV.U32 R249, RZ, RZ, R192 ;  /* 0x000000fffff97224 */ /* 0x000fe400078e00c0 */
[----:B------:R-:W-:Y:S02]  /*326a0*/  IMAD.MOV.U32 R248, RZ, RZ, R193 ;  /* 0x000000fffff87224 */ /* 0x000fe400078e00c1 */
[----:B------:R-:W-:Y:S11]  /*326b0*/  IMAD.MOV.U32 R33, RZ, RZ, R194 ;  /* 0x000000ffff217224 */ /* 0x000ff600078e00c2 */
[----:B------:R-:W-:Y:S08]  /*326c0*/  @!UPT UIADD3 URZ, URZ, URZ, URZ ;  /* 0x0000003f3f3ff290 */ /* 0x000ff0000fffe03f */
[----:B--2---:R-:W-:Y:S01]  /*326d0*/  IMAD.MOV.U32 R199, RZ, RZ, R40 ;  /* 0x000000ffffc77224 */ /* 0x004fe200078e0028 */
[----:B------:R-:W-:Y:S01]  /*326e0*/  MOV R192, R41 ;  /* 0x0000002900c07202 */ /* 0x000fe20000000f00 */
[----:B------:R-:W-:Y:S02]  /*326f0*/  IMAD.MOV.U32 R193, RZ, RZ, R42 ;  /* 0x000000ffffc17224 */ /* 0x000fe400078e002a */
[----:B------:R-:W-:Y:S02]  /*32700*/  IMAD.MOV.U32 R194, RZ, RZ, R43 ;  /* 0x000000ffffc27224 */ /* 0x000fe400078e002b */
[C---:B------:R-:W-:Y:S11]  /*32710*/  HMMA.1688.F32.TF32 R40, R220.reuse, R22, R48 ;  /* 0x00000016dc28723c */ /* 0x040ff60000081030 */
[----:B------:R-:W-:Y:S11]  /*32720*/  @!UPT UIADD3 URZ, URZ, URZ, URZ ;  /* 0x0000003f3f3ff290 */ /* 0x000ff6000fffe03f */
[----:B------:R-:W-:Y:S02]  /*32730*/  @!UPT UIADD3 URZ, URZ, URZ, URZ ;  /* 0x0000003f3f3ff290 */ /* 0x000fe4000fffe03f */
[----:B------:R-:W-:Y:S02]  /*32740*/  IMAD.MOV.U32 R189, RZ, RZ, R40 ;  /* 0x000000ffffbd7224 */ /* 0x000fe400078e0028 */
[----:B------:R-:W-:Y:S02]  /*32750*/  IMAD.MOV.U32 R190, RZ, RZ, R41 ;  /* 0x000000ffffbe7224 */ /* 0x000fe400078e0029 */
[----:B------:R-:W-:Y:S02]  /*32760*/  IMAD.MOV.U32 R191, RZ, RZ, R42 ;  /* 0x000000ffffbf7224 */ /* 0x000fe400078e002a */
[----:B------:R-:W-:Y:S02]  /*32770*/  IMAD.MOV.U32 R198, RZ, RZ, R43 ;  /* 0x000000ffffc67224 */ /* 0x000fe400078e002b */
[----:B------:R-:W-:Y:S08]  /*32780*/  HMMA.1688.F32.TF32 R40, R220, R18, R52 ;  /* 0x00000012dc28723c */ /* 0x000ff00000081034 */
[C---:B-1----:R-:W-:Y:S08]  /*32790*/  HMMA.1688.F32.TF32 R48, R224.reuse, R14, R56 ;  /* 0x0000000ee030723c */ /* 0x042ff00000081038 */
[----:B------:R-:W-:Y:S08]  /*327a0*/  HMMA.1688.F32.TF32 R44, R224, R10, R60 ;  /* 0x0000000ae02c723c */ /* 0x000ff0000008103c */
[----:B------:R-:W-:-:S02]  /*327b0*/  IMAD.MOV.U32 R223, RZ, RZ, R40 ;  /* 0x000000ffffdf7224 */ /* 0x000fc400078e0028 */
[----:B------:R-:W-:Y:S02]  /*327c0*/  IMAD.MOV.U32 R222, RZ, RZ, R41 ;  /* 0x000000ffffde7224 */ /* 0x000fe400078e0029 */
[----:B------:R-:W-:Y:S02]  /*327d0*/  IMAD.MOV.U32 R221, RZ, RZ, R42 ;  /* 0x000000ffffdd7224 */ /* 0x000fe400078e002a */
[----:B------:R-:W-:Y:S02]  /*327e0*/  IMAD.MOV.U32 R220, RZ, RZ, R43 ;  /* 0x000000ffffdc7224 */ /* 0x000fe400078e002b */
[C---:B------:R-:W-:Y:S01]  /*327f0*/  HMMA.1688.F32.TF32 R40, R224.reuse, R38, R64 ;  /* 0x00000026e028723c */ /* 0x040fe20000081040 */
[----:B------:R-:W-:Y:S04]  /*32800*/  STL.64 [R1+0x160], R48 ;  /* 0x0001603001007387 */ /* 0x000fe80000100a00 */
[----:B------:R1:W-:Y:S04]  /*32810*/  STL.64 [R1+0x168], R50 ;  /* 0x0001683201007387 */ /* 0x0003e80000100a00 */
[----:B------:R-:W-:Y:S04]  /*32820*/  STL.64 [R1+0x150], R44 ;  /* 0x0001502c01007387 */ /* 0x000fe80000100a00 */
[----:B------:R2:W-:Y:S01]  /*32830*/  STL.64 [R1+0x158], R46 ;  /* 0x0001582e01007387 */ /* 0x0005e20000100a00 */
[C---:B-1----:R-:W-:Y:S09]  /*32840*/  HMMA.1688.F32.TF32 R48, R224.reuse, R34, R68 ;  /* 0x00000022e030723c */ /* 0x042ff20000081044 */
[----:B------:R-:W-:Y:S01]  /*32850*/  STL.64 [R1+0x140], R40 ;  /* 0x0001402801007387 */ /* 0x000fe20000100a00 */
[C---:B--2---:R-:W-:Y:S03]  /*32860*/  HMMA.1688.F32.TF32 R44, R224.reuse, R30, R72 ;  /* 0x0000001ee02c723c */ /* 0x044fe60000081048 */
[----:B------:R1:W-:Y:S05]  /*32870*/  STL.64 [R1+0x148], R42 ;  /* 0x0001482a01007387 */ /* 0x0003ea0000100a00 */
[C---:B------:R-:W-:Y:S08]  /*32880*/  HMMA.1688.F32.TF32 R240, R224.reuse, R22, R80 ;  /* 0x00000016e0f0723c */ /* 0x040ff00000081050 */
[C---:B-1----:R-:W-:Y:S01]  /*32890*/  HMMA.1688.F32.TF32 R40, R224.reuse, R26, R76 ;  /* 0x0000001ae028723c */ /* 0x042fe2000008104c */
[----:B------:R-:W-:Y:S04]  /*328a0*/  STL.64 [R1+0x130], R48 ;  /* 0x0001303001007387 */ /* 0x000fe80000100a00 */
[----:B------:R-:W-:Y:S04]  /*328b0*/  STL.64 [R1+0x138], R50 ;  /* 0x0001383201007387 */ /* 0x000fe80000100a00 */
[----:B------:R-:W-:Y:S04]  /*328c0*/  STL.64 [R1+0x120], R44 ;  /* 0x0001202c01007387 */ /* 0x000fe80000100a00 */
[----:B------:R-:W-:Y:S10]  /*328d0*/  STL.64 [R1+0x128], R46 ;  /* 0x0001282e01007387 */ /* 0x000ff40000100a00 */
[----:B------:R-:W-:Y:S04]  /*328e0*/  STL [R1+0x110], R40 ;  /* 0x0001102801007387 */ /* 0x000fe80000100800 */
[----:B------:R1:W-:Y:S04]  /*328f0*/  STL.64 [R1+0x1d40], R242 ;  /* 0x001d40f201007387 */ /* 0x0003e80000100a00 */
[----:B------:R2:W-:Y:S01]  /*32900*/  STL.64 [R1+0x1d38], R240 ;  /* 0x001d38f001007387 */ /* 0x0005e20000100a00 */
[----:B------:R-:W-:Y:S03]  /*32910*/  HMMA.1688.F32.TF32 R236, R224, R18, R84 ;  /* 0x00000012e0ec723c */ /* 0x000fe60000081054 */
[----:B------:R-:W-:Y:S01]  /*32920*/  LDS R84, [R2+0x47100] ;  /* 0x0471000002547984 */ /* 0x000fe20000000800 */
[----:B-1----:R-:W-:-:S03]  /*32930*/  IMAD.MOV.U32 R242, RZ, RZ, R90 ;  /* 0x000000fffff27224 */ /* 0x002fc600078e005a */
[----:B------:R-:W-:Y:S01]  /*32940*/  LDS R86, [R2+0x47900] ;  /* 0x0479000002567984 */ /* 0x000fe20000000800 */
[----:B--2---:R-:W-:Y:S01]  /*32950*/  MOV R240, R88 ;  /* 0x0000005800f07202 */ /* 0x004fe20000000f00 */
[----:B------:R-:W-:Y:S02]  /*32960*/  IMAD.MOV.U32 R241, RZ, RZ, R89 ;  /* 0x000000fffff17224 */ /* 0x000fe400078e0059 */
[----:B------:R-:W2:Y:S01]  /*32970*/  LDL.LU R88, [R1+0x1dbc] ;  /* 0x001dbc0001587983 */ /* 0x000ea20000300800 */
[----:B------:R-:W-:-:S03]  /*32980*/  IMAD.MOV.U32 R243, RZ, RZ, R91 ;  /* 0x000000fffff37224 */ /* 0x000fc600078e005b */
[----:B------:R-:W2:Y:S04]  /*32990*/  LDL.LU R89, [R1+0x1db8] ;  /* 0x001db80001597983 */ /* 0x000ea80000300800 */
[----:B------:R-:W2:Y:S04]  /*329a0*/  LDL.LU R90, [R1+0x1db4] ;  /* 0x001db400015a7983 */ /* 0x000ea80000300800 */
[----:B------:R-:W2:Y:S04]  /*329b0*/  LDL.LU R91, [R1+0x1db0] ;  /* 0x001db000015b7983 */ /* 0x000ea80000300800 */
[----:B------:R1:W-:Y:S04]  /*329c0*/  STL.64 [R1+0x1d50], R238 ;  /* 0x001d50ee01007387 */ /* 0x0003e80000100a00 */
[----:B------:R3:W-:Y:S04]  /*329d0*/  STL.64 [R1+0x1d48], R236 ;  /* 0x001d48ec01007387 */ /* 0x0007e80000100a00 */
[----:B------:R-:W-:Y:S01]  /*329e0*/  LDS R85, [R0+0x47100] ;  /* 0x0471000000557984 */ /* 0x000fe20000000800 */
[----:B-1----:R-:W-:-:S03]  /*329f0*/  IMAD.MOV.U32 R238, RZ, RZ, R95 ;  /* 0x000000ffffee7224 */ /* 0x002fc600078e005f */
[----:B------:R-:W1:Y:S01]  /*32a00*/  LDS R87, [R0+0x47900] ;  /* 0x0479000000577984 */ /* 0x000e620000000800 */
[----:B---3--:R-:W-:Y:S01]  /*32a10*/  IMAD.MOV.U32 R236, RZ, RZ, R93 ;  /* 0x000000ffffec7224 */ /* 0x008fe200078e005d */
[----:B------:R-:W-:Y:S02]  /*32a20*/  HMMA.1688.F32.TF32 R108, R228, R26, R108 ;  /* 0x0000001ae46c723c */ /* 0x000fe4000008106c */
[----:B------:R-:W3:Y:S01]  /*32a30*/  LDL.LU R93, [R1+0x1dac] ;  /* 0x001dac00015d7983 */ /* 0x000ee20000300800 */
[----:B------:R-:W-:-:S03]  /*32a40*/  IMAD.MOV.U32 R237, RZ, RZ, R94 ;  /* 0x000000ffffed7224 */ /* 0x000fc600078e005e */
[----:B------:R-:W3:Y:S04]  /*32a50*/  LDL.LU R94, [R1+0x1da8] ;  /* 0x001da800015e7983 */ /* 0x000ee80000300800 */
[----:B------:R-:W3:Y:S01]  /*32a60*/  LDL.LU R95, [R1+0x1da4] ;  /* 0x001da400015f7983 */ /* 0x000ee20000300800 */
[----:B------:R-:W-:-:S03]  /*32a70*/  IMAD.MOV.U32 R239, RZ, RZ, R107 ;  /* 0x000000ffffef7224 */ /* 0x000fc600078e006b */
[----:B------:R-:W3:Y:S01]  /*32a80*/  LDL.LU R107, [R1+0x1da0] ;  /* 0x001da000016b7983 */ /* 0x000ee20000300800 */
[----:B------:R-:W-:Y:S03]  /*32a90*/  HMMA.1688.F32.TF32 R44, R228, R22, R112 ;  /* 0x00000016e42c723c */ /* 0x000fe60000081070 */
[----:B------:R-:W-:Y:S04]  /*32aa0*/  LDS R224, [R2+0x47180] ;  /* 0x0471800002e07984 */ /* 0x000fe80000000800 */
[----:B------:R-:W-:Y:S01]  /*32ab0*/  LDS R226, [R2+0x47980] ;  /* 0x0479800002e27984 */ /* 0x000fe20000000800 */
[----:B----4-:R-:W-:Y:S03]  /*32ac0*/  HMMA.1688.F32.TF32 R64, R232, R34, R132 ;  /* 0x00000022e840723c */ /* 0x010fe60000081084 */
[----:B------:R-:W-:Y:S04]  /*32ad0*/  LDS R225, [R0+0x47180] ;  /* 0x0471800000e17984 */ /* 0x000fe80000000800 */
[----:B------:R-:W4:Y:S01]  /*32ae0*/  LDS R227, [R0+0x47980] ;  /* 0x0479800000e37984 */ /* 0x000f220000000800 */
[----:B------:R-:W-:Y:S08]  /*32af0*/  HMMA.1688.F32.TF32 R48, R228, R18, R116 ;  /* 0x00000012e430723c */ /* 0x000ff00000081074 */
[C---:B------:R-:W-:Y:S08]  /*32b00*/  HMMA.1688.F32.TF32 R52, R232.reuse, R14, R120 ;  /* 0x0000000ee834723c */ /* 0x040ff00000081078 */
[C---:B------:R-:W-:Y:S08]  /*32b10*/  HMMA.1688.F32.TF32 R56, R232.reuse, R10, R124 ;  /* 0x0000000ae838723c */ /* 0x040ff0000008107c */
        /* <DEDUP_REMOVED lines=10> */
[----:B--2---:R-:W-:Y:S02]  /*32bc0*/  HMMA.1688.F32.TF32 R244, R228, R14, R88 ;  /* 0x0000000ee4f4723c */ /* 0x004fe40000081058 */
[----:B------:R-:W-:Y:S04]  /*32bd0*/  LDS R41, [R5+0x47180] ;  /* 0x0471800005297984 */ /* 0x000fe80000000800 */
[----:B------:R-:W-:Y:S01]  /*32be0*/  LDS R43, [R5+0x47980] ;  /* 0x04798000052b7984 */ /* 0x000fe20000000800 */
[----:B------:R-:W-:-:S03]  /*32bf0*/  IMAD.MOV.U32 R88, RZ, RZ, R96 ;  /* 0x000000ffff587224 */ /* 0x000fc600078e0060 */
[----:B------:R-:W2:Y:S01]  /*32c00*/  LDL.LU R96, [R1+0x1d9c] ;  /* 0x001d9c0001607983 */ /* 0x000ea20000300800 */
[----:B------:R-:W-:Y:S02]  /*32c10*/  IMAD.MOV.U32 R89, RZ, RZ, R97 ;  /* 0x000000ffff597224 */ /* 0x000fe400078e0061 */
[----:B------:R-:W-:Y:S01]  /*32c20*/  IMAD.MOV.U32 R90, RZ, RZ, R98 ;  /* 0x000000ffff5a7224 */ /* 0x000fe200078e0062 */
[----:B------:R-:W2:Y:S01]  /*32c30*/  LDL.LU R97, [R1+0x1d98] ;  /* 0x001d980001617983 */ /* 0x000ea20000300800 */
[----:B------:R-:W-:-:S03]  /*32c40*/  IMAD.MOV.U32 R91, RZ, RZ, R99 ;  /* 0x000000ffff5b7224 */ /* 0x000fc600078e0063 */
[----:B------:R-:W2:Y:S04]  /*32c50*/  LDL.LU R98, [R1+0x1d94] ;  /* 0x001d940001627983 */ /* 0x000ea80000300800 */
[----:B------:R-:W2:Y:S01]  /*32c60*/  LDL.LU R99, [R1+0x1d90] ;  /* 0x001d900001637983 */ /* 0x000ea20000300800 */
[----:B---3--:R-:W-:Y:S11]  /*32c70*/  HMMA.1688.F32.TF32 R92, R228, R10, R92 ;  /* 0x0000000ae45c723c */ /* 0x008ff6000008105c */
[----:B------:R-:W-:Y:S11]  /*32c80*/  @!UPT UIADD3 URZ, URZ, URZ, URZ ;  /* 0x0000003f3f3ff290 */ /* 0x000ff6000fffe03f */
[----:B------:R-:W-:Y:S01]  /*32c90*/  @!UPT UIADD3 URZ, URZ, URZ, URZ ;  /* 0x0000003f3f3ff290 */ /* 0x000fe2000fffe03f */
[----:B------:R3:W-:Y:S04]  /*32ca0*/  STL [R1+0x1d34], R92 ;  /* 0x001d345c01007387 */ /* 0x0007e80000100800 */
[----:B------:R1:W-:Y:S04]  /*32cb0*/  STL [R1+0x1d30], R93 ;  /* 0x001d305d01007387 */ /* 0x0003e80000100800 */
[----:B------:R4:W-:Y:S01]  /*32cc0*/  STL [R1+0x1d2c], R94 ;  /* 0x001d2c5e01007387 */ /* 0x0009e20000100800 */
[----:B---3--:R-:W-:-:S03]  /*32cd0*/  IMAD.MOV.U32 R92, RZ, RZ, R100 ;  /* 0x000000ffff5c7224 */ /* 0x008fc600078e0064 */
[----:B------:R3:W-:Y:S01]  /*32ce0*/  STL [R1+0x1d28], R95 ;  /* 0x001d285f01007387 */ /* 0x0007e20000100800 */
[----:B-1----:R-:W-:-:S03]  /*32cf0*/  IMAD.MOV.U32 R93, RZ, RZ, R101 ;  /* 0x000000ffff5d7224 */ /* 0x002fc600078e0065 */
[----:B------:R-:W2:Y:S01]  /*32d00*/  LDL.LU R100, [R1+0x1d8c] ;  /* 0x001d8c0001647983 */ /* 0x000ea20000300800 */
[----:B----4-:R-:W-:-:S03]  /*32d10*/  MOV R94, R102 ;  /* 0x00000066005e7202 */ /* 0x010fc60000000f00 */
[----:B------:R-:W2:Y:S01]  /*32d20*/  LDL.LU R101, [R1+0x1d88] ;  /* 0x001d880001657983 */ /* 0x000ea20000300800 */
[----:B---3--:R-:W-:-:S03]  /*32d30*/  IMAD.MOV.U32 R95, RZ, RZ, R103 ;  /* 0x000000ffff5f7224 */ /* 0x008fc600078e0067 */
[----:B------:R-:W2:Y:S04]  /*32d40*/  LDL.LU R102, [R1+0x1d84] ;  /* 0x001d840001667983 */ /* 0x000ea80000300800 */
[----:B------:R-:W2:Y:S02]  /*32d50*/  LDL.LU R103, [R1+0x1d80] ;  /* 0x001d800001677983 */ /* 0x000ea40000300800 */
[C---:B--2---:R-:W-:Y:S11]  /*32d60*/  HMMA.1688.F32.TF32 R96, R228.reuse, R38, R96 ;  /* 0x00000026e460723c */ /* 0x044ff60000081060 */
[----:B------:R-:W-:Y:S11]  /*32d70*/  @!UPT UIADD3 URZ, URZ, URZ, URZ ;  /* 0x0000003f3f3ff290 */ /* 0x000ff6000fffe03f */
[----:B------:R-:W-:Y:S01]  /*32d80*/  @!UPT UIADD3 URZ, URZ, URZ, URZ ;  /* 0x0000003f3f3ff290 */ /* 0x000fe2000fffe03f */
[----:B------:R1:W-:Y:S04]  /*32d90*/  STL [R1+0x1d08], R96 ;  /* 0x001d086001007387 */ /* 0x0003e80000100800 */
[----:B------:R2:W-:Y:S04]  /*32da0*/  STL [R1+0x1d04], R97 ;  /* 0x001d046101007387 */ /* 0x0005e80000100800 */
[----:B------:R3:W-:Y:S04]  /*32db0*/  STL [R1+0x1d00], R98 ;  /* 0x001d006201007387 */ /* 0x0007e80000100800 */
[----:B------:R2:W-:Y:S04]  /*32dc0*/  STL [R1+0x1cfc], R99 ;  /* 0x001cfc6301007387 */ /* 0x0005e80000100800 */
[----:B-1----:R-:W4:Y:S04]  /*32dd0*/  LDL.LU R96, [R1+0xe0] ;  /* 0x0000e00001607983 */ /* 0x002f280000300800 */
[----:B--2---:R-:W4:Y:S04]  /*32de0*/  LDL.LU R97, [R1+0xe4] ;  /* 0x0000e40001617983 */ /* 0x004f280000300800 */
[----:B---3--:R-:W4:Y:S04]  /*32df0*/  LDL.LU R98, [R1+0xe8] ;  /* 0x0000e80001627983 */ /* 0x008f280000300800 */
[----:B------:R-:W4:Y:S01]  /*32e00*/  LDL.LU R99, [R1+0xec] ;  /* 0x0000ec0001637983 */ /* 0x000f220000300800 */
[C---:B------:R-:W-:Y:S08]  /*32e10*/  HMMA.1688.F32.TF32 R104, R228.reuse, R30, R104 ;  /* 0x0000001ee468723c */ /* 0x040ff00000081068 */
[----:B------:R-:W-:Y:S01]  /*32e20*/  HMMA.1688.F32.TF32 R100, R228, R34, R100 ;  /* 0x00000022e464723c */ /* 0x000fe20000081064 */
[----:B------:R-:W-:Y:S04]  /*32e30*/  LDS R228, [R4+0x47100] ;  /* 0x0471000004e47984 */ /* 0x000fe80000000800 */
[----:B------:R-:W-:Y:S04]  /*32e40*/  LDS R230, [R4+0x47900] ;  /* 0x0479000004e67984 */ /* 0x000fe80000000800 */
[----:B------:R-:W-:Y:S04]  /*32e50*/  LDS R229, [R5+0x47100] ;  /* 0x0471000005e57984 */ /* 0x000fe80000000800 */
[----:B------:R-:W1:Y:S10]  /*32e60*/  LDS R231, [R5+0x47900] ;  /* 0x0479000005e77984 */ /* 0x000e740000000800 */
        /* <DEDUP_REMOVED lines=16> */
[C---:B--2---:R-:W-:Y:S02]  /*32f70*/  HMMA.1688.F32.TF32 R44, R84.reuse, R10, R92 ;  /* 0x0000000a542c723c */ /* 0x044fe4000008105c */
[----:B------:R-:W-:Y:S11]  /*32f80*/  STL [R1+0x1d1c], R48 ;  /* 0x001d1c3001007387 */ /* 0x000ff60000100800 */
[----:B------:R-:W-:Y:S11]  /*32f90*/  @!UPT UIADD3 URZ, URZ, URZ, URZ ;  /* 0x0000003f3f3ff290 */ /* 0x000ff6000fffe03f */
[----:B------:R-:W-:Y:S02]  /*32fa0*/  IMAD.MOV.U32 R107, RZ, RZ, R44 ;  /* 0x000000ffff6b7224 */ /* 0x000fe400078e002c */
[----:B------:R-:W-:Y:S02]  /*32fb0*/  IMAD.MOV.U32 R111, RZ, RZ, R45 ;  /* 0x000000ffff6f7224 */ /* 0x000fe400078e002d */
[----:B------:R-:W-:Y:S02]  /*32fc0*/  IMAD.MOV.U32 R135, RZ, RZ, R46 ;  /* 0x000000ffff877224 */ /* 0x000fe400078e002e */
[----:B------:R-:W-:Y:S02]  /*32fd0*/  IMAD.MOV.U32 R134, RZ, RZ, R47 ;  /* 0x000000ffff867224 */ /* 0x000fe400078e002f */
[C---:B------:R-:W-:Y:S01]  /*32fe0*/  HMMA.1688.F32.TF32 R44, R84.reuse, R38, R88 ;  /* 0x00000026542c723c */ /* 0x040fe20000081058 */
[----:B------:R-:W-:Y:S04]  /*32ff0*/  STL [R1+0x1d18], R49 ;  /* 0x001d183101007387 */ /* 0x000fe80000100800 */
[----:B------:R-:W-:Y:S04]  /*33000*/  STL [R1+0x1d14], R50 ;  /* 0x001d143201007387 */ /* 0x000fe80000100800 */
[----:B------:R2:W-:Y:S02]  /*33010*/  STL [R1+0x1d10], R51 ;  /* 0x001d103301007387 */ /* 0x0005e40000100800 */
[C---:B--2---:R-:W-:Y:S11]  /*33020*/  HMMA.1688.F32.TF32 R48, R84.reuse, R30, R240 ;  /* 0x0000001e5430723c */ /* 0x044ff600000810f0 */
[----:B------:R-:W-:Y:S02]  /*33030*/  @!UPT UIADD3 URZ, URZ, URZ, URZ ;  /* 0x0000003f3f3ff290 */ /* 0x000fe4000fffe03f */
[----:B------:R-:W-:Y:S02]  /*33040*/  IMAD.MOV.U32 R100, RZ, RZ, R44 ;  /* 0x000000ffff647224 */ /* 0x000fe400078e002c */
[----:B------:R-:W-:Y:S02]  /*33050*/  IMAD.MOV.U32 R101, RZ, RZ, R45 ;  /* 0x000000ffff657224 */ /* 0x000fe400078e002d */
[----:B------:R-:W-:Y:S02]  /*33060*/  IMAD.MOV.U32 R102, RZ, RZ, R46 ;  /* 0x000000ffff667224 */ /* 0x000fe400078e002e */
[----:B------:R-:W-:Y:S02]  /*33070*/  IMAD.MOV.U32 R103, RZ, RZ, R47 ;  /* 0x000000ffff677224 */ /* 0x000fe400078e002f */
[----:B------:R-:W-:Y:S01]  /*33080*/  HMMA.1688.F32.TF32 R44, R84, R34, R236 ;  /* 0x00000022542c723c */ /* 0x000fe200000810ec */
[----:B------:R2:W-:Y:S04]  /*33090*/  STL [R1+0x1d24], R54 ;  /* 0x001d243601007387 */ /* 0x0005e80000100800 */
[----:B------:R3:W-:Y:S04]  /*330a0*/  STL [R1+0x1d20], R55 ;  /* 0x001d203701007387 */ /* 0x0007e80000100800 */
[----:B------:R-:W2:Y:S04]  /*330b0*/  LDL.LU R240, [R1] ;  /* 0x0000000001f07983 */ /* 0x000ea80000300800 */
[----:B------:R-:W2:Y:S04]  /*330c0*/  LDL.LU R241, [R1+0x4] ;  /* 0x0000040001f17983 */ /* 0x000ea80000300800 */
[----:B------:R-:W2:Y:S04]  /*330d0*/  LDL.LU R242, [R1+0x8] ;  /* 0x0000080001f27983 */ /* 0x000ea80000300800 */
[----:B------:R-:W2:Y:S03]  /*330e0*/  LDL.LU R243, [R1+0xc] ;  /* 0x00000c0001f37983 */ /* 0x000ea60000300800 */
[----:B------:R-:W-:-:S02]  /*330f0*/  IMAD.MOV.U32 R105, RZ, RZ, R46 ;  /* 0x000000ffff697224 */ /* 0x000fc400078e002e */
[----:B------:R-:W-:Y:S02]  /*33100*/  IMAD.MOV.U32 R106, RZ, RZ, R47 ;  /* 0x000000ffff6a7224 */ /* 0x000fe400078e002f */
[----:B------:R-:W-:Y:S02]  /*33110*/  IMAD.MOV.U32 R46, RZ, RZ, R48 ;  /* 0x000000ffff2e7224 */ /* 0x000fe400078e0030 */
[----:B------:R-:W-:Y:S02]  /*33120*/  IMAD.MOV.U32 R47, RZ, RZ, R49 ;  /* 0x000000ffff2f7224 */ /* 0x000fe400078e0031 */
[----:B------:R-:W-:Y:S02]  /*33130*/  IMAD.MOV.U32 R108, RZ, RZ, R50 ;  /* 0x000000ffff6c7224 */ /* 0x000fe400078e0032 */
[----:B------:R-:W-:Y:S01]  /*33140*/  IMAD.MOV.U32 R109, RZ, RZ, R51 ;  /* 0x000000ffff6d7224 */ /* 0x000fe200078e0033 */
[----:B----4-:R-:W-:Y:S11]  /*33150*/  HMMA.1688.F32.TF32 R96, R84, R14, R96 ;  /* 0x0000000e5460723c */ /* 0x010ff60000081060 */
        /* <DEDUP_REMOVED lines=41> */
[----:B------:R-:W4:Y:S01]  /*333f0*/  LDL.LU R91, [R1+0x2c] ;  /* 0x00002c00015b7983 */ /* 0x000f220000300800 */
[C---:B------:R-:W-:Y:S08]  /*33400*/  HMMA.1688.F32.TF32 R140, R224.reuse, R10, R160 ;  /* 0x0000000ae08c723c */ /* 0x040ff000000810a0 */
[----:B------:R-:W-:Y:S07]  /*33410*/  HMMA.1688.F32.TF32 R160, R224, R22, R180 ;  /* 0x00000016e0a0723c */ /* 0x000fee00000810b4 */
[----:B------:R-:W-:Y:S01]  /*33420*/  MOV R180, R189 ;  /* 0x000000bd00b47202 */ /* 0x000fe20000000f00 */
[----:B------:R-:W-:-:S02]  /*33430*/  IMAD.MOV.U32 R181, RZ, RZ, R190 ;  /* 0x000000ffffb57224 */ /* 0x000fc400078e00be */
[----:B------:R-:W-:Y:S01]  /*33440*/  IMAD.MOV.U32 R182, RZ, RZ, R191 ;  /* 0x000000ffffb67224 */ /* 0x000fe200078e00bf */
[C---:B-1----:R-:W-:Y:S08]  /*33450*/  HMMA.1688.F32.TF32 R232, R228.reuse, R10, R120 ;  /* 0x0000000ae4e8723c */ /* 0x042ff00000081078 */
[C---:B--2---:R-:W-:Y:S08]  /*33460*/  HMMA.1688.F32.TF32 R112, R228.reuse, R38, R112 ;  /* 0x00000026e470723c */ /* 0x044ff00000081070 */
[----:B---3--:R-:W-:Y:S07]  /*33470*/  HMMA.1688.F32.TF32 R116, R228, R34, R116 ;  /* 0x00000022e474723c */ /* 0x008fee0000081074 */
[----:B------:R1:W-:Y:S04]  /*33480*/  STL [R1+0x1cb0], R232 ;  /* 0x001cb0e801007387 */ /* 0x0003e80000100800 */
[----:B------:R2:W-:Y:S04]  /*33490*/  STL [R1+0x1cac], R233 ;  /* 0x001cace901007387 */ /* 0x0005e80000100800 */
[----:B------:R3:W-:Y:S04]  /*334a0*/  STL [R1+0x1ca8], R234 ;  /* 0x001ca8ea01007387 */ /* 0x0007e80000100800 */
[----:B------:R1:W-:Y:S04]  /*334b0*/  STL [R1+0x1ca4], R235 ;  /* 0x001ca4eb01007387 */ /* 0x0003e80000100800 */
[----:B------:R-:W-:Y:S04]  /*334c0*/  STL [R1+0x1cbc], R113 ;  /* 0x001cbc7101007387 */ /* 0x000fe80000100800 */
[----:B------:R-:W-:Y:S04]  /*334d0*/  STL [R1+0x1cb8], R114 ;  /* 0x001cb87201007387 */ /* 0x000fe80000100800 */
[----:B------:R-:W-:Y:S04]  /*334e0*/  STL [R1+0x1cb4], R115 ;  /* 0x001cb47301007387 */ /* 0x000fe80000100800 */
[----:B------:R-:W-:Y:S04]  /*334f0*/  STL [R1+0x1ca0], R119 ;  /* 0x001ca07701007387 */ /* 0x000fe80000100800 */
[----:B------:R-:W2:Y:S04]  /*33500*/  LDL.LU R189, [R1+0x1d7c] ;  /* 0x001d7c0001bd7983 */ /* 0x000ea80000300800 */
[----:B------:R-:W2:Y:S04]  /*33510*/  LDL.LU R190, [R1+0x1d78] ;  /* 0x001d780001be7983 */ /* 0x000ea80000300800 */
[----:B------:R-:W2:Y:S01]  /*33520*/  LDL.LU R191, [R1+0x1d74] ;  /* 0x001d740001bf7983 */ /* 0x000ea20000300800 */
[C---:B----4-:R-:W-:Y:S01]  /*33530*/  HMMA.1688.F32.TF32 R128, R84.reuse, R26, R96 ;  /* 0x0000001a5480723c */ /* 0x050fe20000081060 */
[----:B------:R-:W-:Y:S11]  /*33540*/  IMAD.MOV.U32 R104, RZ, RZ, R45 ;  /* 0x000000ffff687224 */ /* 0x000ff600078e002d */
[----:B------:R-:W-:Y:S11]  /*33550*/  @!UPT UIADD3 URZ, URZ, URZ, URZ ;  /* 0x0000003f3f3ff290 */ /* 0x000ff6000fffe03f */
[----:B------:R-:W-:Y:S01]  /*33560*/  @!UPT UIADD3 URZ, URZ, URZ, URZ ;  /* 0x0000003f3f3ff290 */ /* 0x000fe2000fffe03f */
[----:B------:R-:W-:Y:S02]  /*33570*/  IMAD.MOV.U32 R97, RZ, RZ, R128 ;  /* 0x000000ffff617224 */ /* 0x000fe400078e0080 */
[----:B------:R-:W-:Y:S02]  /*33580*/  IMAD.MOV.U32 R98, RZ, RZ, R129 ;  /* 0x000000ffff627224 */ /* 0x000fe400078e0081 */
[----:B------:R-:W-:Y:S02]  /*33590*/  IMAD.MOV.U32 R99, RZ, RZ, R130 ;  /* 0x000000ffff637224 */ /* 0x000fe400078e0082 */
[----:B------:R-:W-:Y:S02]  /*335a0*/  IMAD.MOV.U32 R45, RZ, RZ, R131 ;  /* 0x000000ffff2d7224 */ /* 0x000fe400078e0083 */
[C---:B------:R-:W-:Y:S08]  /*335b0*/  HMMA.1688.F32.TF32 R128, R84.reuse, R22, R48 ;  /* 0x000000165480723c */ /* 0x040ff00000081030 */
[----:B------:R-:W-:Y:S01]  /*335c0*/  HMMA.1688.F32.TF32 R84, R84, R18, R124 ;  /* 0x000000125454723c */ /* 0x000fe2000008107c */
[----:B------:R-:W-:Y:S01]  /*335d0*/  MOV R110, R44 ;  /* 0x0000002c006e7202 */ /* 0x000fe20000000f00 */
[----:B------:R-:W-:-:S02]  /*335e0*/  IMAD.MOV.U32 R183, RZ, RZ, R198 ;  /* 0x000000ffffb77224 */ /* 0x000fc400078e00c6 */
[----:B------:R-:W4:Y:S04]  /*335f0*/  LDL.LU R198, [R1+0x1d70] ;  /* 0x001d700001c67983 */ /* 0x000f280000300800 */
[----:B------:R-:W-:Y:S08]  /*33600*/  HMMA.1688.F32.TF32 R120, R228, R30, R88 ;  /* 0x0000001ee478723c */ /* 0x000ff00000081058 */
[----:B------:R-:W-:Y:S01]  /*33610*/  HMMA.1688.F32.TF32 R136, R224, R14, R156 ;  /* 0x0000000ee088723c */ /* 0x000fe2000008109c */
[----:B------:R-:W-:Y:S01]  /*33620*/  IMAD.MOV.U32 R50, RZ, RZ, R128 ;  /* 0x000000ffff327224 */ /* 0x000fe200078e0080 */
[----:B------:R-:W-:Y:S01]  /*33630*/  MOV R44, R130 ;  /* 0x00000082002c7202 */ /* 0x000fe20000000f00 */
[----:B------:R-:W-:Y:S01]  /*33640*/  IMAD.MOV.U32 R51, RZ, RZ, R129 ;  /* 0x000000ffff337224 */ /* 0x000fe200078e0081 */
[----:B------:R-:W-:Y:S01]  /*33650*/  LDS R88, [R2+0x48080] ;  /* 0x0480800002587984 */ /* 0x000fe20000000800 */
[----:B------:R-:W-:-:S03]  /*33660*/  IMAD.MOV.U32 R96, RZ, RZ, R131 ;  /* 0x000000ffff607224 */ /* 0x000fc600078e0083 */
[----:B------:R-:W-:Y:S01]  /*33670*/  IMAD.MOV.U32 R54, RZ, RZ, R84 ;  /* 0x000000ffff367224 */ /* 0x000fe200078e0054 */
[C---:B------:R-:W-:Y:S01]  /*33680*/  HMMA.1688.F32.TF32 R124, R228.reuse, R26, R236 ;  /* 0x0000001ae47c723c */ /* 0x040fe200000810ec */
[----:B------:R-:W-:Y:S01]  /*33690*/  IMAD.MOV.U32 R55, RZ, RZ, R85 ;  /* 0x000000ffff377224 */ /* 0x000fe200078e0055 */
[----:B------:R-:W-:Y:S01]  /*336a0*/  LDS R90, [R2+0x48880] ;  /* 0x04888000025a7984 */ /* 0x000fe20000000800 */
[----:B------:R-:W-:Y:S02]  /*336b0*/  IMAD.MOV.U32 R48, RZ, RZ, R86 ;  /* 0x000000ffff307224 */ /* 0x000fe400078e0056 */
[----:B------:R-:W-:Y:S01]  /*336c0*/  IMAD.MOV.U32 R49, RZ, RZ, R87 ;  /* 0x000000ffff317224 */ /* 0x000fe200078e0057 */
[----:B------:R-:W-:Y:S02]  /*336d0*/  LDS R89, [R0+0x48080] ;  /* 0x0480800000597984 */ /* 0x000fe40000000800 */
[----:B------:R-:W-:Y:S08]  /*336e0*/  HMMA.1688.F32.TF32 R84, R228, R14, R92 ;  /* 0x0000000ee454723c */ /* 0x000ff0000008105c */
[C---:B------:R-:W-:Y:S08]  /*336f0*/  HMMA.1688.F32.TF32 R144, R224.reuse, R38, R164 ;  /* 0x00000026e090723c */ /* 0x040ff000000810a4 */
[----:B------:R-:W-:Y:S01]  /*33700*/  HMMA.1688.F32.TF32 R148, R224, R34, R168 ;  /* 0x00000022e094723c */ /* 0x000fe200000810a8 */
[----:B-1----:R-:W-:Y:S01]  /*33710*/  IMAD.MOV.U32 R232, RZ, RZ, R21 ;  /* 0x000000ffffe87224 */ /* 0x002fe200078e0015 */
[----:B------:R-:W-:Y:S06]  /*33720*/  LDS R91, [R0+0x48880] ;  /* 0x04888000005b7984 */ /* 0x000fec0000000800 */
[C---:B------:R-:W-:Y:S08]  /*33730*/  HMMA.1688.F32.TF32 R128, R228.reuse, R22, R240 ;  /* 0x00000016e480723c */ /* 0x040ff000000810f0 */
[----:B------:R-:W-:Y:S08]  /*33740*/  HMMA.1688.F32.TF32 R228, R228, R18, R152 ;  /* 0x00000012e4e4723c */ /* 0x000ff00000081098 */
[C---:B------:R-:W-:Y:S08]  /*33750*/  HMMA.1688.F32.TF32 R152, R224.reuse, R30, R172 ;  /* 0x0000001ee098723c */ /* 0x040ff000000810ac */
[C---:B------:R-:W-:Y:S08]  /*33760*/  HMMA.1688.F32.TF32 R156, R224.reuse, R26, R176 ;  /* 0x0000001ae09c723c */ /* 0x040ff000000810b0 */
[----:B------:R-:W-:Y:S07]  /*33770*/  HMMA.1688.F32.TF32 R224, R224, R18, R184 ;  /* 0x00000012e0e0723c */ /* 0x000fee00000810b8 */
[----:B------:R-:W-:-:S02]  /*33780*/  IMAD.MOV.U32 R184, RZ, RZ, R199 ;  /* 0x000000ffffb87224 */ /* 0x000fc400078e00c7 */
[----:B------:R-:W4:Y:S01]  /*33790*/  LDL.LU R199, [R1+0x1d6c] ;  /* 0x001d6c0001c77983 */ /* 0x000f220000300800 */
[----:B------:R-:W-:Y:S02]  /*337a0*/  IMAD.MOV.U32 R185, RZ, RZ, R192 ;  /* 0x000000ffffb97224 */ /* 0x000fe400078e00c0 */
[----:B------:R-:W-:Y:S01]  /*337b0*/  IMAD.MOV.U32 R186, RZ, RZ, R193 ;  /* 0x000000ffffba7224 */ /* 0x000fe200078e00c1 */
[----:B------:R-:W4:Y:S01]  /*337c0*/  LDL.LU R192, [R1+0x1d68] ;  /* 0x001d680001c07983 */ /* 0x000f220000300800 */
[----:B------:R-:W-:-:S03]  /*337d0*/  IMAD.MOV.U32 R187, RZ, RZ, R194 ;  /* 0x000000ffffbb7224 */ /* 0x000fc600078e00c2 */
[----:B------:R-:W4:Y:S04]  /*337e0*/  LDL.LU R193, [R1+0x1d64] ;  /* 0x001d640001c17983 */ /* 0x000f280000300800 */
[----:B------:R-:W4:Y:S01]  /*337f0*/  LDL.LU R194, [R1+0x1d60] ;  /* 0x001d600001c27983 */ /* 0x000f220000300800 */
[----:B--2---:R-:W-:Y:S07]  /*33800*/  HMMA.1688.F32.TF32 R168, R40, R14, R188 ;  /* 0x0000000e28a8723c */ /* 0x004fee00000810bc */
[----:B------:R-:W-:-:S02]  /*33810*/  IMAD.MOV.U32 R188, RZ, RZ, R195 ;  /* 0x000000ffffbc7224 */ /* 0x000fc400078e00c3 */
[----:B------:R-:W2:Y:S01]  /*33820*/  LDL.LU R195, [R1+0x1d5c] ;  /* 0x001d5c0001c37983 */ /* 0x000ea20000300800 */
[----:B------:R-:W-:-:S03]  /*33830*/  IMAD.MOV.U32 R189, RZ, RZ, R6 ;  /* 0x000000ffffbd7224 */ /* 0x000fc600078e0006 */
[----:B------:R-:W2:Y:S01]  /*33840*/  LDL.LU R6, [R1+0x1d58] ;  /* 0x001d580001067983 */ /* 0x000ea20000300800 */
[----:B------:R-:W-:Y:S01]  /*33850*/  MOV R242, R33 ;  /* 0x0000002100f27202 */ /* 0x000fe20000000f00 */
[----:B------:R-:W-:Y:S01]  /*33860*/  IMAD.MOV.U32 R243, RZ, RZ, R32 ;  /* 0x000000fffff37224 */ /* 0x000fe200078e0020 */
[C---:B------:R-:W-:Y:S01]  /*33870*/  HMMA.1688.F32.TF32 R200, R40.reuse, R34, R200 ;  /* 0x0000002228c8723c */ /* 0x040fe200000810c8 */
[----:B------:R-:W-:Y:S01]  /*33880*/  IMAD.MOV.U32 R233, RZ, RZ, R20 ;  /* 0x000000ffffe97224 */ /* 0x000fe200078e0014 */
[----:B------:R-:W-:Y:S01]  /*33890*/  LDS R32, [R2+0x48000] ;  /* 0x0480000002207984 */ /* 0x000fe20000000800 */
[----:B---3--:R-:W-:Y:S02]  /*338a0*/  IMAD.MOV.U32 R234, RZ, RZ, R17 ;  /* 0x000000ffffea7224 */ /* 0x008fe400078e0011 */
[----:B------:R-:W-:Y:S01]  /*338b0*/  IMAD.MOV.U32 R235, RZ, RZ, R16 ;  /* 0x000000ffffeb7224 */ /* 0x000fe200078e0010 */
[----:B------:R-:W-:Y:S02]  /*338c0*/  LDS R34, [R2+0x48800] ;  /* 0x0488000002227984 */ /* 0x000fe40000000800 */
[C---:B------:R-:W-:Y:S02]  /*338d0*/  HMMA.1688.F32.TF32 R212, R40.reuse, R22, R212 ;  /* 0x0000001628d4723c */ /* 0x040fe400000810d4 */
[----:B------:R-:W-:Y:S04]  /*338e0*/  LDS R33, [R0+0x48000] ;  /* 0x0480000000217984 */ /* 0x000fe80000000800 */
[----:B------:R-:W-:Y:S01]  /*338f0*/  LDS R35, [R0+0x48800] ;  /* 0x0488000000237984 */ /* 0x000fe20000000800 */
[----:B------:R-:W-:Y:S01]  /*33900*/  IMAD.MOV.U32 R238, RZ, RZ, R25 ;  /* 0x000000ffffee7224 */ /* 0x000fe200078e0019 */
[----:B------:R-:W-:Y:S01]  /*33910*/  HMMA.1688.F32.TF32 R208, R40, R26, R208 ;  /* 0x0000001a28d0723c */ /* 0x000fe200000810d0 */
[----:B------:R-:W-:-:S02]  /*33920*/  IMAD.MOV.U32 R239, RZ, RZ, R24 ;  /* 0x000000ffffef7224 */ /* 0x000fc400078e0018 */
[----:B------:R-:W-:Y:S02]  /*33930*/  IMAD.MOV.U32 R164, RZ, RZ, R223 ;  /* 0x000000ffffa47224 */ /* 0x000fe400078e00df */
[----:B------:R-:W-:Y:S02]  /*33940*/  IMAD.MOV.U32 R165, RZ, RZ, R222 ;  /* 0x000000ffffa57224 */ /* 0x000fe400078e00de */
[----:B------:R-:W-:Y:S02]  /*33950*/  IMAD.MOV.U32 R166, RZ, RZ, R221 ;  /* 0x000000ffffa67224 */ /* 0x000fe400078e00dd */
[----:B------:R-:W-:Y:S01]  /*33960*/  IMAD.MOV.U32 R167, RZ, RZ, R220 ;  /* 0x000000ffffa77224 */ /* 0x000fe200078e00dc */
[----:B------:R-:W-:Y:S01]  /*33970*/  HMMA.1688.F32.TF32 R204, R40, R30, R204 ;  /* 0x0000001e28cc723c */ /* 0x000fe200000810cc */
[----:B------:R-:W-:Y:S02]  /*33980*/  IMAD.MOV.U32 R236, RZ, RZ, R29 ;  /* 0x000000ffffec7224 */ /* 0x000fe400078e001d */
[----:B------:R-:W-:-:S02]  /*33990*/  IMAD.MOV.U32 R237, RZ, RZ, R28 ;  /* 0x000000ffffed7224 */ /* 0x000fc400078e001c */
[----:B------:R-:W-:Y:S02]  /*339a0*/  IMAD.MOV.U32 R240, RZ, RZ, R249 ;  /* 0x000000fffff07224 */ /* 0x000fe400078e00f9 */
[----:B------:R-:W-:Y:S01]  /*339b0*/  IMAD.MOV.U32 R241, RZ, RZ, R248 ;  /* 0x000000fffff17224 */ /* 0x000fe200078e00f8 */
[----:B------:R-:W-:Y:S01]  /*339c0*/  LDS R249, [R5+0x48000] ;  /* 0x0480000005f97984 */ /* 0x000fe20000000800 */
[----:B------:R-:W-:Y:S02]  /*339d0*/  IMAD.MOV.U32 R190, RZ, RZ, R251 ;  /* 0x000000ffffbe7224 */ /* 0x000fe400078e00fb */
[----:B------:R-:W-:Y:S01]  /*339e0*/  IMAD.MOV.U32 R191, RZ, RZ, R250 ;  /* 0x000000ffffbf7224 */ /* 0x000fe200078e00fa */
[----:B------:R-:W-:Y:S04]  /*339f0*/  LDS R248, [R4+0x48000] ;  /* 0x0480000004f87984 */ /* 0x000fe80000000800 */
[----:B------:R-:W-:Y:S04]  /*33a00*/  LDS R250, [R4+0x48800] ;  /* 0x0488000004fa7984 */ /* 0x000fe80000000800 */
[----:B------:R-:W-:Y:S01]  /*33a10*/  LDS R251, [R5+0x48800] ;  /* 0x0488000005fb7984 */ /* 0x000fe20000000800 */
[C---:B----4-:R-:W-:Y:S08]  /*33a20*/  HMMA.1688.F32.TF32 R176, R40.reuse, R38, R196 ;  /* 0x0000002628b0723c */ /* 0x050ff000000810c4 */
[C---:B------:R-:W-:Y:S01]  /*33a30*/  HMMA.1688.F32.TF32 R196, R40.reuse, R18, R216 ;  /* 0x0000001228c4723c */ /* 0x040fe200000810d8 */
[----:B--2---:R-:W1:Y:S04]  /*33a40*/  LDSM.16.M88.4 R16, [R6+0x100] ;  /* 0x000100000610783b */ /* 0x004e680000000200 */
[----:B------:R-:W2:Y:S03]  /*33a50*/  LDSM.16.M88.4 R20, [R6+0x4100] ;  /* 0x004100000614783b */ /* 0x000ea60000000200 */
[----:B------:R-:W-:Y:S01]  /*33a60*/  HMMA.1688.F32.TF32 R172, R40, R10, R192 ;  /* 0x0000000a28ac723c */ /* 0x000fe200000810c0 */
[----:B------:R-:W3:Y:S06]  /*33a70*/  LDSM.16.M88.4 R24, [R6+0xc100] ;  /* 0x00c100000618783b */ /* 0x000eec0000000200 */
[----:B------:R-:W-:Y:S01]  /*33a80*/  IMAD.MOV.U32 R192, RZ, RZ, R13 ;  /* 0x000000ffffc07224 */ /* 0x000fe200078e000d */
[----:B------:R-:W-:Y:S01]  /*33a90*/  LDSM.16.M88.4 R216, [R6+0x18100] ;  /* 0x0181000006d8783b */ /* 0x000fe20000000200 */
[----:B------:R-:W-:-:S02]  /*33aa0*/  IMAD.MOV.U32 R193, RZ, RZ, R12 ;  /* 0x000000ffffc17224 */ /* 0x000fc400078e000c */
[----:B------:R-:W-:Y:S01]  /*33ab0*/  IMAD.MOV.U32 R194, RZ, RZ, R9 ;  /* 0x000000ffffc27224 */ /* 0x000fe200078e0009 */
[----:B------:R-:W4:Y:S01]  /*33ac0*/  LDSM.16.M88.4 R12, [R6+0x10100] ;  /* 0x01010000060c783b */ /* 0x000f220000000200 */
[----:B------:R-:W-:-:S03]  /*33ad0*/  IMAD.MOV.U32 R195, RZ, RZ, R8 ;  /* 0x000000ffffc37224 */ /* 0x000fc600078e0008 */
[----:B------:R-:W4:Y:S04]  /*33ae0*/  LDSM.16.M88.4 R8, [R6+0x14100] ;  /* 0x014100000608783b */ /* 0x000f280000000200 */
[----:B------:R-:W4:Y:S04]  /*33af0*/  LDSM.16.M88.4 R220, [R6+0x1c100] ;  /* 0x01c1000006dc783b */ /* 0x000f280000000200 */
[----:B------:R-:W4:Y:S01]  /*33b00*/  LDSM.16.M88.4 R28, [R6+0x8100] ;  /* 0x00810000061c783b */ /* 0x000f220000000200 */
[C---:B-1----:R-:W-:Y:S08]  /*33b10*/  HMMA.1688.F32.TF32 R192, R32.reuse, R16, R192 ;  /* 0x0000001020c0723c */ /* 0x042ff000000810c0 */
[----:B--2---:R-:W-:Y:S01]  /*33b20*/  HMMA.1688.F32.TF32 R40, R32, R20, R232 ;  /* 0x000000142028723c */ /* 0x004fe200000810e8 */
[----:B---3--:R-:W-:Y:S04]  /*33b30*/  STL [R1+0x1c68], R26 ;  /* 0x001c681a01007387 */ /* 0x008fe80000100800 */
[----:B------:R-:W-:Y:S04]  /*33b40*/  STL [R1+0x1c64], R27 ;  /* 0x001c641b01007387 */ /* 0x000fe80000100800 */
[----:B----4-:R-:W-:Y:S04]  /*33b50*/  STL [R1+0x1c5c], R14 ;  /* 0x001c5c0e01007387 */ /* 0x010fe80000100800 */
[----:B------:R-:W-:Y:S04]  /*33b60*/  STL [R1+0x1c58], R15 ;  /* 0x001c580f01007387 */ /* 0x000fe80000100800 */
[----:B------:R-:W-:Y:S04]  /*33b70*/  STL [R1+0x1c54], R10 ;  /* 0x001c540a01007387 */ /* 0x000fe80000100800 */
[----:B------:R-:W-:Y:S04]  /*33b80*/  STL [R1+0x1c50], R11 ;  /* 0x001c500b01007387 */ /* 0x000fe80000100800 */
[----:B------:R-:W-:Y:S04]  /*33b90*/  STL [R1+0x1c6c], R218 ;  /* 0x001c6cda01007387 */ /* 0x000fe80000100800 */
[----:B------:R-:W-:Y:S04]  /*33ba0*/  STL [R1+0x1c60], R219 ;  /* 0x001c60db01007387 */ /* 0x000fe80000100800 */
[----:B------:R-:W-:Y:S01]  /*33bb0*/  STL [R1+0x1c74], R222 ;  /* 0x001c74de01007387 */ /* 0x000fe20000100800 */
[----:B------:R-:W-:-:S03]  /*33bc0*/  MOV R233, R40 ;  /* 0x0000002800e97202 */ /* 0x000fc60000000f00 */
[----:B------:R-:W-:Y:S01]  /*33bd0*/  STL [R1+0x1c70], R223 ;  /* 0x001c70df01007387 */ /* 0x000fe20000100800 */
[----:B------:R-:W-:-:S03]  /*33be0*/  IMAD.MOV.U32 R234, RZ, RZ, R41 ;  /* 0x000000ffffea7224 */ /* 0x000fc600078e0029 */
[----:B------:R-:W-:Y:S01]  /*33bf0*/  STL [R1+0x1a0c], R6 ;  /* 0x001a0c0601007387 */ /* 0x000fe20000100800 */
[----:B------:R-:W-:-:S03]  /*33c00*/  IMAD.MOV.U32 R235, RZ, RZ, R42 ;  /* 0x000000ffffeb7224 */ /* 0x000fc600078e002a */
[----:B------:R1:W-:Y:S01]  /*33c10*/  STL.64 [R1+0xe0], R192 ;  /* 0x0000e0c001007387 */ /* 0x0003e20000100a00 */
[----:B------:R-:W-:-:S03]  /*33c20*/  IMAD.MOV.U32 R119, RZ, RZ, R43 ;  /* 0x000000ffff777224 */ /* 0x000fc600078e002b */
[----:B------:R2:W-:Y:S04]  /*33c30*/  STL.64 [R1+0xe8], R194 ;  /* 0x0000e8c201007387 */ /* 0x0005e80000100a00 */
[----:B------:R-:W3:Y:S04]  /*33c40*/  LDL.LU R40, [R1+0x160] ;  /* 0x0001600001287983 */ /* 0x000ee80000300800 */
[----:B------:R-:W3:Y:S04]  /*33c50*/  LDL.LU R41, [R1+0x164] ;  /* 0x0001640001297983 */ /* 0x000ee80000300800 */
[----:B------:R-:W3:Y:S04]  /*33c60*/  LDL.LU R42, [R1+0x168] ;  /* 0x00016800012a7983 */ /* 0x000ee80000300800 */
[----:B------:R-:W3:Y:S01]  /*33c70*/  LDL.LU R43, [R1+0x16c] ;  /* 0x00016c00012b7983 */ /* 0x000ee20000300800 */
[C---:B------:R-:W-:Y:S03]  /*33c80*/  HMMA.1688.F32.TF32 R236, R32.reuse, R28, R236 ;  /* 0x0000001c20ec723c */ /* 0x040fe600000810ec */
[----:B-1----:R-:W4:Y:S04]  /*33c90*/  LDL.LU R192, [R1+0x150] ;  /* 0x0001500001c07983 */ /* 0x002f280000300800 */
[----:B------:R-:W4:Y:S01]  /*33ca0*/  LDL.LU R193, [R1+0x154] ;  /* 0x0001540001c17983 */ /* 0x000f220000300800 */
[C---:B------:R-:W-:Y:S03]  /*33cb0*/  HMMA.1688.F32.TF32 R240, R32.reuse, R24, R240 ;  /* 0x0000001820f0723c */ /* 0x040fe600000810f0 */
[----:B--2---:R-:W4:Y:S04]  /*33cc0*/  LDL.LU R194, [R1+0x158] ;  /* 0x0001580001c27983 */ /* 0x004f280000300800 */
[----:B------:R-:W4:Y:S01]  /*33cd0*/  LDL.LU R195, [R1+0x15c] ;  /* 0x00015c0001c37983 */ /* 0x000f220000300800 */
[C---:B------:R-:W-:Y:S08]  /*33ce0*/  HMMA.1688.F32.TF32 R188, R32.reuse, R12, R188 ;  /* 0x0000000c20bc723c */ /* 0x040ff000000810bc */
[----:B------:R-:W-:Y:S01]  /*33cf0*/  HMMA.1688.F32.TF32 R184, R32, R8, R184 ;  /* 0x0000000820b8723c */ /* 0x000fe200000810b8 */
[----:B------:R-:W-:-:S02]  /*33d00*/  IMAD.MOV.U32 R115, RZ, RZ, R238 ;  /* 0x000000ffff737224 */ /* 0x000fc400078e00ee */
        /* <DEDUP_REMOVED lines=8> */
[----:B-1----:R-:W2:Y:S04]  /*33d90*/  LDL.LU.64 R242, [R1+0x1d40] ;  /* 0x001d400001f27983 */ /* 0x002ea80000300a00 */
[----:B------:R-:W2:Y:S04]  /*33da0*/  LDL.LU.64 R240, [R1+0x1d38] ;  /* 0x001d380001f07983 */ /* 0x000ea80000300a00 */
[----:B------:R1:W-:Y:S04]  /*33db0*/  STL.64 [R1+0xa0], R188 ;  /* 0x0000a0bc01007387 */ /* 0x0003e80000100a00 */
[----:B------:R1:W-:Y:S01]  /*33dc0*/  STL.64 [R1+0xa8], R190 ;  /* 0x0000a8be01007387 */ /* 0x0003e20000100a00 */
[----:B------:R-:W-:Y:S03]  /*33dd0*/  HMMA.1688.F32.TF32 R32, R32, R220, R164 ;  /* 0x000000dc2020723c */ /* 0x000fe600000810a4 */
[----:B-1----:R-:W2:Y:S04]  /*33de0*/  LDL.LU R188, [R1+0x140] ;  /* 0x0001400001bc7983 */ /* 0x002ea80000300800 */
[----:B------:R1:W-:Y:S04]  /*33df0*/  STL.64 [R1+0x90], R184 ;  /* 0x000090b801007387 */ /* 0x0003e80000100a00 */
[----:B------:R1:W-:Y:S04]  /*33e00*/  STL.64 [R1+0x98], R186 ;  /* 0x000098ba01007387 */ /* 0x0003e80000100a00 */
[----:B------:R-:W2:Y:S04]  /*33e10*/  LDL.LU R189, [R1+0x144] ;  /* 0x0001440001bd7983 */ /* 0x000ea80000300800 */
[----:B------:R-:W2:Y:S04]  /*33e20*/  LDL.LU R190, [R1+0x148] ;  /* 0x0001480001be7983 */ /* 0x000ea80000300800 */
[----:B------:R-:W2:Y:S04]  /*33e30*/  LDL.LU R191, [R1+0x14c] ;  /* 0x00014c0001bf7983 */ /* 0x000ea80000300800 */
[----:B-1----:R-:W2:Y:S04]  /*33e40*/  LDL.LU R184, [R1+0x130] ;  /* 0x0001300001b87983 */ /* 0x002ea80000300800 */
[----:B------:R1:W-:Y:S04]  /*33e50*/  STL.64 [R1+0x80], R180 ;  /* 0x000080b401007387 */ /* 0x0003e80000100a00 */
[----:B------:R1:W-:Y:S04]  /*33e60*/  STL.64 [R1+0x88], R182 ;  /* 0x000088b601007387 */ /* 0x0003e80000100a00 */
[----:B------:R-:W-:Y:S04]  /*33e70*/  STL.64 [R1+0x70], R32 ;  /* 0x0000702001007387 */ /* 0x000fe80000100a00 */
[----:B------:R3:W-:Y:S04]  /*33e80*/  STL.64 [R1+0x78], R34 ;  /* 0x0000782201007387 */ /* 0x0007e80000100a00 */
[----:B------:R-:W2:Y:S04]  /*33e90*/  LDL.LU R185, [R1+0x134] ;  /* 0x0001340001b97983 */ /* 0x000ea80000300800 */
[----:B------:R-:W2:Y:S04]  /*33ea0*/  LDL.LU R186, [R1+0x138] ;  /* 0x0001380001ba7983 */ /* 0x000ea80000300800 */
[----:B------:R-:W2:Y:S04]  /*33eb0*/  LDL.LU R187, [R1+0x13c] ;  /* 0x00013c0001bb7983 */ /* 0x000ea80000300800 */
[----:B-1----:R-:W2:Y:S04]  /*33ec0*/  LDL.LU R180, [R1+0x120] ;  /* 0x0001200001b47983 */ /* 0x002ea80000300800 */
[----:B------:R-:W2:Y:S04]  /*33ed0*/  LDL.LU R181, [R1+0x124] ;  /* 0x0001240001b57983 */ /* 0x000ea80000300800 */
[----:B------:R-:W2:Y:S04]  /*33ee0*/  LDL.LU R182, [R1+0x128] ;  /* 0x0001280001b67983 */ /* 0x000ea80000300800 */
[----:B------:R-:W2:Y:S04]  /*33ef0*/  LDL.LU R183, [R1+0x12c] ;  /* 0x00012c0001b77983 */ /* 0x000ea80000300800 */
[----:B------:R-:W2:Y:S01]  /*33f00*/  LDL.LU R164, [R1+0x110] ;  /* 0x0001100001a47983 */ /* 0x000ea20000300800 */
[----:B------:R-:W-:-:S02]  /*33f10*/  IMAD.MOV.U32 R165, RZ, RZ, R252 ;  /* 0x000000ffffa57224 */ /* 0x000fc400078e00fc */
[----:B------:R-:W-:Y:S02]  /*33f20*/  IMAD.MOV.U32 R166, RZ, RZ, R7 ;  /* 0x000000ffffa67224 */ /* 0x000fe400078e0007 */
[----:B------:R-:W-:Y:S01]  /*33f30*/  IMAD.MOV.U32 R167, RZ, RZ, R3 ;  /* 0x000000ffffa77224 */ /* 0x000fe200078e0003 */
[C---:B---3--:R-:W-:Y:S11]  /*33f40*/  HMMA.1688.F32.TF32 R32, R248.reuse, R16, R40 ;  /* 0x00000010f820723c */ /* 0x048ff60000081028 */
[----:B------:R-:W-:Y:S11]  /*33f50*/  @!UPT UIADD3 URZ, URZ, URZ, URZ ;  /* 0x0000003f3f3ff290 */ /* 0x000ff6000fffe03f */
[----:B------:R-:W-:Y:S01]  /*33f60*/  @!UPT UIADD3 URZ, URZ, URZ, URZ ;  /* 0x0000003f3f3ff290 */ /* 0x000fe2000fffe03f */
[----:B------:R4:W-:Y:S01]  /*33f70*/  STL [R1+0x60], R32 ;  /* 0x0000602001007387 */ /* 0x0009e20000100800 */
[----:B------:R-:W-:Y:S02]  /*33f80*/  IMAD.MOV.U32 R222, RZ, RZ, R33 ;  /* 0x000000ffffde7224 */ /* 0x000fe400078e0021 */
[----:B------:R-:W-:Y:S02]  /*33f90*/  IMAD.MOV.U32 R223, RZ, RZ, R34 ;  /* 0x000000ffffdf7224 */ /* 0x000fe400078e0022 */
[----:B------:R-:W-:Y:S02]  /*33fa0*/  IMAD.MOV.U32 R218, RZ, RZ, R35 ;  /* 0x000000ffffda7224 */ /* 0x000fe400078e0023 */
[----:B----4-:R-:W-:Y:S03]  /*33fb0*/  HMMA.1688.F32.TF32 R32, R248, R20, R192 ;  /* 0x00000014f820723c */ /* 0x010fe600000810c0 */
[----:B------:R1:W-:Y:S04]  /*33fc0*/  STL [R1+0x1c80], R218 ;  /* 0x001c80da01007387 */ /* 0x0003e80000100800 */
[----:B------:R3:W-:Y:S01]  /*33fd0*/  STL [R1+0x1c7c], R223 ;  /* 0x001c7cdf01007387 */ /* 0x0007e20000100800 */
[----:B------:R-:W-:-:S02]  /*33fe0*/  IMAD.MOV.U32 R92, RZ, RZ, R84 ;  /* 0x000000ffff5c7224 */ /* 0x000fc400078e0054 */
[----:B------:R-:W-:Y:S02]  /*33ff0*/  IMAD.MOV.U32 R93, RZ, RZ, R85 ;  /* 0x000000ffff5d7224 */ /* 0x000fe400078e0055 */
[----:B------:R-:W-:Y:S02]  /*34000*/  IMAD.MOV.U32 R94, RZ, RZ, R86 ;  /* 0x000000ffff5e7224 */ /* 0x000fe400078e0056 */
[----:B------:R-:W-:Y:S01]  /*34010*/  IMAD.MOV.U32 R95, RZ, RZ, R87 ;  /* 0x000000ffff5f7224 */ /* 0x000fe200078e0057 */
[----:B------:R-:W-:Y:S01]  /*34020*/  HMMA.1688.F32.TF32 R244, R88, R16, R244 ;  /* 0x0000001058f4723c */ /* 0x000fe200000810f4 */
[----:B------:R-:W-:Y:S04]  /*34030*/  LDS R192, [R4+0x48180] ;  /* 0x0481800004c07984 */ /* 0x000fe80000000800 */
[----:B------:R-:W-:Y:S04]  /*34040*/  LDS R194, [R4+0x48980] ;  /* 0x0489800004c27984 */ /* 0x000fe80000000800 */
[----:B------:R-:W-:Y:S01]  /*34050*/  LDS R193, [R5+0x48180] ;  /* 0x0481800005c17984 */ /* 0x000fe20000000800 */
[----:B------:R-:W-:Y:S01]  /*34060*/  MOV R26, R32 ;  /* 0x00000020001a7202 */ /* 0x000fe20000000f00 */
[----:B------:R-:W-:-:S02]  /*34070*/  IMAD.MOV.U32 R27, RZ, RZ, R33 ;  /* 0x000000ffff1b7224 */ /* 0x000fc400078e0021 */
[----:B------:R-:W-:Y:S01]  /*34080*/  LDS R195, [R5+0x48980] ;  /* 0x0489800005c37984 */ /* 0x000fe20000000800 */
[----:B------:R-:W-:Y:S02]  /*34090*/  IMAD.MOV.U32 R219, RZ, RZ, R34 ;  /* 0x000000ffffdb7224 */ /* 0x000fe400078e0022 */
[----:B------:R-:W-:Y:S01]  /*340a0*/  IMAD.MOV.U32 R14, RZ, RZ, R35 ;  /* 0x000000ffff0e7224 */ /* 0x000fe200078e0023 */
[----:B------:R4:W-:Y:S04]  /*340b0*/  STL [R1+0x1c78], R222 ;  /* 0x001c78de01007387 */ /* 0x0009e80000100800 */
[----:B------:R-:W-:Y:S04]  /*340c0*/  STL [R1+0x1c90], R14 ;  /* 0x001c900e01007387 */ /* 0x000fe80000100800 */
[----:B------:R-:W-:Y:S04]  /*340d0*/  STL [R1+0x1c8c], R219 ;  /* 0x001c8cdb01007387 */ /* 0x000fe80000100800 */
[----:B------:R-:W-:Y:S04]  /*340e0*/  LDS R84, [R4+0x48080] ;  /* 0x0480800004547984 */ /* 0x000fe80000000800 */
[----:B------:R-:W-:Y:S04]  /*340f0*/  LDS R86, [R4+0x48880] ;  /* 0x0488800004567984 */ /* 0x000fe80000000800 */
[----:B------:R-:W-:Y:S04]  /*34100*/  LDS R85, [R5+0x48080] ;  /* 0x0480800005557984 */ /* 0x000fe80000000800 */
[----:B------:R-:W2:Y:S02]  /*34110*/  LDS R87, [R5+0x48880] ;  /* 0x0488800005577984 */ /* 0x000ea40000000800 */
[C---:B--2---:R-:W-:Y:S02]  /*34120*/  HMMA.1688.F32.TF32 R32, R248.reuse, R28, R188 ;  /* 0x0000001cf820723c */ /* 0x044fe400000810bc */
[----:B------:R-:W-:Y:S04]  /*34130*/  STL [R1+0x1c88], R27 ;  /* 0x001c881b01007387 */ /* 0x000fe80000100800 */
[----:B------:R-:W-:Y:S11]  /*34140*/  STL [R1+0x1c84], R26 ;  /* 0x001c841a01007387 */ /* 0x000ff60000100800 */
[----:B------:R-:W-:Y:S06]  /*34150*/  @!UPT UIADD3 URZ, URZ, URZ, URZ ;  /* 0x0000003f3f3ff290 */ /* 0x000fec000fffe03f */
[----:B------:R2:W-:Y:S01]  /*34160*/  STL [R1+0x40], R32 ;  /* 0x0000402001007387 */ /* 0x0005e20000100800 */
[----:B-1----:R-:W-:Y:S02]  /*34170*/  IMAD.MOV.U32 R218, RZ, RZ, R33 ;  /* 0x000000ffffda7224 */ /* 0x002fe400078e0021 */
[----:B---3--:R-:W-:Y:S02]  /*34180*/  IMAD.MOV.U32 R223, RZ, RZ, R34 ;  /* 0x000000ffffdf7224 */ /* 0x008fe400078e0022 */
[----:B----4-:R-:W-:Y:S02]  /*34190*/  IMAD.MOV.U32 R222, RZ, RZ, R35 ;  /* 0x000000ffffde7224 */ /* 0x010fe400078e0023 */
[C---:B--2---:R-:W-:Y:S03]  /*341a0*/  HMMA.1688.F32.TF32 R32, R248.reuse, R24, R184 ;  /* 0x00000018f820723c */ /* 0x044fe600000810b8 */
[----:B------:R1:W-:Y:S11]  /*341b0*/  STL [R1+0x1c9c], R222 ;  /* 0x001c9cde01007387 */ /* 0x0003f60000100800 */
[----:B------:R-:W-:Y:S10]  /*341c0*/  @!UPT UIADD3 URZ, URZ, URZ, URZ ;  /* 0x0000003f3f3ff290 */ /* 0x000ff4000fffe03f */
[----:B------:R-:W-:Y:S02]  /*341d0*/  IMAD.MOV.U32 R14, RZ, RZ, R32 ;  /* 0x000000ffff0e7224 */ /* 0x000fe400078e0020 */
[----:B------:R-:W-:Y:S02]  /*341e0*/  IMAD.MOV.U32 R219, RZ, RZ, R33 ;  /* 0x000000ffffdb7224 */ /* 0x000fe400078e0021 */
[----:B------:R-:W-:Y:S02]  /*341f0*/  IMAD.MOV.U32 R27, RZ, RZ, R34 ;  /* 0x000000ffff1b7224 */ /* 0x000fe400078e0022 */
[----:B------:R-:W-:Y:S02]  /*34200*/  IMAD.MOV.U32 R26, RZ, RZ, R35 ;  /* 0x000000ffff1a7224 */ /* 0x000fe400078e0023 */
[C---:B------:R-:W-:Y:S01]  /*34210*/  HMMA.1688.F32.TF32 R32, R248.reuse, R12, R180 ;  /* 0x0000000cf820723c */ /* 0x040fe200000810b4 */
[----:B------:R2:W-:Y:S04]  /*34220*/  STL [R1+0x1c98], R223 ;  /* 0x001c98df01007387 */ /* 0x0005e80000100800 */
[----:B------:R3:W-:Y:S11]  /*34230*/  STL [R1+0x1c94], R218 ;  /* 0x001c94da01007387 */ /* 0x0007f60000100800 */
[----:B------:R-:W-:Y:S07]  /*34240*/  @!UPT UIADD3 URZ, URZ, URZ, URZ ;  /* 0x0000003f3f3ff290 */ /* 0x000fee000fffe03f */
[----:B------:R4:W-:Y:S01]  /*34250*/  STL [R1+0x20], R32 ;  /* 0x0000202001007387 */ /* 0x0009e20000100800 */
[----:B-1----:R-:W-:Y:S02]  /*34260*/  IMAD.MOV.U32 R222, RZ, RZ, R33 ;  /* 0x000000ffffde7224 */ /* 0x002fe400078e0021 */
[----:B--2---:R-:W-:Y:S02]  /*34270*/  IMAD.MOV.U32 R223, RZ, RZ, R34 ;  /* 0x000000ffffdf7224 */ /* 0x004fe400078e0022 */
[----:B---3--:R-:W-:Y:S02]  /*34280*/  IMAD.MOV.U32 R218, RZ, RZ, R35 ;  /* 0x000000ffffda7224 */ /* 0x008fe400078e0023 */
[----:B----4-:R-:W-:Y:S01]  /*34290*/  HMMA.1688.F32.TF32 R32, R248, R8, R164 ;  /* 0x00000008f820723c */ /* 0x010fe200000810a4 */
[----:B------:R-:W-:Y:S02]  /*342a0*/  IMAD.MOV.U32 R184, RZ, RZ, R46 ;  /* 0x000000ffffb87224 */ /* 0x000fe400078e002e */
[----:B------:R-:W-:-:S02]  /*342b0*/  IMAD.MOV.U32 R188, RZ, RZ, R133 ;  /* 0x000000ffffbc7224 */ /* 0x000fc400078e0085 */
[----:B------:R-:W-:Y:S01]  /*342c0*/  IMAD.MOV.U32 R189, RZ, RZ, R132 ;  /* 0x000000ffffbd7224 */ /* 0x000fe200078e0084 */
[----:B------:R-:W-:Y:S01]  /*342d0*/  LDS R133, [R5+0x48100] ;  /* 0x0481000005857984 */ /* 0x000fe20000000800 */
[----:B------:R-:W-:Y:S02]  /*342e0*/  IMAD.MOV.U32 R185, RZ, RZ, R47 ;  /* 0x000000ffffb97224 */ /* 0x000fe400078e002f */
[----:B------:R-:W-:Y:S01]  /*342f0*/  IMAD.MOV.U32 R186, RZ, RZ, R108 ;  /* 0x000000ffffba7224 */ /* 0x000fe200078e006c */
[----:B------:R-:W-:Y:S01]  /*34300*/  LDS R132, [R4+0x48100] ;  /* 0x0481000004847984 */ /* 0x000fe20000000800 */
[----:B------:R-:W-:Y:S02]  /*34310*/  IMAD.MOV.U32 R187, RZ, RZ, R109 ;  /* 0x000000ffffbb7224 */ /* 0x000fe400078e006d */
[----:B------:R-:W-:Y:S01]  /*34320*/  IMAD.MOV.U32 R180, RZ, RZ, R100 ;  /* 0x000000ffffb47224 */ /* 0x000fe200078e0064 */
[----:B------:R-:W-:Y:S01]  /*34330*/  MOV R191, R36 ;  /* 0x0000002400bf7202 */ /* 0x000fe20000000f00 */
[----:B------:R-:W-:Y:S01]  /*34340*/  IMAD.MOV.U32 R181, RZ, RZ, R101 ;  /* 0x000000ffffb57224 */ /* 0x000fe200078e0065 */
[----:B------:R-:W-:Y:S01]  /*34350*/  HMMA.1688.F32.TF32 R56, R84, R20, R56 ;  /* 0x000000145438723c */ /* 0x000fe20000081038 */
[----:B------:R-:W-:Y:S01]  /*34360*/  IMAD.MOV.U32 R182, RZ, RZ, R102 ;  /* 0x000000ffffb67224 */ /* 0x000fe200078e0066 */
[----:B------:R-:W-:Y:S01]  /*34370*/  LDS R164, [R2+0x48180] ;  /* 0x0481800002a47984 */ /* 0x000fe20000000800 */
[----:B------:R-:W-:-:S02]  /*34380*/  IMAD.MOV.U32 R183, RZ, RZ, R103 ;  /* 0x000000ffffb77224 */ /* 0x000fc400078e0067 */
[----:B------:R-:W-:Y:S01]  /*34390*/  IMAD.MOV.U32 R190, RZ, RZ, R37 ;  /* 0x000000ffffbe7224 */ /* 0x000fe200078e0025 */
[----:B------:R-:W-:Y:S02]  /*343a0*/  LDS R166, [R2+0x48980] ;  /* 0x0489800002a67984 */ /* 0x000fe40000000800 */
[----:B------:R-:W-:Y:S01]  /*343b0*/  MOV R15, R32 ;  /* 0x00000020000f7202 */ /* 0x000fe20000000f00 */
[----:B------:R-:W-:Y:S01]  /*343c0*/  IMAD.MOV.U32 R10, RZ, RZ, R33 ;  /* 0x000000ffff0a7224 */ /* 0x000fe200078e0021 */
[----:B------:R-:W-:Y:S01]  /*343d0*/  HMMA.1688.F32.TF32 R60, R84, R28, R60 ;  /* 0x0000001c543c723c */ /* 0x000fe2000008103c */
[----:B------:R-:W-:Y:S01]  /*343e0*/  IMAD.MOV.U32 R11, RZ, RZ, R34 ;  /* 0x000000ffff0b7224 */ /* 0x000fe200078e0022 */
[----:B------:R-:W-:Y:S01]  /*343f0*/  LDS R165, [R0+0x48180] ;  /* 0x0481800000a57984 */ /* 0x000fe20000000800 */
[----:B------:R-:W-:-:S03]  /*34400*/  IMAD.MOV.U32 R7, RZ, RZ, R35 ;  /* 0x000000ffff077224 */ /* 0x000fc600078e0023 */
[----:B------:R-:W-:Y:S02]  /*34410*/  LDS R167, [R0+0x48980] ;  /* 0x0489800000a77984 */ /* 0x000fe40000000800 */
[C---:B------:R-:W-:Y:S08]  /*34420*/  HMMA.1688.F32.TF32 R32, R248.reuse, R216, R240 ;  /* 0x000000d8f820723c */ /* 0x040ff000000810f0 */
[----:B------:R-:W-:Y:S11]  /*34430*/  HMMA.1688.F32.TF32 R248, R248, R220, R236 ;  /* 0x000000dcf8f8723c */ /* 0x000ff600000810ec */
[----:B------:R-:W-:Y:S04]  /*34440*/  @!UPT UIADD3 URZ, URZ, URZ, URZ ;  /* 0x0000003f3f3ff290 */ /* 0x000fe8000fffe03f */
[----:B------:R-:W-:Y:S08]  /*34450*/  STL [R1], R32 ;  /* 0x0000002001007387 */ /* 0x000ff00000100800 */
[----:B------:R1:W-:Y:S04]  /*34460*/  STL.64 [R1+0x1bc8], R250 ;  /* 0x001bc8fa01007387 */ /* 0x0003e80000100a00 */
[----:B------:R2:W-:Y:S01]  /*34470*/  STL.64 [R1+0x1bc0], R248 ;  /* 0x001bc0f801007387 */ /* 0x0005e20000100a00 */
[----:B-1----:R-:W-:-:S02]  /*34480*/  IMAD.MOV.U32 R250, RZ, RZ, R94 ;  /* 0x000000fffffa7224 */ /* 0x002fc400078e005e */
[----:B--2---:R-:W-:Y:S02]  /*34490*/  IMAD.MOV.U32 R248, RZ, RZ, R92 ;  /* 0x000000fffff87224 */ /* 0x004fe400078e005c */
[----:B------:R-:W2:Y:S01]  /*344a0*/  LDL.LU R92, [R1+0x1d34] ;  /* 0x001d3400015c7983 */ /* 0x000ea20000300800 */
[----:B------:R-:W-:Y:S02]  /*344b0*/  IMAD.MOV.U32 R249, RZ, RZ, R93 ;  /* 0x000000fffff97224 */ /* 0x000fe400078e005d */
[----:B------:R-:W-:Y:S01]  /*344c0*/  IMAD.MOV.U32 R251, RZ, RZ, R95 ;  /* 0x000000fffffb7224 */ /* 0x000fe200078e005f */
[----:B------:R-:W2:Y:S04]  /*344d0*/  LDL.LU R93, [R1+0x1d30] ;  /* 0x001d3000015d7983 */ /* 0x000ea80000300800 */
[----:B------:R-:W2:Y:S04]  /*344e0*/  LDL.LU R94, [R1+0x1d2c] ;  /* 0x001d2c00015e7983 */ /* 0x000ea80000300800 */
[----:B------:R-:W2:Y:S04]  /*344f0*/  LDL.LU R95, [R1+0x1d28] ;  /* 0x001d2800015f7983 */ /* 0x000ea80000300800 */
[----:B------:R1:W-:Y:S04]  /*34500*/  STL.64 [R1+0x1bd8], R246 ;  /* 0x001bd8f601007387 */ /* 0x0003e80000100a00 */
[----:B------:R3:W-:Y:S01]  /*34510*/  STL.64 [R1+0x1bd0], R244 ;  /* 0x001bd0f401007387 */ /* 0x0007e20000100a00 */
[----:B-1----:R-:W-:Y:S01]  /*34520*/  IMAD.MOV.U32 R246, RZ, RZ, R48 ;  /* 0x000000fffff67224 */ /* 0x002fe200078e0030 */
[----:B------:R-:W-:Y:S01]  /*34530*/  MOV R247, R49 ;  /* 0x0000003100f77202 */ /* 0x000fe20000000f00 */
[----:B---3--:R-:W-:-:S02]  /*34540*/  IMAD.MOV.U32 R244, RZ, RZ, R54 ;  /* 0x000000fffff47224 */ /* 0x008fc400078e0036 */
[----:B------:R-:W3:Y:S01]  /*34550*/  LDL.LU R54, [R1+0x1d24] ;  /* 0x001d240001367983 */ /* 0x000ee20000300800 */
[----:B------:R-:W-:-:S03]  /*34560*/  IMAD.MOV.U32 R245, RZ, RZ, R55 ;  /* 0x000000fffff57224 */ /* 0x000fc600078e0037 */
[----:B------:R-:W3:Y:S04]  /*34570*/  LDL.LU R55, [R1+0x1d20] ;  /* 0x001d200001377983 */ /* 0x000ee80000300800 */
[----:B------:R-:W4:Y:S04]  /*34580*/  LDL.LU R48, [R1+0x1d1c] ;  /* 0x001d1c0001307983 */ /* 0x000f280000300800 */
[----:B------:R-:W4:Y:S01]  /*34590*/  LDL.LU R49, [R1+0x1d18] ;  /* 0x001d180001317983 */ /* 0x000f220000300800 */
[----:B--2---:R-:W-:Y:S07]  /*345a0*/  HMMA.1688.F32.TF32 R240, R88, R20, R92 ;  /* 0x0000001458f0723c */ /* 0x004fee000008105c */
[----:B------:R-:W-:-:S02]  /*345b0*/  IMAD.MOV.U32 R92, RZ, RZ, R97 ;  /* 0x000000ffff5c7224 */ /* 0x000fc400078e0061 */
[----:B------:R-:W-:Y:S02]  /*345c0*/  IMAD.MOV.U32 R93, RZ, RZ, R98 ;  /* 0x000000ffff5d7224 */ /* 0x000fe400078e0062 */
[----:B------:R-:W-:Y:S11]  /*345d0*/  IMAD.MOV.U32 R94, RZ, RZ, R99 ;  /* 0x000000ffff5e7224 */ /* 0x000ff600078e0063 */
[----:B------:R-:W-:Y:S01]  /*345e0*/  @!UPT UIADD3 URZ, URZ, URZ, URZ ;  /* 0x0000003f3f3ff290 */ /* 0x000fe2000fffe03f */
[----:B------:R1:W-:Y:S04]  /*345f0*/  STL.64 [R1+0x1be8], R242 ;  /* 0x001be8f201007387 */ /* 0x0003e80000100a00 */
[----:B------:R2:W-:Y:S01]  /*34600*/  STL.64 [R1+0x1be0], R240 ;  /* 0x001be0f001007387 */ /* 0x0005e20000100a00 */
[----:B-1----:R-:W-:Y:S02]  /*34610*/  IMAD.MOV.U32 R242, RZ, RZ, R44 ;  /* 0x000000fffff27224 */ /* 0x002fe400078e002c */
[----:B--2---:R-:W-:Y:S02]  /*34620*/  IMAD.MOV.U32 R240, RZ, RZ, R50 ;  /* 0x000000fffff07224 */ /* 0x004fe400078e0032 */
[----:B------:R-:W4:Y:S01]  /*34630*/  LDL.LU R50, [R1+0x1d14] ;  /* 0x001d140001327983 */ /* 0x000f220000300800 */
[----:B------:R-:W-:-:S02]  /*34640*/  IMAD.MOV.U32 R241, RZ, RZ, R51 ;  /* 0x000000fffff17224 */ /* 0x000fc400078e0033 */
[----:B------:R-:W-:Y:S01]  /*34650*/  IMAD.MOV.U32 R243, RZ, RZ, R96 ;  /* 0x000000fffff37224 */ /* 0x000fe200078e0060 */
[----:B------:R-:W4:Y:S04]  /*34660*/  LDL.LU R51, [R1+0x1d10] ;  /* 0x001d100001337983 */ /* 0x000f280000300800 */
[----:B------:R-:W2:Y:S04]  /*34670*/  LDL.LU R44, [R1+0x1d0c] ;  /* 0x001d0c00012c7983 */ /* 0x000ea80000300800 */
[----:B------:R-:W2:Y:S04]  /*34680*/  LDL.LU R96, [R1+0x1d08] ;  /* 0x001d080001607983 */ /* 0x000ea80000300800 */
[----:B------:R-:W2:Y:S04]  /*34690*/  LDL.LU R97, [R1+0x1d04] ;  /* 0x001d040001617983 */ /* 0x000ea80000300800 */
[----:B------:R-:W2:Y:S04]  /*346a0*/  LDL.LU R98, [R1+0x1d00] ;  /* 0x001d000001627983 */ /* 0x000ea80000300800 */
[----:B------:R-:W2:Y:S01]  /*346b0*/  LDL.LU R99, [R1+0x1cfc] ;  /* 0x001cfc0001637983 */ /* 0x000ea20000300800 */
[----:B------:R-:W-:-:S03]  /*346c0*/  IMAD.MOV.U32 R95, RZ, RZ, R45 ;  /* 0x000000ffff5f7224 */ /* 0x000fc600078e002d */
[----:B------:R-:W3:Y:S04]  /*346d0*/  LDL.LU R45, [R1+0x1cf8] ;  /* 0x001cf800012d7983 */ /* 0x000ee80000300800 */
[----:B------:R-:W3:Y:S04]  /*346e0*/  LDL.LU R46, [R1+0x1cf4] ;  /* 0x001cf400012e7983 */ /* 0x000ee80000300800 */
[----:B------:R-:W3:Y:S04]  /*346f0*/  LDL.LU R47, [R1+0x1cf0] ;  /* 0x001cf000012f7983 */ /* 0x000ee80000300800 */
[----:B------:R-:W3:Y:S04]  /*34700*/  LDL.LU R108, [R1+0x1cec] ;  /* 0x001cec00016c7983 */ /* 0x000ee80000300800 */
[----:B------:R-:W3:Y:S01]  /*34710*/  LDL.LU R109, [R1+0x1ce8] ;  /* 0x001ce800016d7983 */ /* 0x000ee20000300800 */
        /* <DEDUP_REMOVED lines=17> */
[----:B------:R-:W-:-:S03]  /*34830*/  IMAD.MOV.U32 R237, RZ, RZ, R111 ;  /* 0x000000ffffed7224 */ /* 0x000fc600078e006f */
[----:B------:R-:W2:Y:S01]  /*34840*/  LDL.LU R111, [R1+0x1cc0] ;  /* 0x001cc000016f7983 */ /* 0x000ea20000300800 */
[----:B------:R-:W-:Y:S02]  /*34850*/  IMAD.MOV.U32 R238, RZ, RZ, R135 ;  /* 0x000000ffffee7224 */ /* 0x000fe400078e0087 */
[----:B------:R-:W-:Y:S01]  /*34860*/  IMAD.MOV.U32 R239, RZ, RZ, R134 ;  /* 0x000000ffffef7224 */ /* 0x000fe200078e0086 */
[----:B------:R-:W-:Y:S01]  /*34870*/  LDS R135, [R5+0x48900] ;  /* 0x0489000005877984 */ /* 0x000fe20000000800 */
[----:B------:R-:W-:Y:S02]  /*34880*/  IMAD.MOV.U32 R252, RZ, RZ, R33 ;  /* 0x000000fffffc7224 */ /* 0x000fe400078e0021 */
[----:B------:R-:W-:Y:S01]  /*34890*/  IMAD.MOV.U32 R6, RZ, RZ, R34 ;  /* 0x000000ffff067224 */ /* 0x000fe200078e0022 */
[----:B------:R-:W1:Y:S01]  /*348a0*/  LDS R134, [R4+0x48900] ;  /* 0x0489000004867984 */ /* 0x000e620000000800 */
[----:B------:R-:W-:Y:S01]  /*348b0*/  IMAD.MOV.U32 R3, RZ, RZ, R35 ;  /* 0x000000ffff037224 */ /* 0x000fe200078e0023 */
[C---:B---3--:R-:W-:Y:S08]  /*348c0*/  HMMA.1688.F32.TF32 R44, R88.reuse, R216, R44 ;  /* 0x000000d8582c723c */ /* 0x048ff0000008102c */
[----:B----4-:R-:W-:Y:S08]  /*348d0*/  HMMA.1688.F32.TF32 R48, R88, R220, R48 ;  /* 0x000000dc5830723c */ /* 0x010ff00000081030 */
[C---:B------:R-:W-:Y:S08]  /*348e0*/  HMMA.1688.F32.TF32 R52, R84.reuse, R16, R52 ;  /* 0x000000105434723c */ /* 0x040ff00000081034 */
        /* <DEDUP_REMOVED lines=9> */
[----:B------:R-:W2:Y:S01]  /*34980*/  LDS R103, [R0+0x48900] ;  /* 0x0489000000677984 */ /* 0x000ea20000000800 */
[C---:B------:R-:W-:Y:S08]  /*34990*/  HMMA.1688.F32.TF32 R36, R88.reuse, R12, R104 ;  /* 0x0000000c5824723c */ /* 0x040ff00000081068 */
[----:B------:R-:W-:Y:S01]  /*349a0*/  HMMA.1688.F32.TF32 R40, R88, R8, R108 ;  /* 0x000000085828723c */ /* 0x000fe2000008106c */
[----:B------:R-:W-:Y:S04]  /*349b0*/  STL.64 [R1+0x1c08], R34 ;  /* 0x001c082201007387 */ /* 0x000fe80000100a00 */
[----:B------:R-:W-:Y:S03]  /*349c0*/  STL.64 [R1+0x1c00], R32 ;  /* 0x001c002001007387 */ /* 0x000fe60000100a00 */
[----:B-1----:R-:W-:Y:S07]  /*349d0*/  HMMA.1688.F32.TF32 R104, R132, R16, R248 ;  /* 0x000000108468723c */ /* 0x002fee00000810f8 */
[----:B------:R-:W-:Y:S04]  /*349e0*/  STL.64 [R1+0x1c18], R38 ;  /* 0x001c182601007387 */ /* 0x000fe80000100a00 */
[----:B------:R-:W-:Y:S04]  /*349f0*/  STL.64 [R1+0x1c10], R36 ;  /* 0x001c102401007387 */ /* 0x000fe80000100a00 */
[----:B------:R-:W-:Y:S04]  /*34a00*/  STL.64 [R1+0x1c28], R42 ;  /* 0x001c282a01007387 */ /* 0x000fe80000100a00 */
[----:B------:R-:W-:Y:S01]  /*34a10*/  STL.64 [R1+0x1c20], R40 ;  /* 0x001c202801007387 */ /* 0x000fe20000100a00 */
[----:B------:R-:W-:-:S03]  /*34a20*/  IMAD.MOV.U32 R248, RZ, RZ, R113 ;  /* 0x000000fffff87224 */ /* 0x000fc600078e0071 */
[----:B------:R-:W-:Y:S01]  /*34a30*/  STL.64 [R1+0x1c38], R46 ;  /* 0x001c382e01007387 */ /* 0x000fe20000100a00 */
[----:B--2---:R-:W-:Y:S03]  /*34a40*/  HMMA.1688.F32.TF32 R88, R100, R24, R96 ;  /* 0x000000186458723c */ /* 0x004fe60000081060 */
[----:B------:R-:W-:Y:S01]  /*34a50*/  STL.64 [R1+0x1c30], R44 ;  /* 0x001c302c01007387 */ /* 0x000fe20000100a00 */
[----:B------:R-:W-:-:S03]  /*34a60*/  IMAD.MOV.U32 R249, RZ, RZ, R114 ;  /* 0x000000fffff97224 */ /* 0x000fc600078e0072 */
[----:B------:R-:W-:Y:S01]  /*34a70*/  STL.64 [R1+0x1c48], R50 ;  /* 0x001c483201007387 */ /* 0x000fe20000100a00 */
[----:B------:R-:W-:Y:S01]  /*34a80*/  HMMA.1688.F32.TF32 R188, R100, R16, R188 ;  /* 0x0000001064bc723c */ /* 0x000fe200000810bc */
[----:B------:R-:W-:Y:S02]  /*34a90*/  IMAD.MOV.U32 R250, RZ, RZ, R115 ;  /* 0x000000fffffa7224 */ /* 0x000fe400078e0073 */
[----:B------:R-:W-:Y:S01]  /*34aa0*/  STL.64 [R1+0x1c40], R48 ;  /* 0x001c403001007387 */ /* 0x000fe20000100a00 */
[----:B------:R-:W-:-:S03]  /*34ab0*/  IMAD.MOV.U32 R251, RZ, RZ, R232 ;  /* 0x000000fffffb7224 */ /* 0x000fc600078e00e8 */
[----:B------:R-:W2:Y:S01]  /*34ac0*/  LDL.LU R113, [R1+0x1cbc] ;  /* 0x001cbc0001717983 */ /* 0x000ea20000300800 */
[C---:B------:R-:W-:Y:S03]  /*34ad0*/  HMMA.1688.F32.TF32 R84, R100.reuse, R20, R236 ;  /* 0x000000146454723c */ /* 0x040fe600000810ec */
[----:B------:R-:W2:Y:S04]  /*34ae0*/  LDL.LU R114, [R1+0x1cb8] ;  /* 0x001cb80001727983 */ /* 0x000ea80000300800 */
[----:B------:R-:W2:Y:S01]  /*34af0*/  LDL.LU R115, [R1+0x1cb4] ;  /* 0x001cb40001737983 */ /* 0x000ea20000300800 */
[C---:B------:R-:W-:Y:S03]  /*34b00*/  HMMA.1688.F32.TF32 R180, R100.reuse, R28, R180 ;  /* 0x0000001c64b4723c */ /* 0x040fe600000810b4 */
[----:B------:R-:W3:Y:S05]  /*34b10*/  LDL.LU R232, [R1+0x1cb0] ;  /* 0x001cb00001e87983 */ /* 0x000eea0000300800 */
[C---:B------:R-:W-:Y:S08]  /*34b20*/  HMMA.1688.F32.TF32 R184, R100.reuse, R12, R184 ;  /* 0x0000000c64b8723c */ /* 0x040ff000000810b8 */
[C---:B------:R-:W-:Y:S08]  /*34b30*/  HMMA.1688.F32.TF32 R92, R100.reuse, R8, R92 ;  /* 0x00000008645c723c */ /* 0x040ff0000008105c */
[C---:B------:R-:W-:Y:S08]  /*34b40*/  HMMA.1688.F32.TF32 R96, R100.reuse, R216, R240 ;  /* 0x000000d86460723c */ /* 0x040ff000000810f0 */
[----:B------:R-:W-:Y:S07]  /*34b50*/  HMMA.1688.F32.TF32 R100, R100, R220, R244 ;  /* 0x000000dc6464723c */ /* 0x000fee00000810f4 */
[----:B------:R-:W-:-:S02]  /*34b60*/  IMAD.MOV.U32 R244, RZ, RZ, R233 ;  /* 0x000000fffff47224 */ /* 0x000fc400078e00e9 */
[----:B------:R-:W3:Y:S01]  /*34b70*/  LDL.LU R233, [R1+0x1cac] ;  /* 0x001cac0001e97983 */ /* 0x000ee20000300800 */
[----:B------:R-:W-:Y:S02]  /*34b80*/  IMAD.MOV.U32 R245, RZ, RZ, R234 ;  /* 0x000000fffff57224 */ /* 0x000fe400078e00ea */
[----:B------:R-:W-:Y:S01]  /*34b90*/  IMAD.MOV.U32 R246, RZ, RZ, R235 ;  /* 0x000000fffff67224 */ /* 0x000fe200078e00eb */
[----:B------:R-:W3:Y:S01]  /*34ba0*/  LDL.LU R234, [R1+0x1ca8] ;  /* 0x001ca80001ea7983 */ /* 0x000ee20000300800 */
[----:B------:R-:W-:-:S03]  /*34bb0*/  IMAD.MOV.U32 R247, RZ, RZ, R119 ;  /* 0x000000fffff77224 */ /* 0x000fc600078e0077 */
[----:B------:R-:W3:Y:S04]  /*34bc0*/  LDL.LU R235, [R1+0x1ca4] ;  /* 0x001ca40001eb7983 */ /* 0x000ee80000300800 */
[----:B------:R-:W4:Y:S04]  /*34bd0*/  LDL.LU R119, [R1+0x1ca0] ;  /* 0x001ca00001777983 */ /* 0x000f280000300800 */
[----:B------:R-:W4:Y:S04]  /*34be0*/  LDL.LU R240, [R1+0xe0] ;  /* 0x0000e00001f07983 */ /* 0x000f280000300800 */
[----:B------:R-:W4:Y:S04]  /*34bf0*/  LDL.LU R241, [R1+0xe4] ;  /* 0x0000e40001f17983 */ /* 0x000f280000300800 */
[----:B------:R-:W4:Y:S04]  /*34c00*/  LDL.LU R242, [R1+0xe8] ;  /* 0x0000e80001f27983 */ /* 0x000f280000300800 */
[----:B------:R-:W4:Y:S01]  /*34c10*/  LDL.LU R243, [R1+0xec] ;  /* 0x0000ec0001f37983 */ /* 0x000f220000300800 */
        /* <DEDUP_REMOVED lines=15> */
[C---:B------:R-:W-:Y:S01]  /*34d10*/  HMMA.1688.F32.TF32 R224, R192.reuse, R12, R204 ;  /* 0x0000000cc0e0723c */ /* 0x040fe200000810cc */
[----:B------:R-:W-:Y:S04]  /*34d20*/  LDS R204, [R4+0x49000] ;  /* 0x0490000004cc7984 */ /* 0x000fe80000000800 */
[----:B------:R-:W-:Y:S03]  /*34d30*/  LDS R206, [R4+0x49800] ;  /* 0x0498000004ce7984 */ /* 0x000fe60000000800 */
[----:B------:R-:W-:Y:S01]  /*34d40*/  HMMA.1688.F32.TF32 R196, R192, R220, R196 ;  /* 0x000000dcc0c4723c */ /* 0x000fe200000810c4 */
        /* <DEDUP_REMOVED lines=9> */
[C---:B--2---:R-:W-:Y:S08]  /*34de0*/  HMMA.1688.F32.TF32 R112, R132.reuse, R28, R112 ;  /* 0x0000001c8470723c */ /* 0x044ff00000081070 */
[C---:B---3--:R-:W-:Y:S01]  /*34df0*/  HMMA.1688.F32.TF32 R108, R132.reuse, R20, R232 ;  /* 0x00000014846c723c */ /* 0x048fe200000810e8 */
[----:B------:R-:W-:Y:S04]  /*34e00*/  LDS R205, [R5+0x49000] ;  /* 0x0490000005cd7984 */ /* 0x000fe80000000800 */
[----:B------:R-:W-:Y:S03]  /*34e10*/  LDS R207, [R5+0x49800] ;  /* 0x0498000005cf7984 */ /* 0x000fe60000000800 */
[C---:B----4-:R-:W-:Y:S08]  /*34e20*/  HMMA.1688.F32.TF32 R116, R132.reuse, R24, R116 ;  /* 0x000000188474723c */ /* 0x050ff00000081074 */
[----:B------:R-:W-:Y:S08]  /*34e30*/  HMMA.1688.F32.TF32 R132, R132, R220, R228 ;  /* 0x000000dc8484723c */ /* 0x000ff000000810e4 */
[C---:B------:R-:W-:Y:S01]  /*34e40*/  HMMA.1688.F32.TF32 R228, R192.reuse, R8, R208 ;  /* 0x00000008c0e4723c */ /* 0x040fe200000810d0 */
[----:B------:R-:W-:Y:S07]  /*34e50*/  STL [R1+0x1bb8], R226 ;  /* 0x001bb8e201007387 */ /* 0x000fee0000100800 */
[----:B------:R-:W-:Y:S01]  /*34e60*/  HMMA.1688.F32.TF32 R232, R192, R216, R212 ;  /* 0x000000d8c0e8723c */ /* 0x000fe200000810d4 */
[----:B------:R-:W-:Y:S04]  /*34e70*/  LDS R192, [R2+0x49000] ;  /* 0x0490000002c07984 */ /* 0x000fe80000000800 */
[----:B------:R-:W-:Y:S04]  /*34e80*/  LDS R194, [R2+0x49800] ;  /* 0x0498000002c27984 */ /* 0x000fe80000000800 */
[----:B------:R-:W-:Y:S04]  /*34e90*/  LDS R193, [R0+0x49000] ;  /* 0x0490000000c17984 */ /* 0x000fe80000000800 */
[----:B------:R-:W1:Y:S04]  /*34ea0*/  LDS R195, [R0+0x49800] ;  /* 0x0498000000c37984 */ /* 0x000e680000000800 */
[----:B------:R2:W-:Y:S04]  /*34eb0*/  STL [R1+0x1bb4], R227 ;  /* 0x001bb4e301007387 */ /* 0x0005e80000100800 */
[----:B------:R-:W-:Y:S04]  /*34ec0*/  LDS R208, [R2+0x49080] ;  /* 0x0490800002d07984 */ /* 0x000fe80000000800 */
[----:B------:R-:W-:Y:S04]  /*34ed0*/  LDS R210, [R2+0x49880] ;  /* 0x0498800002d27984 */ /* 0x000fe80000000800 */
[----:B------:R-:W-:Y:S04]  /*34ee0*/  LDS R209, [R0+0x49080] ;  /* 0x0490800000d17984 */ /* 0x000fe80000000800 */
[----:B------:R-:W3:Y:S04]  /*34ef0*/  LDS R211, [R0+0x49880] ;  /* 0x0498800000d37984 */ /* 0x000ee80000000800 */
[----:B------:R-:W-:Y:S04]  /*34f00*/  LDS R212, [R4+0x49080] ;  /* 0x0490800004d47984 */ /* 0x000fe80000000800 */
[----:B------:R-:W-:Y:S04]  /*34f10*/  LDS R214, [R4+0x49880] ;  /* 0x0498800004d67984 */ /* 0x000fe80000000800 */
[----:B------:R-:W-:Y:S04]  /*34f20*/  LDS R213, [R5+0x49080] ;  /* 0x0490800005d57984 */ /* 0x000fe80000000800 */
[----:B------:R-:W4:Y:S01]  /*34f30*/  LDS R215, [R5+0x49880] ;  /* 0x0498800005d77984 */ /* 0x000f220000000800 */
[C---:B-1----:R-:W-:Y:S11]  /*34f40*/  HMMA.1688.F32.TF32 R32, R192.reuse, R18, R240 ;  /* 0x00000012c020723c */ /* 0x042ff600000810f0 */
[----:B------:R-:W-:Y:S11]  /*34f50*/  @!UPT UIADD3 URZ, URZ, URZ, URZ ;  /* 0x0000003f3f3ff290 */ /* 0x000ff6000fffe03f */
[----:B------:R-:W-:Y:S02]  /*34f60*/  @!UPT UIADD3 URZ, URZ, URZ, URZ ;  /* 0x0000003f3f3ff290 */ /* 0x000fe4000fffe03f */
[----:B------:R-:W-:Y:S02]  /*34f70*/  IMAD.MOV.U32 R13, RZ, RZ, R32 ;  /* 0x000000ffff0d7224 */ /* 0x000fe400078e0020 */
[----:B------:R-:W-:Y:S02]  /*34f80*/  IMAD.MOV.U32 R12, RZ, RZ, R33 ;  /* 0x000000ffff0c7224 */ /* 0x000fe400078e0021 */
[----:B------:R-:W-:Y:S02]  /*34f90*/  IMAD.MOV.U32 R9, RZ, RZ, R34 ;  /* 0x000000ffff097224 */ /* 0x000fe400078e0022 */
[----:B------:R-:W-:Y:S02]  /*34fa0*/  IMAD.MOV.U32 R8, RZ, RZ, R35 ;  /* 0x000000ffff087224 */ /* 0x000fe400078e0023 */
[----:B------:R-:W-:Y:S01]  /*34fb0*/  HMMA.1688.F32.TF32 R32, R192, R22, R244 ;  /* 0x00000016c020723c */ /* 0x000fe200000810f4 */
[----:B------:R-:W2:Y:S06]  /*34fc0*/  LDL.LU R244, [R1+0x20] ;  /* 0x0000200001f47983 */ /* 0x000eac0000300800 */
[----:B------:R-:W-:-:S02]  /*34fd0*/  IMAD.MOV.U32 R245, RZ, RZ, R222 ;  /* 0x000000fffff57224 */ /* 0x000fc400078e00de */
[----:B------:R-:W2:Y:S01]  /*34fe0*/  LDL.LU R222, [R1+0x1c9c] ;  /* 0x001c9c0001de7983 */ /* 0x000ea20000300800 */
[----:B------:R-:W-:Y:S02]  /*34ff0*/  IMAD.MOV.U32 R246, RZ, RZ, R223 ;  /* 0x000000fffff67224 */ /* 0x000fe400078e00df */
[----:B------:R-:W-:Y:S01]  /*35000*/  IMAD.MOV.U32 R247, RZ, RZ, R218 ;  /* 0x000000fffff77224 */ /* 0x000fe200078e00da */
[----:B------:R-:W3:Y:S04]  /*35010*/  LDL.LU R223, [R1+0x1c98] ;  /* 0x001c980001df7983 */ /* 0x000ee80000300800 */
[----:B------:R-:W4:Y:S01]  /*35020*/  LDL.LU R218, [R1+0x1c94] ;  /* 0x001c940001da7983 */ /* 0x000f220000300800 */
[----:B------:R-:W-:Y:S02]  /*35030*/  IMAD.MOV.U32 R240, RZ, RZ, R14 ;  /* 0x000000fffff07224 */ /* 0x000fe400078e000e */
[----:B------:R-:W-:Y:S01]  /*35040*/  IMAD.MOV.U32 R241, RZ, RZ, R219 ;  /* 0x000000fffff17224 */ /* 0x000fe200078e00db */
[----:B------:R-:W4:Y:S01]  /*35050*/  LDL.LU R14, [R1+0x1c90] ;  /* 0x001c9000010e7983 */ /* 0x000f220000300800 */
[----:B------:R-:W-:-:S02]  /*35060*/  IMAD.MOV.U32 R242, RZ, RZ, R27 ;  /* 0x000000fffff27224 */ /* 0x000fc400078e001b */
[----:B------:R-:W-:Y:S01]  /*35070*/  IMAD.MOV.U32 R243, RZ, RZ, R26 ;  /* 0x000000fffff37224 */ /* 0x000fe200078e001a */
        /* <DEDUP_REMOVED lines=12> */
[----:B--2---:R-:W-:-:S02]  /*35140*/  IMAD.MOV.U32 R239, RZ, RZ, R222 ;  /* 0x000000ffffef7224 */ /* 0x004fc400078e00de */
[----:B---3--:R-:W-:Y:S01]  /*35150*/  IMAD.MOV.U32 R238, RZ, RZ, R223 ;  /* 0x000000ffffee7224 */ /* 0x008fe200078e00df */
[----:B----4-:R-:W-:Y:S02]  /*35160*/  MOV R237, R218 ;  /* 0x000000da00ed7202 */ /* 0x010fe40000000f00 */
[----:B------:R-:W2:Y:S04]  /*35170*/  LDL.LU R218, [R1+0x1c80] ;  /* 0x001c800001da7983 */ /* 0x000ea80000300800 */
[----:B------:R-:W3:Y:S04]  /*35180*/  LDL.LU R223, [R1+0x1c7c] ;  /* 0x001c7c0001df7983 */ /* 0x000ee80000300800 */
[----:B------:R-:W4:Y:S01]  /*35190*/  LDL.LU R222, [R1+0x1c78] ;  /* 0x001c780001de7983 */ /* 0x000f220000300800 */
[----:B------:R-:W-:Y:S01]  /*351a0*/  IMAD.MOV.U32 R21, RZ, RZ, R32 ;  /* 0x000000ffff157224 */ /* 0x000fe200078e0020 */
[----:B------:R-:W-:Y:S01]  /*351b0*/  MOV R20, R33 ;  /* 0x0000002100147202 */ /* 0x000fe20000000f00 */
[----:B------:R-:W-:Y:S01]  /*351c0*/  IMAD.MOV.U32 R17, RZ, RZ, R34 ;  /* 0x000000ffff117224 */ /* 0x000fe200078e0022 */
[----:B------:R-:W4:Y:S01]  /*351d0*/  LDL.LU R48, [R1+0x90] ;  /* 0x0000900001307983 */ /* 0x000f220000300800 */
[----:B------:R-:W-:-:S02]  /*351e0*/  IMAD.MOV.U32 R16, RZ, RZ, R35 ;  /* 0x000000ffff107224 */ /* 0x000fc400078e0023 */
[----:B------:R-:W-:Y:S01]  /*351f0*/  HMMA.1688.F32.TF32 R32, R192, R30, R248 ;  /* 0x0000001ec020723c */ /* 0x000fe200000810f8 */
        /* <DEDUP_REMOVED lines=12> */
[----:B------:R-:W-:-:S03]  /*352c0*/  IMAD.MOV.U32 R28, RZ, RZ, R33 ;  /* 0x000000ffff1c7224 */ /* 0x000fc600078e0021 */
[----:B------:R-:W4:Y:S01]  /*352d0*/  LDL.LU R36, [R1+0x60] ;  /* 0x0000600001247983 */ /* 0x000f220000300800 */
        /* <DEDUP_REMOVED lines=8> */
[----:B------:R-:W-:Y:S02]  /*35360*/  IMAD.MOV.U32 R250, RZ, RZ, R11 ;  /* 0x000000fffffa7224 */ /* 0x000fe400078e000b */
[----:B--2---:R-:W-:Y:S02]  /*35370*/  IMAD.MOV.U32 R39, RZ, RZ, R218 ;  /* 0x000000ffff277224 */ /* 0x004fe400078e00da */
[----:B---3--:R-:W-:Y:S02]  /*35380*/  IMAD.MOV.U32 R38, RZ, RZ, R223 ;  /* 0x000000ffff267224 */ /* 0x008fe400078e00df */
[----:B----4-:R-:W-:-:S02]  /*35390*/  IMAD.MOV.U32 R37, RZ, RZ, R222 ;  /* 0x000000ffff257224 */ /* 0x010fc400078e00de */
[----:B------:R-:W2:Y:S04]  /*353a0*/  LDL.LU R222, [R1+0x1c74] ;  /* 0x001c740001de7983 */ /* 0x000ea80000300800 */
[----:B------:R-:W2:Y:S04]  /*353b0*/  LDL.LU R223, [R1+0x1c70] ;  /* 0x001c700001df7983 */ /* 0x000ea80000300800 */
[----:B------:R-:W3:Y:S04]  /*353c0*/  LDL.LU R218, [R1+0x1c6c] ;  /* 0x001c6c0001da7983 */ /* 0x000ee80000300800 */
[----:B------:R-:W4:Y:S04]  /*353d0*/  LDL.LU R26, [R1+0x1c68] ;  /* 0x001c6800011a7983 */ /* 0x000f280000300800 */
[----:B------:R-:W4:Y:S04]  /*353e0*/  LDL.LU R27, [R1+0x1c64] ;  /* 0x001c6400011b7983 */ /* 0x000f280000300800 */
[----:B------:R-:W3:Y:S04]  /*353f0*/  LDL.LU R219, [R1+0x1c60] ;  /* 0x001c600001db7983 */ /* 0x000ee80000300800 */
[----:B------:R-:W2:Y:S04]  /*35400*/  LDL.LU R14, [R1+0x1c5c] ;  /* 0x001c5c00010e7983 */ /* 0x000ea80000300800 */
[----:B------:R-:W2:Y:S04]  /*35410*/  LDL.LU R15, [R1+0x1c58] ;  /* 0x001c5800010f7983 */ /* 0x000ea80000300800 */
[----:B------:R-:W2:Y:S04]  /*35420*/  LDL.LU R10, [R1+0x1c54] ;  /* 0x001c5400010a7983 */ /* 0x000ea80000300800 */
[----:B------:R-:W2:Y:S01]  /*35430*/  LDL.LU R11, [R1+0x1c50] ;  /* 0x001c5000010b7983 */ /* 0x000ea20000300800 */
[----:B------:R-:W-:Y:S01]  /*35440*/  HMMA.1688.F32.TF32 R32, R204, R22, R32 ;  /* 0x00000016cc20723c */ /* 0x000fe20000081020 */
[----:B------:R-:W-:-:S07]  /*35450*/  IMAD.MOV.U32 R251, RZ, RZ, R7 ;  /* 0x000000fffffb7224 */ /* 0x000fce00078e0007 */
[C---:B------:R-:W-:Y:S08]  /*35460*/  HMMA.1688.F32.TF32 R36, R204.reuse, R18, R36 ;  /* 0x00000012cc24723c */ /* 0x040ff00000081024 */
[----:B------:R-:W-:Y:S08]  /*35470*/  HMMA.1688.F32.TF32 R236, R204, R30, R236 ;  /* 0x0000001eccec723c */ /* 0x000ff000000810ec */
[C---:B----4-:R-:W-:Y:S08]  /*35480*/  HMMA.1688.F32.TF32 R200, R192.reuse, R26, R200 ;  /* 0x0000001ac0c8723c */ /* 0x050ff000000810c8 */
[C---:B---3--:R-:W-:Y:S08]  /*35490*/  HMMA.1688.F32.TF32 R44, R192.reuse, R218, R44 ;  /* 0x000000dac02c723c */ /* 0x048ff0000008102c */
[----:B--2---:R-:W-:Y:S08]  /*354a0*/  HMMA.1688.F32.TF32 R48, R192, R10, R48 ;  /* 0x0000000ac030723c */ /* 0x004ff00000081030 */
[----:B------:R-:W-:Y:S01]  /*354b0*/  MOV R221, R200 ;  /* 0x000000c800dd7202 */ /* 0x000fe20000000f00 */
[----:B------:R-:W-:-:S02]  /*354c0*/  IMAD.MOV.U32 R220, RZ, RZ, R201 ;  /* 0x000000ffffdc7224 */ /* 0x000fc400078e00c9 */
[----:B------:R-:W-:Y:S02]  /*354d0*/  IMAD.MOV.U32 R217, RZ, RZ, R202 ;  /* 0x000000ffffd97224 */ /* 0x000fe400078e00ca */
[----:B------:R-:W-:Y:S02]  /*354e0*/  IMAD.MOV.U32 R216, RZ, RZ, R203 ;  /* 0x000000ffffd87224 */ /* 0x000fe400078e00cb */
[C---:B------:R-:W-:Y:S08]  /*354f0*/  HMMA.1688.F32.TF32 R200, R192.reuse, R14, R176 ;  /* 0x0000000ec0c8723c */ /* 0x040ff000000810b0 */
[----:B------:R-:W-:Y:S01]  /*35500*/  HMMA.1688.F32.TF32 R192, R192, R222, R40 ;  /* 0x000000dec0c0723c */ /* 0x000fe20000081028 */
[----:B------:R-:W-:Y:S01]  /*35510*/  MOV R227, R46 ;  /* 0x0000002e00e37202 */ /* 0x000fe20000000f00 */
[----:B------:R-:W-:-:S02]  /*35520*/  IMAD.MOV.U32 R225, RZ, RZ, R44 ;  /* 0x000000ffffe17224 */ /* 0x000fc400078e002c */
[----:B------:R-:W-:-:S04]  /*35530*/  IMAD.MOV.U32 R176, RZ, RZ, R51 ;  /* 0x000000ffffb07224 */ /* 0x000fc800078e0033 */
[----:B------:R-:W-:Y:S01]  /*35540*/  HMMA.1688.F32.TF32 R240, R204, R26, R240 ;  /* 0x0000001accf0723c */ /* 0x000fe200000810f0 */
[----:B------:R-:W-:-:S07]  /*35550*/  IMAD.MOV.U32 R226, RZ, RZ, R45 ;  /* 0x000000ffffe27224 */ /* 0x000fce00078e002d */
[----:B------:R-:W-:Y:S02]  /*35560*/  IMAD.MOV.U32 R7, RZ, RZ, R203 ;  /* 0x000000ffff077224 */ /* 0x000fe400078e00cb */
[----:B------:R-:W-:Y:S02]  /*35570*/  IMAD.MOV.U32 R178, RZ, RZ, R201 ;  /* 0x000000ffffb27224 */ /* 0x000fe400078e00c9 */
[----:B------:R-:W-:Y:S02]  /*35580*/  IMAD.MOV.U32 R179, RZ, RZ, R202 ;  /* 0x000000ffffb37224 */ /* 0x000fe400078e00ca */
[----:B------:R-:W-:Y:S02]  /*35590*/  IMAD.MOV.U32 R203, RZ, RZ, R50 ;  /* 0x000000ffffcb7224 */ /* 0x000fe400078e0032 */
[----:B------:R-:W-:Y:S01]  /*355a0*/  IMAD.MOV.U32 R177, RZ, RZ, R200 ;  /* 0x000000ffffb17224 */ /* 0x000fe200078e00c8 */
[----:B------:R-:W2:Y:S01]  /*355b0*/  LDL.LU.64 R50, [R1+0x1c48] ;  /* 0x001c480001327983 */ /* 0x000ea20000300a00 */
[----:B------:R-:W-:-:S02]  /*355c0*/  IMAD.MOV.U32 R201, RZ, RZ, R48 ;  /* 0x000000ffffc97224 */ /* 0x000fc400078e0030 */
[----:B------:R-:W-:Y:S02]  /*355d0*/  IMAD.MOV.U32 R202, RZ, RZ, R49 ;  /* 0x000000ffffca7224 */ /* 0x000fe400078e0031 */
[----:B------:R-:W2:Y:S01]  /*355e0*/  LDL.LU.64 R48, [R1+0x1c40] ;  /* 0x001c400001307983 */ /* 0x000ea20000300a00 */
[----:B------:R-:W-:Y:S01]  /*355f0*/  IMAD.MOV.U32 R200, RZ, RZ, R47 ;  /* 0x000000ffffc87224 */ /* 0x000fe200078e002f */
[C---:B------:R-:W-:Y:S02]  /*35600*/  HMMA.1688.F32.TF32 R244, R204.reuse, R14, R244 ;  /* 0x0000000eccf4723c */ /* 0x040fe400000810f4 */
[----:B------:R-:W3:Y:S04]  /*35610*/  LDL.LU.64 R46, [R1+0x1c38] ;  /* 0x001c3800012e7983 */ /* 0x000ee80000300a00 */
[----:B------:R-:W3:Y:S04]  /*35620*/  LDL.LU.64 R44, [R1+0x1c30] ;  /* 0x001c3000012c7983 */ /* 0x000ee80000300a00 */
[----:B------:R-:W4:Y:S01]  /*35630*/  LDL.LU.64 R42, [R1+0x1c28] ;  /* 0x001c2800012a7983 */ /* 0x000f220000300a00 */
[----:B------:R-:W-:Y:S03]  /*35640*/  HMMA.1688.F32.TF32 R248, R204, R10, R248 ;  /* 0x0000000accf8723c */ /* 0x000fe600000810f8 */
[----:B------:R-:W4:Y:S04]  /*35650*/  LDL.LU.64 R40, [R1+0x1c20] ;  /* 0x001c200001287983 */ /* 0x000f280000300a00 */
[----:B------:R1:W-:Y:S04]  /*35660*/  STL.64 [R1+0x70], R192 ;  /* 0x000070c001007387 */ /* 0x0003e80000100a00 */
[----:B------:R-:W-:Y:S04]  /*35670*/  STL.64 [R1+0x78], R194 ;  /* 0x000078c201007387 */ /* 0x000fe80000100a00 */
[----:B-1----:R-:W2:Y:S04]  /*35680*/  LDL.LU R192, [R1] ;  /* 0x0000000001c07983 */ /* 0x002ea80000300800 */
[----:B------:R-:W-:Y:S04]  /*35690*/  STL.64 [R1+0x60], R36 ;  /* 0x0000602401007387 */ /* 0x000fe80000100a00 */
[----:B------:R1:W-:Y:S04]  /*356a0*/  STL.64 [R1+0x68], R38 ;  /* 0x0000682601007387 */ /* 0x0003e80000100a00 */
[----:B-1----:R-:W3:Y:S04]  /*356b0*/  LDL.LU.64 R38, [R1+0x1c18] ;  /* 0x001c180001267983 */ /* 0x002ee80000300a00 */
[----:B------:R-:W3:Y:S04]  /*356c0*/  LDL.LU.64 R36, [R1+0x1c10] ;  /* 0x001c100001247983 */ /* 0x000ee80000300a00 */
[----:B------:R-:W-:Y:S04]  /*356d0*/  STL.64 [R1+0x50], R32 ;  /* 0x0000502001007387 */ /* 0x000fe80000100a00 */
[----:B------:R1:W-:Y:S04]  /*356e0*/  STL.64 [R1+0x58], R34 ;  /* 0x0000582201007387 */ /* 0x0003e80000100a00 */
[----:B-1----:R-:W4:Y:S04]  /*356f0*/  LDL.LU.64 R34, [R1+0x1c08] ;  /* 0x001c080001227983 */ /* 0x002f280000300a00 */
[----:B------:R-:W4:Y:S04]  /*35700*/  LDL.LU.64 R32, [R1+0x1c00] ;  /* 0x001c000001207983 */ /* 0x000f280000300a00 */
        /* <DEDUP_REMOVED lines=15> */
[----:B------:R-:W4:Y:S01]  /*35800*/  LDL.LU.64 R248, [R1+0x1bc0] ;  /* 0x001bc00001f87983 */ /* 0x000f220000300a00 */
[----:B------:R-:W-:-:S02]  /*35810*/  IMAD.MOV.U32 R193, RZ, RZ, R252 ;  /* 0x000000ffffc17224 */ /* 0x000fc400078e00fc */
[----:B------:R-:W-:Y:S02]  /*35820*/  IMAD.MOV.U32 R194, RZ, RZ, R6 ;  /* 0x000000ffffc27224 */ /* 0x000fe400078e0006 */
[----:B------:R-:W-:-:S07]  /*35830*/  IMAD.MOV.U32 R195, RZ, RZ, R3 ;  /* 0x000000ffffc37224 */ /* 0x000fce00078e0003 */
[----:B--2---:R-:W-:Y:S11]  /*35840*/  HMMA.1688.F32.TF32 R192, R204, R218, R192 ;  /* 0x000000daccc0723c */ /* 0x004ff600000810c0 */
[----:B------:R-:W-:Y:S11]  /*35850*/  @!UPT UIADD3 URZ, URZ, URZ, URZ ;  /* 0x0000003f3f3ff290 */ /* 0x000ff6000fffe03f */
[----:B------:R-:W-:Y:S01]  /*35860*/  @!UPT UIADD3 URZ, URZ, URZ, URZ ;  /* 0x0000003f3f3ff290 */ /* 0x000fe2000fffe03f */
[----:B------:R-:W-:Y:S04]  /*35870*/  STL.64 [R1], R192 ;  /* 0x000000c001007387 */ /* 0x000fe80000100a00 */
[----:B------:R1:W-:Y:S01]  /*35880*/  STL.64 [R1+0x8], R194 ;  /* 0x000008c201007387 */ /* 0x0003e20000100a00 */
[C---:B---3--:R-:W-:Y:S08]  /*35890*/  HMMA.1688.F32.TF32 R36, R208.reuse, R14, R36 ;  /* 0x0000000ed024723c */ /* 0x048ff00000081024 */
[C---:B----4-:R-:W-:Y:S08]  /*358a0*/  HMMA.1688.F32.TF32 R32, R208.reuse, R26, R32 ;  /* 0x0000001ad020723c */ /* 0x050ff00000081020 */
[C---:B------:R-:W-:Y:S08]  /*358b0*/  HMMA.1688.F32.TF32 R240, R208.reuse, R22, R240 ;  /* 0x00000016d0f0723c */ /* 0x040ff000000810f0 */
[----:B------:R-:W-:Y:S08]  /*358c0*/  HMMA.1688.F32.TF32 R244, R208, R18, R244 ;  /* 0x00000012d0f4723c */ /* 0x000ff000000810f4 */
[----:B-1----:R-:W-:Y:S11]  /*358d0*/  HMMA.1688.F32.TF32 R192, R204, R222, R248 ;  /* 0x000000deccc0723c */ /* 0x002ff600000810f8 */
[----:B------:R-:W-:Y:S04]  /*358e0*/  @!UPT UIADD3 URZ, URZ, URZ, URZ ;  /* 0x0000003f3f3ff290 */ /* 0x000fe8000fffe03f */
[----:B------:R-:W-:Y:S01]  /*358f0*/  STL [R1+0x1b74], R244 ;  /* 0x001b74f401007387 */ /* 0x000fe20000100800 */
[----:B------:R-:W-:-:S03]  /*35900*/  IMAD.MOV.U32 R6, RZ, RZ, R36 ;  /* 0x000000ffff067224 */ /* 0x000fc600078e0024 */
[----:B------:R-:W-:Y:S04]  /*35910*/  LDS R248, [R4+0x4a000] ;  /* 0x04a0000004f87984 */ /* 0x000fe80000000800 */
[----:B------:R-:W-:Y:S04]  /*35920*/  LDS R250, [R4+0x4a800] ;  /* 0x04a8000004fa7984 */ /* 0x000fe80000000800 */
[----:B------:R-:W-:Y:S04]  /*35930*/  LDS R249, [R5+0x4a000] ;  /* 0x04a0000005f97984 */ /* 0x000fe80000000800 */
[----:B------:R-:W-:Y:S04]  /*35940*/  LDS R251, [R5+0x4a800] ;  /* 0x04a8000005fb7984 */ /* 0x000fe80000000800 */
[----:B------:R-:W-:Y:S04]  /*35950*/  STL.64 [R1+0x250], R192 ;  /* 0x000250c001007387 */ /* 0x000fe80000100a00 */
[----:B------:R1:W-:Y:S02]  /*35960*/  STL.64 [R1+0x258], R194 ;  /* 0x000258c201007387 */ /* 0x0003e40000100a00 */
[C---:B-1----:R-:W-:Y:S02]  /*35970*/  HMMA.1688.F32.TF32 R192, R208.reuse, R30, R236 ;  /* 0x0000001ed0c0723c */ /* 0x042fe400000810ec */
[----:B------:R-:W-:Y:S04]  /*35980*/  STL [R1+0x1b70], R245 ;  /* 0x001b70f501007387 */ /* 0x000fe80000100800 */
[----:B------:R-:W-:Y:S04]  /*35990*/  STL [R1+0x1b6c], R246 ;  /* 0x001b6cf601007387 */ /* 0x000fe80000100800 */
[----:B------:R-:W-:Y:S04]  /*359a0*/  STL [R1+0x1b68], R247 ;  /* 0x001b68f701007387 */ /* 0x000fe80000100800 */
[----:B------:R-:W-:Y:S04]  /*359b0*/  STL [R1+0x1b84], R240 ;  /* 0x001b84f001007387 */ /* 0x000fe80000100800 */
[----:B------:R-:W-:Y:S04]  /*359c0*/  STL [R1+0x1b80], R241 ;  /* 0x001b80f101007387 */ /* 0x000fe80000100800 */
[----:B------:R-:W-:Y:S04]  /*359d0*/  STL [R1+0x1b7c], R242 ;  /* 0x001b7cf201007387 */ /* 0x000fe80000100800 */
[----:B------:R-:W-:Y:S04]  /*359e0*/  STL [R1+0x1b78], R243 ;  /* 0x001b78f301007387 */ /* 0x000fe80000100800 */
[----:B------:R-:W-:Y:S04]  /*359f0*/  STL.64 [R1+0x240], R192 ;  /* 0x000240c001007387 */ /* 0x000fe80000100a00 */
[----:B------:R-:W-:Y:S04]  /*35a00*/  STL.64 [R1+0x248], R194 ;  /* 0x000248c201007387 */ /* 0x000fe80000100a00 */
[----:B------:R-:W-:Y:S04]  /*35a10*/  STL [R1+0x1a4], R37 ;  /* 0x0001a42501007387 */ /* 0x000fe80000100800 */
[----:B------:R-:W-:Y:S04]  /*35a20*/  STL.64 [R1+0x1b0], R32 ;  /* 0x0001b02001007387 */ /* 0x000fe80000100a00 */
[----:B------:R1:W-:Y:S02]  /*35a30*/  STL.64 [R1+0x1b8], R34 ;  /* 0x0001b82201007387 */ /* 0x0003e40000100a00 */
[----:B-1----:R-:W-:Y:S02]  /*35a40*/  HMMA.1688.F32.TF32 R32, R208, R10, R40 ;  /* 0x0000000ad020723c */ /* 0x002fe40000081028 */
[----:B------:R-:W-:Y:S04]  /*35a50*/  STL.64 [R1+0x1a8], R38 ;  /* 0x0001a82601007387 */ /* 0x000fe80000100a00 */
[----:B------:R-:W-:Y:S04]  /*35a60*/  LDS R40, [R2+0x49100] ;  /* 0x0491000002287984 */ /* 0x000fe80000000800 */
[----:B------:R-:W-:Y:S04]  /*35a70*/  LDS R42, [R2+0x49900] ;  /* 0x04990000022a7984 */ /* 0x000fe80000000800 */
[----:B------:R-:W-:Y:S04]  /*35a80*/  LDS R41, [R0+0x49100] ;  /* 0x0491000000297984 */ /* 0x000fe80000000800 */
[----:B------:R-:W1:Y:S05]  /*35a90*/  LDS R43, [R0+0x49900] ;  /* 0x04990000002b7984 */ /* 0x000e6a0000000800 */
[----:B------:R2:W-:Y:S01]  /*35aa0*/  STL.64 [R1+0x190], R32 ;  /* 0x0001902001007387 */ /* 0x0005e20000100a00 */
[----:B------:R-:W-:-:S02]  /*35ab0*/  IMAD.MOV.U32 R240, RZ, RZ, R34 ;  /* 0x000000fffff07224 */ /* 0x000fc400078e0022 */
[----:B------:R-:W-:Y:S02]  /*35ac0*/  IMAD.MOV.U32 R241, RZ, RZ, R35 ;  /* 0x000000fffff17224 */ /* 0x000fe400078e0023 */
[----:B--2---:R-:W-:Y:S03]  /*35ad0*/  HMMA.1688.F32.TF32 R32, R208, R222, R48 ;  /* 0x000000ded020723c */ /* 0x004fe60000081030 */
[----:B------:R2:W-:Y:S04]  /*35ae0*/  STL [R1+0x1b8c], R241 ;  /* 0x001b8cf101007387 */ /* 0x0005e80000100800 */
[----:B------:R3:W-:Y:S11]  /*35af0*/  STL [R1+0x1b88], R240 ;  /* 0x001b88f001007387 */ /* 0x0007f60000100800 */
[----:B------:R-:W-:Y:S06]  /*35b00*/  @!UPT UIADD3 URZ, URZ, URZ, URZ ;  /* 0x0000003f3f3ff290 */ /* 0x000fec000fffe03f */
[----:B------:R-:W-:Y:S02]  /*35b10*/  IMAD.MOV.U32 R49, RZ, RZ, R35 ;  /* 0x000000ffff317224 */ /* 0x000fe400078e0023 */
[----:B------:R-:W-:Y:S02]  /*35b20*/  IMAD.MOV.U32 R48, RZ, RZ, R34 ;  /* 0x000000ffff307224 */ /* 0x000fe400078e0022 */
[----:B--2---:R-:W-:Y:S02]  /*35b30*/  IMAD.MOV.U32 R241, RZ, RZ, R32 ;  /* 0x000000fffff17224 */ /* 0x004fe400078e0020 */
[----:B---3--:R-:W-:Y:S02]  /*35b40*/  IMAD.MOV.U32 R240, RZ, RZ, R33 ;  /* 0x000000fffff07224 */ /* 0x008fe400078e0021 */
[C---:B------:R-:W-:Y:S11]  /*35b50*/  HMMA.1688.F32.TF32 R32, R212.reuse, R18, R52 ;  /* 0x00000012d420723c */ /* 0x040ff60000081034 */
[----:B------:R-:W-:Y:S11]  /*35b60*/  @!UPT UIADD3 URZ, URZ, URZ, URZ ;  /* 0x0000003f3f3ff290 */ /* 0x000ff6000fffe03f */
[----:B------:R-:W-:Y:S02]  /*35b70*/  @!UPT UIADD3 URZ, URZ, URZ, URZ ;  /* 0x0000003f3f3ff290 */ /* 0x000fe4000fffe03f */
[----:B------:R-:W-:Y:S01]  /*35b80*/  IMAD.MOV.U32 R53, RZ, RZ, R32 ;  /* 0x000000ffff357224 */ /* 0x000fe200078e0020 */
        /* <DEDUP_REMOVED lines=25> */
[----:B------:R-:W-:Y:S01]  /*35d20*/  HMMA.1688.F32.TF32 R36, R208, R218, R44 ;  /* 0x000000dad024723c */ /* 0x000fe2000008102c */
[----:B------:R-:W-:Y:S04]  /*35d30*/  LDS R44, [R4+0x49100] ;  /* 0x04910000042c7984 */ /* 0x000fe80000000800 */
[----:B------:R-:W-:Y:S03]  /*35d40*/  LDS R46, [R4+0x49900] ;  /* 0x04990000042e7984 */ /* 0x000fe60000000800 */
[----:B-1----:R-:W-:Y:S01]  /*35d50*/  HMMA.1688.F32.TF32 R60, R40, R22, R84 ;  /* 0x00000016283c723c */ /* 0x002fe20000081054 */
[----:B------:R-:W-:Y:S04]  /*35d60*/  LDS R45, [R5+0x49100] ;  /* 0x04910000052d7984 */ /* 0x000fe80000000800 */
[----:B------:R-:W-:Y:S03]  /*35d70*/  LDS R47, [R5+0x49900] ;  /* 0x04990000052f7984 */ /* 0x000fe60000000800 */
[----:B------:R-:W-:Y:S01]  /*35d80*/  MOV R69, R32 ;  /* 0x0000002000457202 */ /* 0x000fe20000000f00 */
[----:B------:R-:W-:-:S02]  /*35d90*/  IMAD.MOV.U32 R68, RZ, RZ, R33 ;  /* 0x000000ffff447224 */ /* 0x000fc400078e0021 */
[----:B------:R-:W-:Y:S02]  /*35da0*/  IMAD.MOV.U32 R67, RZ, RZ, R34 ;  /* 0x000000ffff437224 */ /* 0x000fe400078e0022 */
[----:B------:R-:W-:Y:S02]  /*35db0*/  IMAD.MOV.U32 R66, RZ, RZ, R35 ;  /* 0x000000ffff427224 */ /* 0x000fe400078e0023 */
[----:B------:R-:W-:Y:S08]  /*35dc0*/  HMMA.1688.F32.TF32 R32, R212, R10, R72 ;  /* 0x0000000ad420723c */ /* 0x000ff00000081048 */
[----:B------:R-:W-:Y:S01]  /*35dd0*/  HMMA.1688.F32.TF32 R72, R40, R18, R188 ;  /* 0x000000122848723c */ /* 0x000fe200000810bc */
[----:B------:R-:W-:Y:S04]  /*35de0*/  STL.64 [R1+0x180], R36 ;  /* 0x0001802401007387 */ /* 0x000fe80000100a00 */
[----:B------:R-:W-:Y:S03]  /*35df0*/  STL.64 [R1+0x188], R38 ;  /* 0x0001882601007387 */ /* 0x000fe60000100a00 */
[----:B------:R-:W-:Y:S01]  /*35e00*/  HMMA.1688.F32.TF32 R192, R212, R222, R80 ;  /* 0x000000ded4c0723c */ /* 0x000fe20000081050 */
[----:B------:R-:W-:Y:S04]  /*35e10*/  LDS R36, [R2+0x49180] ;  /* 0x0491800002247984 */ /* 0x000fe80000000800 */
[----:B------:R-:W-:Y:S03]  /*35e20*/  LDS R38, [R2+0x49980] ;  /* 0x0499800002267984 */ /* 0x000fe60000000800 */
[C---:B------:R-:W-:Y:S01]  /*35e30*/  HMMA.1688.F32.TF32 R80, R40.reuse, R30, R180 ;  /* 0x0000001e2850723c */ /* 0x040fe200000810b4 */
[----:B------:R-:W-:Y:S04]  /*35e40*/  LDS R37, [R0+0x49180] ;  /* 0x0491800000257984 */ /* 0x000fe80000000800 */
[----:B------:R-:W1:Y:S04]  /*35e50*/  LDS R39, [R0+0x49980] ;  /* 0x0499800000277984 */ /* 0x000e680000000800 */
[----:B------:R-:W-:Y:S04]  /*35e60*/  STL.64 [R1+0x340], R72 ;  /* 0x0003404801007387 */ /* 0x000fe80000100a00 */
[----:B------:R2:W-:Y:S04]  /*35e70*/  STL.64 [R1+0x348], R74 ;  /* 0x0003484a01007387 */ /* 0x0005e80000100a00 */
[----:B------:R-:W-:Y:S04]  /*35e80*/  STL.64 [R1+0x330], R60 ;  /* 0x0003303c01007387 */ /* 0x000fe80000100a00 */
[----:B------:R3:W-:Y:S01]  /*35e90*/  STL.64 [R1+0x338], R62 ;  /* 0x0003383e01007387 */ /* 0x0007e20000100a00 */
[C---:B--2---:R-:W-:Y:S08]  /*35ea0*/  HMMA.1688.F32.TF32 R72, R40.reuse, R26, R88 ;  /* 0x0000001a2848723c */ /* 0x044ff00000081058 */
[C---:B---3--:R-:W-:Y:S01]  /*35eb0*/  HMMA.1688.F32.TF32 R60, R40.reuse, R14, R184 ;  /* 0x0000000e283c723c */ /* 0x048fe200000810b8 */
[----:B------:R-:W-:Y:S04]  /*35ec0*/  STL.64 [R1+0x320], R80 ;  /* 0x0003205001007387 */ /* 0x000fe80000100a00 */
[----:B------:R2:W-:Y:S10]  /*35ed0*/  STL.64 [R1+0x328], R82 ;  /* 0x0003285201007387 */ /* 0x0005f40000100a00 */
[----:B------:R-:W-:Y:S04]  /*35ee0*/  STL.64 [R1+0x310], R72 ;  /* 0x0003104801007387 */ /* 0x000fe80000100a00 */
[----:B------:R3:W-:Y:S01]  /*35ef0*/  STL.64 [R1+0x318], R74 ;  /* 0x0003184a01007387 */ /* 0x0007e20000100a00 */
[C---:B--2---:R-:W-:Y:S03]  /*35f00*/  HMMA.1688.F32.TF32 R80, R40.reuse, R10, R92 ;  /* 0x0000000a2850723c */ /* 0x044fe6000008105c */
[----:B------:R-:W-:Y:S04]  /*35f10*/  STL.64 [R1+0x300], R60 ;  /* 0x0003003c01007387 */ /* 0x000fe80000100a00 */
[----:B------:R2:W-:Y:S01]  /*35f20*/  STL.64 [R1+0x308], R62 ;  /* 0x0003083e01007387 */ /* 0x0005e20000100a00 */
[----:B---3--:R-:W-:Y:S08]  /*35f30*/  HMMA.1688.F32.TF32 R72, R40, R218, R96 ;  /* 0x000000da2848723c */ /* 0x008ff00000081060 */
[----:B-1----:R-:W-:Y:S01]  /*35f40*/  HMMA.1688.F32.TF32 R180, R36, R10, R156 ;  /* 0x0000000a24b4723c */ /* 0x002fe2000008109c */
[----:B------:R-:W-:Y:S01]  /*35f50*/  IMAD.MOV.U32 R84, RZ, RZ, R177 ;  /* 0x000000ffff547224 */ /* 0x000fe200078e00b1 */
[----:B------:R-:W-:Y:S01]  /*35f60*/  LDS R92, [R4+0x4a080] ;  /* 0x04a08000045c7984 */ /* 0x000fe20000000800 */
[----:B------:R-:W-:-:S02]  /*35f70*/  IMAD.MOV.U32 R85, RZ, RZ, R178 ;  /* 0x000000ffff557224 */ /* 0x000fc400078e00b2 */
[----:B------:R-:W-:Y:S01]  /*35f80*/  IMAD.MOV.U32 R86, RZ, RZ, R179 ;  /* 0x000000ffff567224 */ /* 0x000fe200078e00b3 */
[----:B------:R-:W-:Y:S02]  /*35f90*/  LDS R94, [R4+0x4a880] ;  /* 0x04a88000045e7984 */ /* 0x000fe40000000800 */
[----:B--2---:R-:W-:Y:S01]  /*35fa0*/  HMMA.1688.F32.TF32 R60, R40, R222, R100 ;  /* 0x000000de283c723c */ /* 0x004fe20000081064 */
[----:B------:R-:W-:Y:S01]  /*35fb0*/  IMAD.MOV.U32 R87, RZ, RZ, R7 ;  /* 0x000000ffff577224 */ /* 0x000fe200078e0007 */
[----:B------:R-:W-:Y:S01]  /*35fc0*/  LDS R93, [R5+0x4a080] ;  /* 0x04a08000055d7984 */ /* 0x000fe20000000800 */
[----:B------:R-:W-:Y:S02]  /*35fd0*/  IMAD.MOV.U32 R246, RZ, RZ, R32 ;  /* 0x000000fffff67224 */ /* 0x000fe400078e0020 */
[----:B------:R-:W-:Y:S01]  /*35fe0*/  IMAD.MOV.U32 R247, RZ, RZ, R33 ;  /* 0x000000fffff77224 */ /* 0x000fe200078e0021 */
[----:B------:R-:W-:Y:S02]  /*35ff0*/  LDS R95, [R5+0x4a880] ;  /* 0x04a88000055f7984 */ /* 0x000fe40000000800 */
[C---:B------:R-:W-:Y:S02]  /*36000*/  HMMA.1688.F32.TF32 R40, R44.reuse, R18, R104 ;  /* 0x000000122c28723c */ /* 0x040fe40000081068 */
[----:B------:R-:W-:Y:S04]  /*36010*/  STL.64 [R1+0x2f0], R80 ;  /* 0x0002f05001007387 */ /* 0x000fe80000100a00 */
[----:B------:R-:W-:Y:S04]  /*36020*/  STL.64 [R1+0x2f8], R82 ;  /* 0x0002f85201007387 */ /* 0x000fe80000100a00 */
[----:B------:R1:W-:Y:S11]  /*36030*/  STL.64 [R1+0x2e0], R72 ;  /* 0x0002e04801007387 */ /* 0x0003f60000100a00 */
[----:B------:R-:W-:Y:S03]  /*36040*/  @!UPT UIADD3 URZ, URZ, URZ, URZ ;  /* 0x0000003f3f3ff290 */ /* 0x000fe6000fffe03f */
[----:B------:R-:W-:Y:S02]  /*36050*/  IMAD.MOV.U32 R103, RZ, RZ, R40 ;  /* 0x000000ffff677224 */ /* 0x000fe400078e0028 */
[----:B------:R-:W-:Y:S02]  /*36060*/  IMAD.MOV.U32 R102, RZ, RZ, R41 ;  /* 0x000000ffff667224 */ /* 0x000fe400078e0029 */
[----:B------:R-:W-:Y:S02]  /*36070*/  IMAD.MOV.U32 R101, RZ, RZ, R42 ;  /* 0x000000ffff657224 */ /* 0x000fe400078e002a */
[----:B------:R-:W-:Y:S02]  /*36080*/  IMAD.MOV.U32 R100, RZ, RZ, R43 ;  /* 0x000000ffff647224 */ /* 0x000fe400078e002b */
[----:B------:R-:W-:Y:S01]  /*36090*/  HMMA.1688.F32.TF32 R40, R44, R22, R108 ;  /* 0x000000162c28723c */ /* 0x000fe2000008106c */
[----:B------:R2:W-:Y:S01]  /*360a0*/  STL.64 [R1+0x2e8], R74 ;  /* 0x0002e84a01007387 */ /* 0x0005e20000100a00 */
[----:B-1----:R-:W-:-:S03]  /*360b0*/  IMAD.MOV.U32 R72, RZ, RZ, R225 ;  /* 0x000000ffff487224 */ /* 0x002fc600078e00e1 */
[----:B------:R1:W-:Y:S01]  /*360c0*/  STL.64 [R1+0x1b60], R182 ;  /* 0x001b60b601007387 */ /* 0x0003e20000100a00 */
[----:B------:R-:W-:-:S03]  /*360d0*/  IMAD.MOV.U32 R73, RZ, RZ, R226 ;  /* 0x000000ffff497224 */ /* 0x000fc600078e00e2 */
[----:B------:R-:W-:Y:S01]  /*360e0*/  STL.64 [R1+0x1b58], R180 ;  /* 0x001b58b401007387 */ /* 0x000fe20000100a00 */
[----:B------:R-:W-:-:S03]  /*360f0*/  MOV R80, R201 ;  /* 0x000000c900507202 */ /* 0x000fc60000000f00 */
[----:B------:R-:W3:Y:S01]  /*36100*/  LDL.LU R225, [R1+0x1bbc] ;  /* 0x001bbc0001e17983 */ /* 0x000ee20000300800 */
[----:B--2---:R-:W-:Y:S02]  /*36110*/  IMAD.MOV.U32 R74, RZ, RZ, R227 ;  /* 0x000000ffff4a7224 */ /* 0x004fe400078e00e3 */
[----:B------:R-:W-:Y:S01]  /*36120*/  IMAD.MOV.U32 R75, RZ, RZ, R200 ;  /* 0x000000ffff4b7224 */ /* 0x000fe200078e00c8 */
[----:B------:R-:W3:Y:S01]  /*36130*/  LDL.LU R226, [R1+0x1bb8] ;  /* 0x001bb80001e27983 */ /* 0x000ee20000300800 */
[----:B------:R-:W-:-:S03]  /*36140*/  IMAD.MOV.U32 R81, RZ, RZ, R202 ;  /* 0x000000ffff517224 */ /* 0x000fc600078e00ca */
[----:B------:R-:W3:Y:S01]  /*36150*/  LDL.LU R227, [R1+0x1bb4] ;  /* 0x001bb40001e37983 */ /* 0x000ee20000300800 */
[----:B------:R-:W-:-:S03]  /*36160*/  IMAD.MOV.U32 R82, RZ, RZ, R203 ;  /* 0x000000ffff527224 */ /* 0x000fc600078e00cb */
[----:B------:R-:W2:Y:S01]  /*36170*/  LDL.LU R200, [R1+0x1bb0] ;  /* 0x001bb00001c87983 */ /* 0x000ea20000300800 */
[----:B------:R-:W-:-:S03]  /*36180*/  IMAD.MOV.U32 R83, RZ, RZ, R176 ;  /* 0x000000ffff537224 */ /* 0x000fc600078e00b0 */
[----:B------:R-:W2:Y:S04]  /*36190*/  LDL.LU R201, [R1+0x1bac] ;  /* 0x001bac0001c97983 */ /* 0x000ea80000300800 */
[----:B------:R-:W2:Y:S04]  /*361a0*/  LDL.LU R202, [R1+0x1ba8] ;  /* 0x001ba80001ca7983 */ /* 0x000ea80000300800 */
[----:B------:R-:W2:Y:S01]  /*361b0*/  LDL.LU R203, [R1+0x1ba4] ;  /* 0x001ba40001cb7983 */ /* 0x000ea20000300800 */
[----:B------:R-:W-:-:S03]  /*361c0*/  IMAD.MOV.U32 R107, RZ, RZ, R40 ;  /* 0x000000ffff6b7224 */ /* 0x000fc600078e0028 */
[----:B------:R-:W4:Y:S01]  /*361d0*/  LDL.LU R176, [R1+0x1ba0] ;  /* 0x001ba00001b07983 */ /* 0x000f220000300800 */
[----:B------:R-:W-:-:S03]  /*361e0*/  IMAD.MOV.U32 R106, RZ, RZ, R41 ;  /* 0x000000ffff6a7224 */ /* 0x000fc600078e0029 */
[----:B------:R-:W4:Y:S01]  /*361f0*/  LDL.LU R177, [R1+0x1b9c] ;  /* 0x001b9c0001b17983 */ /* 0x000f220000300800 */
[----:B------:R-:W-:Y:S02]  /*36200*/  IMAD.MOV.U32 R105, RZ, RZ, R42 ;  /* 0x000000ffff697224 */ /* 0x000fe400078e002a */
[----:B------:R-:W-:Y:S01]  /*36210*/  IMAD.MOV.U32 R104, RZ, RZ, R43 ;  /* 0x000000ffff687224 */ /* 0x000fe200078e002b */
[----:B------:R-:W4:Y:S01]  /*36220*/  LDL.LU R178, [R1+0x1b98] ;  /* 0x001b980001b27983 */ /* 0x000f220000300800 */
[C---:B------:R-:W-:Y:S03]  /*36230*/  HMMA.1688.F32.TF32 R40, R44.reuse, R30, R112 ;  /* 0x0000001e2c28723c */ /* 0x040fe60000081070 */
[----:B------:R-:W4:Y:S04]  /*36240*/  LDL.LU R179, [R1+0x1b94] ;  /* 0x001b940001b37983 */ /* 0x000f280000300800 */
[----:B------:R-:W2:Y:S11]  /*36250*/  LDL.LU R7, [R1+0x1b90] ;  /* 0x001b900001077983 */ /* 0x000eb60000300800 */
[----:B------:R-:W-:Y:S06]  /*36260*/  @!UPT UIADD3 URZ, URZ, URZ, URZ ;  /* 0x0000003f3f3ff290 */ /* 0x000fec000fffe03f */
[----:B------:R-:W-:Y:S02]  /*36270*/  IMAD.MOV.U32 R191, RZ, RZ, R40 ;  /* 0x000000ffffbf7224 */ /* 0x000fe400078e0028 */
[----:B------:R-:W-:Y:S02]  /*36280*/  IMAD.MOV.U32 R190, RZ, RZ, R41 ;  /* 0x000000ffffbe7224 */ /* 0x000fe400078e0029 */
[----:B------:R-:W-:Y:S02]  /*36290*/  IMAD.MOV.U32 R189, RZ, RZ, R42 ;  /* 0x000000ffffbd7224 */ /* 0x000fe400078e002a */
[----:B------:R-:W-:Y:S02]  /*362a0*/  IMAD.MOV.U32 R188, RZ, RZ, R43 ;  /* 0x000000ffffbc7224 */ /* 0x000fe400078e002b */
[C---:B------:R-:W-:Y:S11]  /*362b0*/  HMMA.1688.F32.TF32 R40, R44.reuse, R26, R116 ;  /* 0x0000001a2c28723c */ /* 0x040ff60000081074 */
[----:B------:R-:W-:Y:S11]  /*362c0*/  @!UPT UIADD3 URZ, URZ, URZ, URZ ;  /* 0x0000003f3f3ff290 */ /* 0x000ff6000fffe03f */
[----:B------:R-:W-:Y:S02]  /*362d0*/  @!UPT UIADD3 URZ, URZ, URZ, URZ ;  /* 0x0000003f3f3ff290 */ /* 0x000fe4000fffe03f */
[----:B------:R-:W-:Y:S01]  /*362e0*/  MOV R111, R40 ;  /* 0x00000028006f7202 */ /* 0x000fe20000000f00 */
        /* <DEDUP_REMOVED lines=20> */
[----:B------:R-:W-:Y:S01]  /*36430*/  IMAD.MOV.U32 R127, RZ, RZ, R40 ;  /* 0x000000ffff7f7224 */ /* 0x000fe200078e0028 */
[----:B------:R-:W-:Y:S01]  /*36440*/  MOV R125, R42 ;  /* 0x0000002a007d7202 */ /* 0x000fe20000000f00 */
[----:B------:R-:W-:Y:S02]  /*36450*/  IMAD.MOV.U32 R126, RZ, RZ, R41 ;  /* 0x000000ffff7e7224 */ /* 0x000fe400078e0029 */
[----:B------:R-:W-:Y:S02]  /*36460*/  IMAD.MOV.U32 R124, RZ, RZ, R43 ;  /* 0x000000ffff7c7224 */ /* 0x000fe400078e002b */
[----:B------:R-:W-:Y:S11]  /*36470*/  HMMA.1688.F32.TF32 R40, R44, R222, R132 ;  /* 0x000000de2c28723c */ /* 0x000ff60000081084 */
        /* <DEDUP_REMOVED lines=22> */
[----:B------:R-:W-:-:S05]  /*365e0*/  IMAD.MOV.U32 R3, RZ, RZ, R35 ;  /* 0x000000ffff037224 */ /* 0x000fca00078e0023 */
[----:B------:R-:W-:Y:S11]  /*365f0*/  HMMA.1688.F32.TF32 R32, R212, R218, R76 ;  /* 0x000000dad420723c */ /* 0x000ff6000008104c */
[----:B------:R-:W-:Y:S05]  /*36600*/  @!UPT UIADD3 URZ, URZ, URZ, URZ ;  /* 0x0000003f3f3ff290 */ /* 0x000fea000fffe03f */
[----:B------:R-:W-:Y:S01]  /*36610*/  MOV R139, R40 ;  /* 0x00000028008b7202 */ /* 0x000fe20000000f00 */
[----:B------:R-:W-:Y:S02]  /*36620*/  IMAD.MOV.U32 R138, RZ, RZ, R41 ;  /* 0x000000ffff8a7224 */ /* 0x000fe400078e0029 */
[----:B------:R-:W-:Y:S02]  /*36630*/  IMAD.MOV.U32 R137, RZ, RZ, R42 ;  /* 0x000000ffff897224 */ /* 0x000fe400078e002a */
[----:B------:R-:W-:Y:S02]  /*36640*/  IMAD.MOV.U32 R136, RZ, RZ, R43 ;  /* 0x000000ffff887224 */ /* 0x000fe400078e002b */
[----:B------:R-:W-:Y:S01]  /*36650*/  HMMA.1688.F32.TF32 R40, R36, R26, R148 ;  /* 0x0000001a2428723c */ /* 0x000fe20000081094 */
[----:B------:R-:W-:Y:S02]  /*36660*/  IMAD.MOV.U32 R79, RZ, RZ, R32 ;  /* 0x000000ffff4f7224 */ /* 0x000fe400078e0020 */
[----:B------:R-:W-:Y:S01]  /*36670*/  IMAD.MOV.U32 R78, RZ, RZ, R33 ;  /* 0x000000ffff4e7224 */ /* 0x000fe200078e0021 */
[----:B------:R-:W-:Y:S01]  /*36680*/  LDS R32, [R4+0x49180] ;  /* 0x0491800004207984 */ /* 0x000fe20000000800 */
[----:B------:R-:W-:-:S02]  /*36690*/  IMAD.MOV.U32 R77, RZ, RZ, R34 ;  /* 0x000000ffff4d7224 */ /* 0x000fc400078e0022 */
[----:B------:R-:W-:Y:S01]  /*366a0*/  IMAD.MOV.U32 R76, RZ, RZ, R35 ;  /* 0x000000ffff4c7224 */ /* 0x000fe200078e0023 */
[----:B------:R-:W-:Y:S04]  /*366b0*/  LDS R34, [R4+0x49980] ;  /* 0x0499800004227984 */ /* 0x000fe80000000800 */
[----:B------:R-:W-:Y:S04]  /*366c0*/  LDS R33, [R5+0x49180] ;  /* 0x0491800005217984 */ /* 0x000fe80000000800 */
[----:B------:R-:W1:Y:S08]  /*366d0*/  LDS R35, [R5+0x49980] ;  /* 0x0499800005237984 */ /* 0x000e700000000800 */
[----:B------:R-:W-:-:S02]  /*366e0*/  IMAD.MOV.U32 R143, RZ, RZ, R40 ;  /* 0x000000ffff8f7224 */ /* 0x000fc400078e0028 */
        /* <DEDUP_REMOVED lines=11> */
[----:B-1----:R-:W-:Y:S02]  /*367a0*/  IMAD.MOV.U32 R182, RZ, RZ, R17 ;  /* 0x000000ffffb67224 */ /* 0x002fe400078e0011 */
[----:B------:R-:W-:-:S05]  /*367b0*/  IMAD.MOV.U32 R183, RZ, RZ, R16 ;  /* 0x000000ffffb77224 */ /* 0x000fca00078e0010 */
[----:B------:R-:W-:Y:S08]  /*367c0*/  HMMA.1688.F32.TF32 R184, R36, R218, R160 ;  /* 0x000000da24b8723c */ /* 0x000ff000000810a0 */
[----:B------:R-:W-:Y:S01]  /*367d0*/  HMMA.1688.F32.TF32 R36, R32, R18, R168 ;  /* 0x000000122024723c */ /* 0x000fe200000810a8 */
[----:B--2---:R-:W-:Y:S07]  /*367e0*/  LDSM.16.M88.4 R16, [R7+0x8100] ;  /* 0x008100000710783b */ /* 0x004fee0000000200 */
[----:B------:R-:W-:Y:S01]  /*367f0*/  IMAD.MOV.U32 R151, RZ, RZ, R40 ;  /* 0x000000ffff977224 */ /* 0x000fe200078e0028 */
[----:B------:R-:W-:Y:S01]  /*36800*/  MOV R149, R42 ;  /* 0x0000002a00957202 */ /* 0x000fe20000000f00 */
[----:B------:R-:W-:Y:S01]  /*36810*/  IMAD.MOV.U32 R150, RZ, RZ, R41 ;  /* 0x000000ffff967224 */ /* 0x000fe200078e0029 */
[----:B------:R-:W-:Y:S01]  /*36820*/  LDS R40, [R2+0x4a000] ;  /* 0x04a0000002287984 */ /* 0x000fe20000000800 */
[----:B------:R-:W-:-:S03]  /*36830*/  IMAD.MOV.U32 R148, RZ, RZ, R43 ;  /* 0x000000ffff947224 */ /* 0x000fc600078e002b */
[----:B------:R-:W-:Y:S04]  /*36840*/  LDS R42, [R2+0x4a800] ;  /* 0x04a80000022a7984 */ /* 0x000fe80000000800 */
[----:B------:R-:W-:Y:S04]  /*36850*/  LDS R41, [R0+0x4a000] ;  /* 0x04a0000000297984 */ /* 0x000fe80000000800 */
[----:B------:R-:W1:Y:S01]  /*36860*/  LDS R43, [R0+0x4a800] ;  /* 0x04a80000002b7984 */ /* 0x000e620000000800 */
[----:B------:R-:W-:Y:S02]  /*36870*/  IMAD.MOV.U32 R155, RZ, RZ, R36 ;  /* 0x000000ffff9b7224 */ /* 0x000fe400078e0024 */
[----:B------:R-:W-:-:S02]  /*36880*/  IMAD.MOV.U32 R154, RZ, RZ, R37 ;  /* 0x000000ffff9a7224 */ /* 0x000fc400078e0025 */
[----:B------:R-:W-:Y:S02]  /*36890*/  IMAD.MOV.U32 R153, RZ, RZ, R38 ;  /* 0x000000ffff997224 */ /* 0x000fe400078e0026 */
[----:B------:R-:W-:Y:S02]  /*368a0*/  IMAD.MOV.U32 R152, RZ, RZ, R39 ;  /* 0x000000ffff987224 */ /* 0x000fe400078e0027 */
[C---:B------:R-:W-:Y:S01]  /*368b0*/  HMMA.1688.F32.TF32 R36, R32.reuse, R22, R172 ;  /* 0x000000162024723c */ /* 0x040fe200000810ac */
[----:B------:R-:W-:Y:S02]  /*368c0*/  IMAD.MOV.U32 R180, RZ, RZ, R21 ;  /* 0x000000ffffb47224 */ /* 0x000fe400078e0015 */
[----:B------:R-:W-:Y:S02]  /*368d0*/  IMAD.MOV.U32 R181, RZ, RZ, R20 ;  /* 0x000000ffffb57224 */ /* 0x000fe400078e0014 */
[----:B------:R-:W2:Y:S01]  /*368e0*/  LDSM.16.M88.4 R20, [R7+0xc100] ;  /* 0x00c100000714783b */ /* 0x000ea20000000200 */
[----:B------:R-:W-:Y:S01]  /*368f0*/  IMAD.MOV.U32 R44, RZ, RZ, R29 ;  /* 0x000000ffff2c7224 */ /* 0x000fe200078e001d */
[----:B------:R-:W-:Y:S01]  /*36900*/  MOV R46, R25 ;  /* 0x00000019002e7202 */ /* 0x000fe20000000f00 */
[----:B------:R-:W-:Y:S01]  /*36910*/  IMAD.MOV.U32 R45, RZ, RZ, R28 ;  /* 0x000000ffff2d7224 */ /* 0x000fe200078e001c */
[----:B---3--:R-:W-:Y:S01]  /*36920*/  HMMA.1688.F32.TF32 R208, R32, R14, R224 ;  /* 0x0000000e20d0723c */ /* 0x008fe200000810e0 */
[----:B------:R-:W-:-:S02]  /*36930*/  IMAD.MOV.U32 R47, RZ, RZ, R24 ;  /* 0x000000ffff2f7224 */ /* 0x000fc400078e0018 */
[----:B------:R-:W-:Y:S02]  /*36940*/  IMAD.MOV.U32 R160, RZ, RZ, R13 ;  /* 0x000000ffffa07224 */ /* 0x000fe400078e000d */
[----:B------:R-:W-:Y:S02]  /*36950*/  IMAD.MOV.U32 R161, RZ, RZ, R12 ;  /* 0x000000ffffa17224 */ /* 0x000fe400078e000c */
[----:B------:R-:W3:Y:S01]  /*36960*/  LDSM.16.M88.4 R12, [R7+0x4100] ;  /* 0x00410000070c783b */ /* 0x000ee20000000200 */
[----:B------:R-:W-:Y:S02]  /*36970*/  IMAD.MOV.U32 R90, RZ, RZ, R217 ;  /* 0x000000ffff5a7224 */ /* 0x000fe400078e00d9 */
[----:B------:R-:W-:Y:S01]  /*36980*/  IMAD.MOV.U32 R91, RZ, RZ, R216 ;  /* 0x000000ffff5b7224 */ /* 0x000fe200078e00d8 */
[----:B------:R-:W-:Y:S01]  /*36990*/  HMMA.1688.F32.TF32 R204, R32, R26, R200 ;  /* 0x0000001a20cc723c */ /* 0x000fe200000810c8 */
[----:B------:R-:W-:Y:S01]  /*369a0*/  IMAD.MOV.U32 R88, RZ, RZ, R221 ;  /* 0x000000ffff587224 */ /* 0x000fe200078e00dd */
[----:B------:R-:W2:Y:S01]  /*369b0*/  LDSM.16.M88.4 R24, [R7+0x10100] ;  /* 0x010100000718783b */ /* 0x000ea20000000200 */
[----:B------:R-:W-:-:S05]  /*369c0*/  IMAD.MOV.U32 R89, RZ, RZ, R220 ;  /* 0x000000ffff597224 */ /* 0x000fca00078e00dc */
[----:B------:R-:W-:Y:S01]  /*369d0*/  HMMA.1688.F32.TF32 R216, R32, R218, R232 ;  /* 0x000000da20d8723c */ /* 0x000fe200000810e8 */
[----:B------:R-:W-:Y:S02]  /*369e0*/  IMAD.MOV.U32 R159, RZ, RZ, R36 ;  /* 0x000000ffff9f7224 */ /* 0x000fe400078e0024 */
[----:B------:R-:W-:-:S05]  /*369f0*/  IMAD.MOV.U32 R158, RZ, RZ, R37 ;  /* 0x000000ffff9e7224 */ /* 0x000fca00078e0025 */
[C---:B----4-:R-:W-:Y:S01]  /*36a00*/  HMMA.1688.F32.TF32 R236, R32.reuse, R30, R176 ;  /* 0x0000001e20ec723c */ /* 0x050fe200000810b0 */
[----:B------:R-:W4:Y:S01]  /*36a10*/  LDSM.16.M88.4 R28, [R7+0x14100] ;  /* 0x01410000071c783b */ /* 0x000f220000000200 */
[----:B------:R-:W-:Y:S02]  /*36a20*/  IMAD.MOV.U32 R157, RZ, RZ, R38 ;  /* 0x000000ffff9d7224 */ /* 0x000fe400078e0026 */
[----:B------:R-:W-:Y:S02]  /*36a30*/  IMAD.MOV.U32 R156, RZ, RZ, R39 ;  /* 0x000000ffff9c7224 */ /* 0x000fe400078e0027 */
[----:B------:R-:W-:Y:S02]  /*36a40*/  LDSM.16.M88.4 R36, [R7+0x1c100] ;  /* 0x01c100000724783b */ /* 0x000fe40000000200 */
[----:B------:R-:W-:Y:S08]  /*36a50*/  HMMA.1688.F32.TF32 R220, R32, R222, R196 ;  /* 0x000000de20dc723c */ /* 0x000ff000000810c4 */
[----:B-1----:R-:W-:Y:S08]  /*36a60*/  HMMA.1688.F32.TF32 R44, R40, R16, R44 ;  /* 0x00000010282c723c */ /* 0x002ff0000008102c */
[----:B------:R-:W-:Y:S01]  /*36a70*/  HMMA.1688.F32.TF32 R212, R32, R10, R228 ;  /* 0x0000000a20d4723c */ /* 0x000fe200000810e4 */
[----:B------:R-:W1:Y:S04]  /*36a80*/  LDSM.16.M88.4 R32, [R7+0x18100] ;  /* 0x018100000720783b */ /* 0x000e680000000200 */
[----:B------:R2:W-:Y:S04]  /*36a90*/  STL [R1+0x1b54], R217 ;  /* 0x001b54d901007387 */ /* 0x0005e80000100800 */
[----:B------:R3:W-:Y:S04]  /*36aa0*/  STL [R1+0x1b50], R218 ;  /* 0x001b50da01007387 */ /* 0x0007e80000100800 */
[----:B------:R4:W-:Y:S03]  /*36ab0*/  STL [R1+0x1b4c], R219 ;  /* 0x001b4cdb01007387 */ /* 0x0009e60000100800 */
[----:B--2---:R-:W-:Y:S01]  /*36ac0*/  IMAD.MOV.U32 R217, RZ, RZ, R44 ;  /* 0x000000ffffd97224 */ /* 0x004fe200078e002c */
[----:B------:R2:W-:Y:S01]  /*36ad0*/  STL [R1+0x1b48], R223 ;  /* 0x001b48df01007387 */ /* 0x0005e20000100800 */
[----:B---3--:R-:W-:-:S02]  /*36ae0*/  IMAD.MOV.U32 R218, RZ, RZ, R45 ;  /* 0x000000ffffda7224 */ /* 0x008fc400078e002d */
[----:B----4-:R-:W-:Y:S02]  /*36af0*/  IMAD.MOV.U32 R219, RZ, RZ, R46 ;  /* 0x000000ffffdb7224 */ /* 0x010fe400078e002e */
[----:B--2---:R-:W-:Y:S02]  /*36b00*/  IMAD.MOV.U32 R223, RZ, RZ, R47 ;  /* 0x000000ffffdf7224 */ /* 0x004fe400078e002f */
[----:B------:R-:W-:Y:S01]  /*36b10*/  HMMA.1688.F32.TF32 R44, R40, R20, R88 ;  /* 0x00000014282c723c */ /* 0x000fe20000081058 */
[----:B------:R2:W-:Y:S04]  /*36b20*/  STL [R1+0x1b44], R15 ;  /* 0x001b440f01007387 */ /* 0x0005e80000100800 */
        /* <DEDUP_REMOVED lines=8> */
[----:B-1----:R-:W-:Y:S04]  /*36bb0*/  STL [R1+0x1b30], R34 ;  /* 0x001b302201007387 */ /* 0x002fe80000100800 */
[----:B------:R-:W-:Y:S04]  /*36bc0*/  STL [R1+0x1b24], R35 ;  /* 0x001b242301007387 */ /* 0x000fe80000100800 */
[----:B------:R-:W-:Y:S01]  /*36bd0*/  STL [R1+0x1b18], R38 ;  /* 0x001b182601007387 */ /* 0x000fe20000100800 */
[----:B--2---:R-:W-:-:S03]  /*36be0*/  IMAD.MOV.U32 R15, RZ, RZ, R44 ;  /* 0x000000ffff0f7224 */ /* 0x004fc600078e002c */
[----:B------:R-:W-:Y:S01]  /*36bf0*/  STL [R1+0x1b14], R39 ;  /* 0x001b142701007387 */ /* 0x000fe20000100800 */
[----:B---3--:R-:W-:-:S03]  /*36c00*/  IMAD.MOV.U32 R18, RZ, RZ, R47 ;  /* 0x000000ffff127224 */ /* 0x008fc600078e002f */
[----:B------:R-:W-:Y:S04]  /*36c10*/  STL [R1+0x18a4], R7 ;  /* 0x0018a40701007387 */ /* 0x000fe80000100800 */
[----:B------:R-:W-:Y:S04]  /*36c20*/  STL [R1+0xb4], R45 ;  /* 0x0000b42d01007387 */ /* 0x000fe80000100800 */
[----:B------:R1:W-:Y:S02]  /*36c30*/  STL [R1+0xb8], R46 ;  /* 0x0000b82e01007387 */ /* 0x0003e40000100800 */
[C---:B-1----:R-:W-:Y:S11]  /*36c40*/  HMMA.1688.F32.TF32 R44, R40.reuse, R24, R84 ;  /* 0x00000018282c723c */ /* 0x042ff60000081054 */
[----:B------:R-:W-:Y:S11]  /*36c50*/  @!UPT UIADD3 URZ, URZ, URZ, URZ ;  /* 0x0000003f3f3ff290 */ /* 0x000ff6000fffe03f */
[----:B------:R-:W-:Y:S01]  /*36c60*/  @!UPT UIADD3 URZ, URZ, URZ, URZ ;  /* 0x0000003f3f3ff290 */ /* 0x000fe2000fffe03f */
[----:B------:R-:W-:Y:S01]  /*36c70*/  STL [R1+0xa4], R45 ;  /* 0x0000a42d01007387 */ /* 0x000fe20000100800 */
[----:B------:R-:W-:Y:S02]  /*36c80*/  IMAD.MOV.U32 R19, RZ, RZ, R44 ;  /* 0x000000ffff137224 */ /* 0x000fe400078e002c */
[----:B------:R-:W-:Y:S01]  /*36c90*/  IMAD.MOV.U32 R22, RZ, RZ, R47 ;  /* 0x000000ffff167224 */ /* 0x000fe200078e002f */
[----:B------:R1:W-:Y:S02]  /*36ca0*/  STL [R1+0xa8], R46 ;  /* 0x0000a82e01007387 */ /* 0x0003e40000100800 */
[----:B-1----:R-:W-:Y:S11]  /*36cb0*/  HMMA.1688.F32.TF32 R44, R40, R28, R80 ;  /* 0x0000001c282c723c */ /* 0x002ff60000081050 */
[----:B------:R-:W-:Y:S11]  /*36cc0*/  @!UPT UIADD3 URZ, URZ, URZ, URZ ;  /* 0x0000003f3f3ff290 */ /* 0x000ff6000fffe03f */
[----:B------:R-:W-:Y:S01]  /*36cd0*/  @!UPT UIADD3 URZ, URZ, URZ, URZ ;  /* 0x0000003f3f3ff290 */ /* 0x000fe2000fffe03f */
[----:B------:R-:W-:Y:S01]  /*36ce0*/  STL [R1+0x94], R45 ;  /* 0x0000942d01007387 */ /* 0x000fe20000100800 */
[----:B------:R-:W-:-:S03]  /*36cf0*/  IMAD.MOV.U32 R23, RZ, RZ, R44 ;  /* 0x000000ffff177224 */ /* 0x000fc600078e002c */
[----:B------:R1:W-:Y:S02]  /*36d00*/  STL.64 [R1+0x98], R46 ;  /* 0x0000982e01007387 */ /* 0x0003e40000100a00 */
[----:B-1----:R-:W-:Y:S11]  /*36d10*/  HMMA.1688.F32.TF32 R44, R40, R32, R72 ;  /* 0x00000020282c723c */ /* 0x002ff60000081048 */
[----:B------:R-:W-:Y:S11]  /*36d20*/  @!UPT UIADD3 URZ, URZ, URZ, URZ ;  /* 0x0000003f3f3ff290 */ /* 0x000ff6000fffe03f */
[----:B------:R-:W-:Y:S01]  /*36d30*/  @!UPT UIADD3 URZ, URZ, URZ, URZ ;  /* 0x0000003f3f3ff290 */ /* 0x000fe2000fffe03f */
[----:B------:R-:W-:Y:S04]  /*36d40*/  STL [R1+0x80], R44 ;  /* 0x0000802c01007387 */ /* 0x000fe80000100800 */
        /* <DEDUP_REMOVED lines=12> */
[----:B------:R-:W-:-:S02]  /*36e10*/  IMAD.MOV.U32 R162, RZ, RZ, R9 ;  /* 0x000000ffffa27224 */ /* 0x000fc400078e0009 */
[----:B------:R-:W-:Y:S02]  /*36e20*/  IMAD.MOV.U32 R163, RZ, RZ, R8 ;  /* 0x000000ffffa37224 */ /* 0x000fe400078e0008 */
[----:B------:R-:W1:Y:S01]  /*36e30*/  LDSM.16.M88.4 R8, [R7+0x100] ;  /* 0x000100000708783b */ /* 0x000e620000000200 */
        /* <DEDUP_REMOVED lines=8> */
[----:B------:R-:W-:Y:S01]  /*36ec0*/  IMAD.MOV.U32 R65, RZ, RZ, R56 ;  /* 0x000000ffff417224 */ /* 0x000fe200078e0038 */
[----:B------:R-:W4:Y:S01]  /*36ed0*/  LDL.LU R54, [R1+0x180] ;  /* 0x0001800001367983 */ /* 0x000f220000300800 */
[----:B------:R-:W-:Y:S01]  /*36ee0*/  IMAD.MOV.U32 R66, RZ, RZ, R55 ;  /* 0x000000ffff427224 */ /* 0x000fe200078e0037 */
[----:B------:R-:W-:Y:S01]  /*36ef0*/  MOV R56, R53 ;  /* 0x0000003500387202 */ /* 0x000fe20000000f00 */
[----:B------:R-:W-:Y:S01]  /*36f00*/  IMAD.MOV.U32 R57, RZ, RZ, R52 ;  /* 0x000000ffff397224 */ /* 0x000fe200078e0034 */
[----:B------:R-:W4:Y:S01]  /*36f10*/  LDL.LU R55, [R1+0x184] ;  /* 0x0001840001377983 */ /* 0x000f220000300800 */
[----:B------:R-:W-:-:S02]  /*36f20*/  IMAD.MOV.U32 R52, RZ, RZ, R48 ;  /* 0x000000ffff347224 */ /* 0x000fc400078e0030 */
[----:B------:R-:W-:Y:S01]  /*36f30*/  IMAD.MOV.U32 R71, RZ, RZ, R58 ;  /* 0x000000ffff477224 */ /* 0x000fe200078e003a */
[----:B------:R-:W4:Y:S01]  /*36f40*/  LDL.LU R48, [R1+0x188] ;  /* 0x0001880001307983 */ /* 0x000f220000300800 */
[----:B------:R-:W-:Y:S02]  /*36f50*/  IMAD.MOV.U32 R53, RZ, RZ, R49 ;  /* 0x000000ffff357224 */ /* 0x000fe400078e0031 */
[----:B------:R-:W-:Y:S01]  /*36f60*/  IMAD.MOV.U32 R58, RZ, RZ, R51 ;  /* 0x000000ffff3a7224 */ /* 0x000fe200078e0033 */
[----:B------:R-:W4:Y:S04]  /*36f70*/  LDL.LU R49, [R1+0x18c] ;  /* 0x00018c0001317983 */ /* 0x000f280000300800 */
[----:B------:R-:W4:Y:S01]  /*36f80*/  LDL.LU R51, [R1+0x1a4] ;  /* 0x0001a40001337983 */ /* 0x000f220000300800 */
[C---:B-1----:R-:W-:Y:S01]  /*36f90*/  HMMA.1688.F32.TF32 R160, R40.reuse, R8, R160 ;  /* 0x0000000828a0723c */ /* 0x042fe200000810a0 */
[----:B------:R-:W-:Y:S11]  /*36fa0*/  IMAD.MOV.U32 R70, RZ, RZ, R59 ;  /* 0x000000ffff467224 */ /* 0x000ff600078e003b */
[----:B------:R-:W-:Y:S11]  /*36fb0*/  @!UPT UIADD3 URZ, URZ, URZ, URZ ;  /* 0x0000003f3f3ff290 */ /* 0x000ff6000fffe03f */
[----:B------:R-:W-:Y:S01]  /*36fc0*/  @!UPT UIADD3 URZ, URZ, URZ, URZ ;  /* 0x0000003f3f3ff290 */ /* 0x000fe2000fffe03f */
[----:B------:R-:W-:Y:S02]  /*36fd0*/  IMAD.MOV.U32 R235, RZ, RZ, R160 ;  /* 0x000000ffffeb7224 */ /* 0x000fe400078e00a0 */
[----:B------:R-:W-:Y:S02]  /*36fe0*/  IMAD.MOV.U32 R234, RZ, RZ, R161 ;  /* 0x000000ffffea7224 */ /* 0x000fe400078e00a1 */
[----:B------:R-:W-:Y:S02]  /*36ff0*/  IMAD.MOV.U32 R233, RZ, RZ, R162 ;  /* 0x000000ffffe97224 */ /* 0x000fe400078e00a2 */
[----:B------:R-:W-:Y:S02]  /*37000*/  IMAD.MOV.U32 R232, RZ, RZ, R163 ;  /* 0x000000ffffe87224 */ /* 0x000fe400078e00a3 */
[----:B------:R-:W-:Y:S01]  /*37010*/  HMMA.1688.F32.TF32 R160, R40, R12, R180 ;  /* 0x0000000c28a0723c */ /* 0x000fe200000810b4 */
[----:B------:R-:W-:Y:S02]  /*37020*/  IMAD.MOV.U32 R59, RZ, RZ, R50 ;  /* 0x000000ffff3b7224 */ /* 0x000fe400078e0032 */
[----:B------:R-:W-:-:S04]  /*37030*/  IMAD.MOV.U32 R50, RZ, RZ, R6 ;  /* 0x000000ffff327224 */ /* 0x000fc800078e0006 */
[----:B------:R-:W-:Y:S02]  /*37040*/  IMAD.MOV.U32 R180, RZ, RZ, R241 ;  /* 0x000000ffffb47224 */ /* 0x000fe400078e00f1 */
[----:B------:R-:W-:Y:S01]  /*37050*/  IMAD.MOV.U32 R181, RZ, RZ, R240 ;  /* 0x000000ffffb57224 */ /* 0x000fe200078e00f0 */
[----:B--2---:R-:W-:Y:S11]  /*37060*/  HMMA.1688.F32.TF32 R40, R40, R36, R88 ;  /* 0x000000242828723c */ /* 0x004ff60000081058 */
        /* <DEDUP_REMOVED lines=8> */
[----:B------:R-:W-:Y:S01]  /*370f0*/  @!UPT UIADD3 URZ, URZ, URZ, URZ ;  /* 0x0000003f3f3ff290 */ /* 0x000fe2000fffe03f */
[----:B------:R4:W-:Y:S01]  /*37100*/  STL.64 [R1+0x60], R40 ;  /* 0x0000602801007387 */ /* 0x0009e20000100a00 */
[----:B------:R-:W-:Y:S02]  /*37110*/  IMAD.MOV.U32 R38, RZ, RZ, R42 ;  /* 0x000000ffff267224 */ /* 0x000fe400078e002a */
[----:B------:R-:W-:Y:S02]  /*37120*/  IMAD.MOV.U32 R39, RZ, RZ, R43 ;  /* 0x000000ffff277224 */ /* 0x000fe400078e002b */
[----:B----4-:R-:W-:Y:S11]  /*37130*/  HMMA.1688.F32.TF32 R40, R248, R12, R80 ;  /* 0x0000000cf828723c */ /* 0x010ff60000081050 */
[----:B------:R-:W-:Y:S11]  /*37140*/  @!UPT UIADD3 URZ, URZ, URZ, URZ ;  /* 0x0000003f3f3ff290 */ /* 0x000ff6000fffe03f */
[----:B------:R-:W-:Y:S01]  /*37150*/  @!UPT UIADD3 URZ, URZ, URZ, URZ ;  /* 0x0000003f3f3ff290 */ /* 0x000fe2000fffe03f */
[----:B------:R-:W-:Y:S04]  /*37160*/  STL.64 [R1+0x50], R40 ;  /* 0x0000502801007387 */ /* 0x000fe80000100a00 */
[----:B------:R1:W-:Y:S04]  /*37170*/  STL.64 [R1+0x58], R42 ;  /* 0x0000582a01007387 */ /* 0x0003e80000100a00 */
[----:B------:R-:W2:Y:S04]  /*37180*/  LDL.LU R241, [R1+0x1b8c] ;  /* 0x001b8c0001f17983 */ /* 0x000ea80000300800 */
[----:B------:R-:W3:Y:S01]  /*37190*/  LDL.LU R240, [R1+0x1b88] ;  /* 0x001b880001f07983 */ /* 0x000ee20000300800 */
[----:B------:R-:W-:-:S02]  /*371a0*/  IMAD.MOV.U32 R82, RZ, RZ, R74 ;  /* 0x000000ffff527224 */ /* 0x000fc400078e004a */
[----:B------:R-:W-:Y:S01]  /*371b0*/  IMAD.MOV.U32 R83, RZ, RZ, R75 ;  /* 0x000000ffff537224 */ /* 0x000fe200078e004b */
[----:B------:R-:W-:Y:S01]  /*371c0*/  MOV R75, R67 ;  /* 0x00000043004b7202 */ /* 0x000fe20000000f00 */
[----:B------:R-:W-:Y:S02]  /*371d0*/  IMAD.MOV.U32 R74, RZ, RZ, R66 ;  /* 0x000000ffff4a7224 */ /* 0x000fe400078e0042 */
[----:B------:R-:W-:Y:S02]  /*371e0*/  IMAD.MOV.U32 R66, RZ, RZ, R58 ;  /* 0x000000ffff427224 */ /* 0x000fe400078e003a */
[----:B------:R-:W-:Y:S02]  /*371f0*/  IMAD.MOV.U32 R67, RZ, RZ, R59 ;  /* 0x000000ffff437224 */ /* 0x000fe400078e003b */
[----:B------:R-:W-:Y:S02]  /*37200*/  IMAD.MOV.U32 R58, RZ, RZ, R48 ;  /* 0x000000ffff3a7224 */ /* 0x000fe400078e0030 */
[----:B------:R-:W-:Y:S01]  /*37210*/  IMAD.MOV.U32 R59, RZ, RZ, R49 ;  /* 0x000000ffff3b7224 */ /* 0x000fe200078e0031 */
[----:B------:R-:W-:Y:S01]  /*37220*/  MOV R49, R51 ;  /* 0x0000003300317202 */ /* 0x000fe20000000f00 */
[----:B------:R-:W-:-:S02]  /*37230*/  IMAD.MOV.U32 R48, RZ, RZ, R50 ;  /* 0x000000ffff307224 */ /* 0x000fc400078e0032 */
[----:B------:R-:W4:Y:S01]  /*37240*/  LDL.LU R50, [R1+0x1a8] ;  /* 0x0001a80001327983 */ /* 0x000f220000300800 */
[----:B------:R-:W-:Y:S01]  /*37250*/  IMAD.MOV.U32 R34, RZ, RZ, R45 ;  /* 0x000000ffff227224 */ /* 0x000fe200078e002d */
[----:B------:R-:W-:Y:S02]  /*37260*/  MOV R26, R46 ;  /* 0x0000002e001a7202 */ /* 0x000fe40000000f00 */
[----:B------:R-:W4:Y:S01]  /*37270*/  LDL.LU R51, [R1+0x1ac] ;  /* 0x0001ac0001337983 */ /* 0x000f220000300800 */
[----:B------:R-:W-:-:S03]  /*37280*/  IMAD.MOV.U32 R27, RZ, RZ, R47 ;  /* 0x000000ffff1b7224 */ /* 0x000fc600078e002f */
        /* <DEDUP_REMOVED lines=20> */
[----:B------:R-:W4:Y:S04]  /*373d0*/  LDL.LU R168, [R1] ;  /* 0x0000000001a87983 */ /* 0x000f280000300800 */
[----:B------:R-:W4:Y:S04]  /*373e0*/  LDL.LU R169, [R1+0x4] ;  /* 0x0000040001a97983 */ /* 0x000f280000300800 */
[----:B------:R-:W4:Y:S04]  /*373f0*/  LDL.LU R170, [R1+0x8] ;  /* 0x0000080001aa7983 */ /* 0x000f280000300800 */
[----:B------:R-:W4:Y:S04]  /*37400*/  LDL.LU R171, [R1+0xc] ;  /* 0x00000c0001ab7983 */ /* 0x000f280000300800 */
[----:B------:R-:W4:Y:S04]  /*37410*/  LDL.LU R164, [R1+0x250] ;  /* 0x0002500001a47983 */ /* 0x000f280000300800 */
[----:B------:R-:W4:Y:S04]  /*37420*/  LDL.LU R165, [R1+0x254] ;  /* 0x0002540001a57983 */ /* 0x000f280000300800 */
[----:B------:R-:W4:Y:S04]  /*37430*/  LDL.LU R166, [R1+0x258] ;  /* 0x0002580001a67983 */ /* 0x000f280000300800 */
[----:B------:R-:W4:Y:S01]  /*37440*/  LDL.LU R167, [R1+0x25c] ;  /* 0x00025c0001a77983 */ /* 0x000f220000300800 */
[----:B------:R-:W-:Y:S01]  /*37450*/  MOV R231, R160 ;  /* 0x000000a000e77202 */ /* 0x000fe20000000f00 */
[----:B------:R-:W-:-:S02]  /*37460*/  IMAD.MOV.U32 R230, RZ, RZ, R161 ;  /* 0x000000ffffe67224 */ /* 0x000fc400078e00a1 */
[----:B------:R-:W4:Y:S01]  /*37470*/  LDL.LU R160, [R1+0x240] ;  /* 0x0002400001a07983 */ /* 0x000f220000300800 */
[----:B------:R-:W-:Y:S02]  /*37480*/  IMAD.MOV.U32 R229, RZ, RZ, R162 ;  /* 0x000000ffffe57224 */ /* 0x000fe400078e00a2 */
[----:B------:R-:W-:Y:S01]  /*37490*/  IMAD.MOV.U32 R80, RZ, RZ, R72 ;  /* 0x000000ffff507224 */ /* 0x000fe200078e0048 */
[----:B------:R-:W4:Y:S01]  /*374a0*/  LDL.LU R161, [R1+0x244] ;  /* 0x0002440001a17983 */ /* 0x000f220000300800 */
[----:B------:R-:W-:Y:S02]  /*374b0*/  IMAD.MOV.U32 R228, RZ, RZ, R163 ;  /* 0x000000ffffe47224 */ /* 0x000fe400078e00a3 */
[----:B------:R-:W-:Y:S01]  /*374c0*/  IMAD.MOV.U32 R81, RZ, RZ, R73 ;  /* 0x000000ffff517224 */ /* 0x000fe200078e0049 */
[----:B------:R-:W4:Y:S01]  /*374d0*/  LDL.LU R162, [R1+0x248] ;  /* 0x0002480001a27983 */ /* 0x000f220000300800 */
[----:B------:R-:W-:Y:S02]  /*374e0*/  IMAD.MOV.U32 R72, RZ, RZ, R64 ;  /* 0x000000ffff487224 */ /* 0x000fe400078e0040 */
[----:B------:R-:W-:Y:S01]  /*374f0*/  IMAD.MOV.U32 R73, RZ, RZ, R65 ;  /* 0x000000ffff497224 */ /* 0x000fe200078e0041 */
[----:B------:R-:W4:Y:S01]  /*37500*/  LDL.LU R163, [R1+0x24c] ;  /* 0x00024c0001a37983 */ /* 0x000f220000300800 */
[----:B------:R-:W-:-:S02]  /*37510*/  IMAD.MOV.U32 R64, RZ, RZ, R56 ;  /* 0x000000ffff407224 */ /* 0x000fc400078e0038 */
        /* <DEDUP_REMOVED lines=8> */
[----:B------:R-:W-:Y:S01]  /*375a0*/  MOV R89, R78 ;  /* 0x0000004e00597202 */ /* 0x000fe20000000f00 */
        /* <DEDUP_REMOVED lines=10> */
[----:B------:R-:W-:Y:S02]  /*37650*/  IMAD.MOV.U32 R84, RZ, RZ, R246 ;  /* 0x000000ffff547224 */ /* 0x000fe400078e00f6 */
[----:B------:R-:W-:Y:S02]  /*37660*/  IMAD.MOV.U32 R85, RZ, RZ, R247 ;  /* 0x000000ffff557224 */ /* 0x000fe400078e00f7 */
[----:B--2---:R-:W-:-:S02]  /*37670*/  IMAD.MOV.U32 R55, RZ, RZ, R241 ;  /* 0x000000ffff377224 */ /* 0x004fc400078e00f1 */
[----:B---3--:R-:W-:Y:S02]  /*37680*/  IMAD.MOV.U32 R54, RZ, RZ, R240 ;  /* 0x000000ffff367224 */ /* 0x008fe400078e00f0 */
        /* <DEDUP_REMOVED lines=8> */
[----:B------:R-:W-:-:S02]  /*37710*/  IMAD.MOV.U32 R86, RZ, RZ, R252 ;  /* 0x000000ffff567224 */ /* 0x000fc400078e00fc */
[----:B------:R-:W-:Y:S01]  /*37720*/  IMAD.MOV.U32 R87, RZ, RZ, R3 ;  /* 0x000000ffff577224 */ /* 0x000fe200078e0003 */
[----:B-1----:R-:W-:Y:S01]  /*37730*/  HMMA.1688.F32.TF32 R40, R248, R16, R224 ;  /* 0x00000010f828723c */ /* 0x002fe200000810e0 */
[----:B------:R-:W-:Y:S01]  /*37740*/  IMAD.MOV.U32 R99, RZ, RZ, R60 ;  /* 0x000000ffff637224 */ /* 0x000fe200078e003c */
[----:B------:R-:W-:Y:S01]  /*37750*/  MOV R97, R62 ;  /* 0x0000003e00617202 */ /* 0x000fe20000000f00 */
[----:B------:R-:W-:Y:S01]  /*37760*/  IMAD.MOV.U32 R98, RZ, RZ, R61 ;  /* 0x000000ffff627224 */ /* 0x000fe200078e003d */
[----:B------:R-:W-:Y:S01]  /*37770*/  LDS R60, [R2+0x4a080] ;  /* 0x04a08000023c7984 */ /* 0x000fe20000000800 */
[----:B------:R-:W-:-:S03]  /*37780*/  IMAD.MOV.U32 R96, RZ, RZ, R63 ;  /* 0x000000ffff607224 */ /* 0x000fc600078e003f */
[----:B------:R-:W-:Y:S04]  /*37790*/  LDS R62, [R2+0x4a880] ;  /* 0x04a88000023e7984 */ /* 0x000fe80000000800 */
[----:B------:R-:W-:Y:S01]  /*377a0*/  LDS R61, [R0+0x4a080] ;  /* 0x04a08000003d7984 */ /* 0x000fe20000000800 */
[----:B----4-:R-:W-:Y:S03]  /*377b0*/  HMMA.1688.F32.TF32 R176, R248, R24, R176 ;  /* 0x00000018f8b0723c */ /* 0x010fe600000810b0 */
[----:B------:R-:W1:Y:S04]  /*377c0*/  LDS R63, [R0+0x4a880] ;  /* 0x04a88000003f7984 */ /* 0x000e680000000800 */
[----:B------:R-:W-:Y:S04]  /*377d0*/  LDS R224, [R4+0x4a180] ;  /* 0x04a1800004e07984 */ /* 0x000fe80000000800 */
[----:B------:R-:W-:Y:S01]  /*377e0*/  IMAD.MOV.U32 R252, RZ, RZ, R41 ;  /* 0x000000fffffc7224 */ /* 0x000fe200078e0029 */
[----:B------:R4:W-:Y:S01]  /*377f0*/  STL [R1+0x40], R40 ;  /* 0x0000402801007387 */ /* 0x0009e20000100800 */
[----:B------:R-:W-:-:S02]  /*37800*/  IMAD.MOV.U32 R7, RZ, RZ, R42 ;  /* 0x000000ffff077224 */ /* 0x000fc400078e002a */
[----:B------:R-:W-:Y:S01]  /*37810*/  IMAD.MOV.U32 R3, RZ, RZ, R43 ;  /* 0x000000ffff037224 */ /* 0x000fe200078e002b */
[C---:B------:R-:W-:Y:S01]  /*37820*/  HMMA.1688.F32.TF32 R196, R248.reuse, R20, R200 ;  /* 0x00000014f8c4723c */ /* 0x040fe200000810c8 */
[----:B------:R-:W-:Y:S04]  /*37830*/  LDS R226, [R4+0x4a980] ;  /* 0x04a9800004e27984 */ /* 0x000fe80000000800 */
[----:B------:R-:W-:Y:S03]  /*37840*/  LDS R225, [R5+0x4a180] ;  /* 0x04a1800005e17984 */ /* 0x000fe60000000800 */
[----:B----4-:R-:W-:Y:S01]  /*37850*/  HMMA.1688.F32.TF32 R40, R248, R28, R172 ;  /* 0x0000001cf828723c */ /* 0x010fe200000810ac */
[----:B------:R4:W-:Y:S04]  /*37860*/  STL [R1+0x1b10], R3 ;  /* 0x001b100301007387 */ /* 0x0009e80000100800 */
[----:B------:R1:W-:Y:S04]  /*37870*/  STL [R1+0x1b0c], R252 ;  /* 0x001b0cfc01007387 */ /* 0x0003e80000100800 */
[----:B------:R-:W-:Y:S01]  /*37880*/  STL [R1+0x1b08], R7 ;  /* 0x001b080701007387 */ /* 0x000fe20000100800 */
[----:B------:R-:W-:Y:S03]  /*37890*/  HMMA.1688.F32.TF32 R64, R92, R8, R64 ;  /* 0x000000085c40723c */ /* 0x000fe60000081040 */
[----:B------:R-:W2:Y:S04]  /*378a0*/  LDS R227, [R5+0x4a980] ;  /* 0x04a9800005e37984 */ /* 0x000ea80000000800 */
[----:B------:R-:W-:Y:S04]  /*378b0*/  STL.64 [R1+0x30], R196 ;  /* 0x000030c401007387 */ /* 0x000fe80000100a00 */
[----:B------:R-:W-:Y:S04]  /*378c0*/  STL.64 [R1+0x38], R198 ;  /* 0x000038c601007387 */ /* 0x000fe80000100a00 */
[----:B------:R-:W-:Y:S01]  /*378d0*/  STL.64 [R1+0x20], R176 ;  /* 0x000020b001007387 */ /* 0x000fe20000100a00 */
[----:B----4-:R-:W-:Y:S01]  /*378e0*/  MOV R3, R42 ;  /* 0x0000002a00037202 */ /* 0x010fe20000000f00 */
[----:B-1----:R-:W-:-:S02]  /*378f0*/  IMAD.MOV.U32 R252, RZ, RZ, R43 ;  /* 0x000000fffffc7224 */ /* 0x002fc400078e002b */
[----:B------:R-:W-:Y:S04]  /*37900*/  STL.64 [R1+0x28], R178 ;  /* 0x000028b201007387 */ /* 0x000fe80000100a00 */
[----:B------:R1:W-:Y:S02]  /*37910*/  STL.64 [R1+0x10], R40 ;  /* 0x0000102801007387 */ /* 0x0003e40000100a00 */
[C---:B-1----:R-:W-:Y:S08]  /*37920*/  HMMA.1688.F32.TF32 R40, R248.reuse, R32, R168 ;  /* 0x00000020f828723c */ /* 0x042ff000000810a8 */
[----:B------:R-:W-:Y:S01]  /*37930*/  HMMA.1688.F32.TF32 R248, R248, R36, R164 ;  /* 0x00000024f8f8723c */ /* 0x000fe200000810a4 */
[----:B------:R-:W-:-:S02]  /*37940*/  IMAD.MOV.U32 R176, RZ, RZ, R147 ;  /* 0x000000ffffb07224 */ /* 0x000fc400078e0093 */
[----:B------:R-:W-:Y:S02]  /*37950*/  IMAD.MOV.U32 R177, RZ, RZ, R146 ;  /* 0x000000ffffb17224 */ /* 0x000fe400078e0092 */
[----:B------:R-:W-:-:S10]  /*37960*/  IMAD.MOV.U32 R147, RZ, RZ, R112 ;  /* 0x000000ffff937224 */ /* 0x000fd400078e0070 */
[----:B------:R-:W-:Y:S04]  /*37970*/  STL [R1+0x4], R41 ;  /* 0x0000042901007387 */ /* 0x000fe80000100800 */
[----:B------:R-:W-:Y:S04]  /*37980*/  STL.64 [R1+0x8], R42 ;  /* 0x0000082a01007387 */ /* 0x000fe80000100a00 */
[----:B------:R1:W-:Y:S04]  /*37990*/  STL.64 [R1+0x1b00], R250 ;  /* 0x001b00fa01007387 */ /* 0x0003e80000100a00 */
[----:B------:R4:W-:Y:S01]  /*379a0*/  STL.64 [R1+0x1af8], R248 ;  /* 0x001af8f801007387 */ /* 0x0009e20000100a00 */
[----:B------:R-:W-:-:S02]  /*379b0*/  IMAD.MOV.U32 R178, RZ, RZ, R145 ;  /* 0x000000ffffb27224 */ /* 0x000fc400078e0091 */
[----:B------:R-:W-:Y:S02]  /*379c0*/  IMAD.MOV.U32 R146, RZ, RZ, R113 ;  /* 0x000000ffff927224 */ /* 0x000fe400078e0071 */
[----:B-1----:R-:W-:Y:S01]  /*379d0*/  IMAD.MOV.U32 R250, RZ, RZ, R149 ;  /* 0x000000fffffa7224 */ /* 0x002fe200078e0095 */
[----:B------:R-:W-:Y:S01]  /*379e0*/  MOV R251, R148 ;  /* 0x0000009400fb7202 */ /* 0x000fe20000000f00 */
[----:B----4-:R-:W-:Y:S01]  /*379f0*/  IMAD.MOV.U32 R248, RZ, RZ, R151 ;  /* 0x000000fffff87224 */ /* 0x010fe200078e0097 */
[----:B------:R-:W-:Y:S01]  /*37a00*/  MOV R151, R116 ;  /* 0x0000007400977202 */ /* 0x000fe20000000f00 */
[----:B------:R-:W-:Y:S01]  /*37a10*/  IMAD.MOV.U32 R249, RZ, RZ, R150 ;  /* 0x000000fffff97224 */ /* 0x000fe200078e0096 */
        /* <DEDUP_REMOVED lines=19> */
[----:B------:R-:W-:Y:S01]  /*37b50*/  IMAD.MOV.U32 R142, RZ, RZ, R109 ;  /* 0x000000ffff8e7224 */ /* 0x000fe200078e006d */
[----:B------:R-:W-:Y:S01]  /*37b60*/  HMMA.1688.F32.TF32 R40, R60, R16, R160 ;  /* 0x000000103c28723c */ /* 0x000fe200000810a0 */
[----:B------:R-:W-:Y:S01]  /*37b70*/  IMAD.MOV.U32 R175, RZ, RZ, R140 ;  /* 0x000000ffffaf7224 */ /* 0x000fe200078e008c */
[----:B------:R-:W4:Y:S01]  /*37b80*/  LDL.LU R108, [R1+0x310] ;  /* 0x00031000016c7983 */ /* 0x000f220000300800 */
[----:B------:R-:W-:-:S02]  /*37b90*/  IMAD.MOV.U32 R141, RZ, RZ, R110 ;  /* 0x000000ffff8d7224 */ /* 0x000fc400078e006e */
[----:B------:R-:W-:Y:S01]  /*37ba0*/  IMAD.MOV.U32 R140, RZ, RZ, R111 ;  /* 0x000000ffff8c7224 */ /* 0x000fe200078e006f */
[----:B------:R-:W4:Y:S01]  /*37bb0*/  LDL.LU R109, [R1+0x314] ;  /* 0x00031400016d7983 */ /* 0x000f220000300800 */
[----:B------:R-:W-:Y:S02]  /*37bc0*/  IMAD.MOV.U32 R160, RZ, RZ, R131 ;  /* 0x000000ffffa07224 */ /* 0x000fe400078e0083 */
[----:B------:R-:W-:Y:S01]  /*37bd0*/  IMAD.MOV.U32 R161, RZ, RZ, R130 ;  /* 0x000000ffffa17224 */ /* 0x000fe200078e0082 */
[----:B------:R-:W4:Y:S01]  /*37be0*/  LDL.LU R110, [R1+0x318] ;  /* 0x00031800016e7983 */ /* 0x000f220000300800 */
[----:B------:R-:W-:Y:S01]  /*37bf0*/  IMAD.MOV.U32 R131, RZ, RZ, R100 ;  /* 0x000000ffff837224 */ /* 0x000fe200078e0064 */
[C---:B------:R-:W-:Y:S01]  /*37c00*/  HMMA.1688.F32.TF32 R44, R60.reuse, R20, R44 ;  /* 0x000000143c2c723c */ /* 0x040fe2000008102c */
[----:B------:R-:W-:Y:S01]  /*37c10*/  IMAD.MOV.U32 R162, RZ, RZ, R129 ;  /* 0x000000ffffa27224 */ /* 0x000fe200078e0081 */
[----:B------:R-:W4:Y:S01]  /*37c20*/  LDL.LU R111, [R1+0x31c] ;  /* 0x00031c00016f7983 */ /* 0x000f220000300800 */
[----:B------:R-:W-:Y:S01]  /*37c30*/  IMAD.MOV.U32 R130, RZ, RZ, R101 ;  /* 0x000000ffff827224 */ /* 0x000fe200078e0065 */
[----:B------:R-:W-:Y:S01]  /*37c40*/  MOV R129, R102 ;  /* 0x0000006600817202 */ /* 0x000fe20000000f00 */
[----:B------:R-:W-:Y:S01]  /*37c50*/  IMAD.MOV.U32 R163, RZ, RZ, R128 ;  /* 0x000000ffffa37224 */ /* 0x000fe200078e0080 */
[----:B------:R-:W4:Y:S01]  /*37c60*/  LDL.LU R100, [R1+0x330] ;  /* 0x0003300001647983 */ /* 0x000f220000300800 */
[----:B------:R-:W-:Y:S01]  /*37c70*/  IMAD.MOV.U32 R128, RZ, RZ, R103 ;  /* 0x000000ffff807224 */ /* 0x000fe200078e0067 */
[C---:B------:R-:W-:Y:S02]  /*37c80*/  HMMA.1688.F32.TF32 R48, R60.reuse, R24, R48 ;  /* 0x000000183c30723c */ /* 0x040fe40000081030 */
[----:B------:R-:W4:Y:S04]  /*37c90*/  LDL.LU R101, [R1+0x334] ;  /* 0x0003340001657983 */ /* 0x000f280000300800 */
[----:B------:R-:W4:Y:S02]  /*37ca0*/  LDL.LU R102, [R1+0x338] ;  /* 0x0003380001667983 */ /* 0x000f240000300800 */
[----:B------:R-:W-:Y:S02]  /*37cb0*/  HMMA.1688.F32.TF32 R52, R60, R28, R52 ;  /* 0x0000001c3c34723c */ /* 0x000fe40000081034 */
[----:B------:R-:W4:Y:S01]  /*37cc0*/  LDL.LU R103, [R1+0x33c] ;  /* 0x00033c0001677983 */ /* 0x000f220000300800 */
[----:B------:R-:W-:-:S05]  /*37cd0*/  IMAD.MOV.U32 R164, RZ, RZ, R135 ;  /* 0x000000ffffa47224 */ /* 0x000fca00078e0087 */
[----:B------:R-:W-:Y:S01]  /*37ce0*/  HMMA.1688.F32.TF32 R56, R60, R32, R56 ;  /* 0x000000203c38723c */ /* 0x000fe20000081038 */
[----:B------:R-:W-:Y:S01]  /*37cf0*/  MOV R165, R134 ;  /* 0x0000008600a57202 */ /* 0x000fe20000000f00 */
        /* <DEDUP_REMOVED lines=8> */
[C---:B------:R-:W-:Y:S08]  /*37d80*/  HMMA.1688.F32.TF32 R76, R92.reuse, R20, R76 ;  /* 0x000000145c4c723c */ /* 0x040ff0000008104c */
[----:B------:R-:W-:Y:S08]  /*37d90*/  HMMA.1688.F32.TF32 R80, R92, R24, R80 ;  /* 0x000000185c50723c */ /* 0x000ff00000081050 */
[----:B--2---:R-:W-:Y:S08]  /*37da0*/  HMMA.1688.F32.TF32 R240, R60, R12, R240 ;  /* 0x0000000c3cf0723c */ /* 0x004ff000000810f0 */
[----:B------:R-:W-:Y:S08]  /*37db0*/  HMMA.1688.F32.TF32 R84, R92, R28, R84 ;  /* 0x0000001c5c54723c */ /* 0x000ff00000081054 */
[C---:B---3--:R-:W-:Y:S08]  /*37dc0*/  HMMA.1688.F32.TF32 R244, R60.reuse, R8, R244 ;  /* 0x000000083cf4723c */ /* 0x048ff000000810f4 */
[----:B------:R-:W-:Y:S07]  /*37dd0*/  HMMA.1688.F32.TF32 R60, R60, R36, R180 ;  /* 0x000000243c3c723c */ /* 0x000fee00000810b4 */
[----:B------:R-:W-:-:S02]  /*37de0*/  IMAD.MOV.U32 R183, RZ, RZ, R96 ;  /* 0x000000ffffb77224 */ /* 0x000fc400078e0060 */
[----:B------:R-:W-:Y:S01]  /*37df0*/  IMAD.MOV.U32 R182, RZ, RZ, R97 ;  /* 0x000000ffffb67224 */ /* 0x000fe200078e0061 */
[----:B------:R-:W2:Y:S01]  /*37e00*/  LDL.LU R96, [R1+0x340] ;  /* 0x0003400001607983 */ /* 0x000ea20000300800 */
[----:B------:R-:W-:Y:S02]  /*37e10*/  IMAD.MOV.U32 R181, RZ, RZ, R98 ;  /* 0x000000ffffb57224 */ /* 0x000fe400078e0062 */
[----:B------:R-:W-:Y:S01]  /*37e20*/  IMAD.MOV.U32 R180, RZ, RZ, R99 ;  /* 0x000000ffffb47224 */ /* 0x000fe200078e0063 */
[----:B------:R-:W2:Y:S01]  /*37e30*/  LDL.LU R97, [R1+0x344] ;  /* 0x0003440001617983 */ /* 0x000ea20000300800 */
[C---:B------:R-:W-:Y:S03]  /*37e40*/  HMMA.1688.F32.TF32 R88, R92.reuse, R32, R88 ;  /* 0x000000205c58723c */ /* 0x040fe60000081058 */
[----:B------:R-:W2:Y:S04]  /*37e50*/  LDL.LU R98, [R1+0x348] ;  /* 0x0003480001627983 */ /* 0x000ea80000300800 */
[----:B------:R-:W2:Y:S01]  /*37e60*/  LDL.LU R99, [R1+0x34c] ;  /* 0x00034c0001637983 */ /* 0x000ea20000300800 */
[----:B------:R-:W-:Y:S03]  /*37e70*/  HMMA.1688.F32.TF32 R92, R92, R36, R192 ;  /* 0x000000245c5c723c */ /* 0x000fe600000810c0 */
[----:B------:R-:W3:Y:S04]  /*37e80*/  LDL.LU R104, [R1+0x320] ;  /* 0x0003200001687983 */ /* 0x000ee80000300800 */
[----:B------:R-:W3:Y:S01]  /*37e90*/  LDL.LU R105, [R1+0x324] ;  /* 0x0003240001697983 */ /* 0x000ee20000300800 */
[----:B------:R-:W-:-:S03]  /*37ea0*/  IMAD.MOV.U32 R195, RZ, RZ, R120 ;  /* 0x000000ffffc37224 */ /* 0x000fc600078e0078 */
[----:B------:R-:W3:Y:S01]  /*37eb0*/  LDL.LU R106, [R1+0x328] ;  /* 0x00032800016a7983 */ /* 0x000ee20000300800 */
        /* <DEDUP_REMOVED lines=8> */
[----:B------:R-:W-:Y:S01]  /*37f40*/  IMAD.MOV.U32 R196, RZ, RZ, R155 ;  /* 0x000000ffffc47224 */ /* 0x000fe200078e009b */
[----:B------:R-:W-:Y:S01]  /*37f50*/  MOV R155, R124 ;  /* 0x0000007c009b7202 */ /* 0x000fe20000000f00 */
[----:B------:R-:W-:Y:S01]  /*37f60*/  IMAD.MOV.U32 R197, RZ, RZ, R154 ;  /* 0x000000ffffc57224 */ /* 0x000fe200078e009a */
[----:B------:R-:W-:Y:S01]  /*37f70*/  LDS R124, [R2+0x4a100] ;  /* 0x04a10000027c7984 */ /* 0x000fe20000000800 */
[----:B------:R-:W-:-:S02]  /*37f80*/  IMAD.MOV.U32 R198, RZ, RZ, R153 ;  /* 0x000000ffffc67224 */ /* 0x000fc400078e0099 */
[----:B------:R-:W-:Y:S02]  /*37f90*/  IMAD.MOV.U32 R199, RZ, RZ, R152 ;  /* 0x000000ffffc77224 */ /* 0x000fe400078e0098 */
[----:B------:R-:W-:Y:S02]  /*37fa0*/  IMAD.MOV.U32 R152, RZ, RZ, R127 ;  /* 0x000000ffff987224 */ /* 0x000fe400078e007f */
[----:B------:R-:W-:Y:S01]  /*37fb0*/  IMAD.MOV.U32 R153, RZ, RZ, R126 ;  /* 0x000000ffff997224 */ /* 0x000fe200078e007e */
[----:B------:R-:W-:Y:S01]  /*37fc0*/  LDS R127, [R0+0x4a900] ;  /* 0x04a90000007f7984 */ /* 0x000fe20000000800 */
[----:B------:R-:W-:-:S03]  /*37fd0*/  IMAD.MOV.U32 R154, RZ, RZ, R125 ;  /* 0x000000ffff9a7224 */ /* 0x000fc600078e007d */
[----:B------:R-:W-:Y:S04]  /*37fe0*/  LDS R126, [R2+0x4a900] ;  /* 0x04a90000027e7984 */ /* 0x000fe80000000800 */
[----:B------:R-:W4:Y:S01]  /*37ff0*/  LDS R125, [R0+0x4a100] ;  /* 0x04a10000007d7984 */ /* 0x000f220000000800 */
[C---:B------:R-:W-:Y:S08]  /*38000*/  HMMA.1688.F32.TF32 R208, R224.reuse, R24, R208 ;  /* 0x00000018e0d0723c */ /* 0x040ff000000810d0 */
[-C--:B------:R-:W-:Y:S08]  /*38010*/  HMMA.1688.F32.TF32 R212, R224, R28.reuse, R212 ;  /* 0x0000001ce0d4723c */ /* 0x080ff000000810d4 */
[C---:B----4-:R-:W-:Y:S08]  /*38020*/  HMMA.1688.F32.TF32 R116, R124.reuse, R28, R116 ;  /* 0x0000001c7c74723c */ /* 0x050ff00000081074 */
[C---:B------:R-:W-:Y:S08]  /*38030*/  HMMA.1688.F32.TF32 R112, R124.reuse, R24, R112 ;  /* 0x000000187c70723c */ /* 0x040ff00000081070 */
[C---:B------:R-:W-:Y:S08]  /*38040*/  HMMA.1688.F32.TF32 R108, R124.reuse, R20, R108 ;  /* 0x000000147c6c723c */ /* 0x040ff0000008106c */
[C---:B------:R-:W-:Y:S08]  /*38050*/  HMMA.1688.F32.TF32 R100, R124.reuse, R12, R100 ;  /* 0x0000000c7c64723c */ /* 0x040ff00000081064 */
[C---:B--2---:R-:W-:Y:S08]  /*38060*/  HMMA.1688.F32.TF32 R96, R124.reuse, R8, R96 ;  /* 0x000000087c60723c */ /* 0x044ff00000081060 */
[C---:B---3--:R-:W-:Y:S08]  /*38070*/  HMMA.1688.F32.TF32 R104, R124.reuse, R16, R104 ;  /* 0x000000107c68723c */ /* 0x048ff00000081068 */
[C---:B------:R-:W-:Y:S08]  /*38080*/  HMMA.1688.F32.TF32 R120, R124.reuse, R32, R120 ;  /* 0x000000207c78723c */ /* 0x040ff00000081078 */
[----:B------:R-:W-:Y:S01]  /*38090*/  HMMA.1688.F32.TF32 R124, R124, R36, R180 ;  /* 0x000000247c7c723c */ /* 0x000fe200000810b4 */
[----:B------:R-:W2:Y:S04]  /*380a0*/  LDL.LU.64 R182, [R1+0x1b60] ;  /* 0x001b600001b67983 */ /* 0x000ea80000300a00 */
[----:B------:R-:W2:Y:S04]  /*380b0*/  LDL.LU.64 R180, [R1+0x1b58] ;  /* 0x001b580001b47983 */ /* 0x000ea80000300a00 */
[----:B------:R-:W-:Y:S04]  /*380c0*/  STL [R1+0x1a1c], R208 ;  /* 0x001a1cd001007387 */ /* 0x000fe80000100800 */
[----:B------:R-:W-:Y:S04]  /*380d0*/  STL [R1+0x1a18], R209 ;  /* 0x001a18d101007387 */ /* 0x000fe80000100800 */
[----:B------:R-:W-:Y:S04]  /*380e0*/  STL [R1+0x1a14], R210 ;  /* 0x001a14d201007387 */ /* 0x000fe80000100800 */
[----:B------:R-:W-:Y:S04]  /*380f0*/  STL [R1+0x1a10], R211 ;  /* 0x001a10d301007387 */ /* 0x000fe80000100800 */
[----:B------:R1:W-:Y:S04]  /*38100*/  STL [R1+0x1a2c], R212 ;  /* 0x001a2cd401007387 */ /* 0x0003e80000100800 */
[----:B------:R3:W-:Y:S04]  /*38110*/  STL [R1+0x1a28], R213 ;  /* 0x001a28d501007387 */ /* 0x0007e80000100800 */
[----:B------:R4:W-:Y:S01]  /*38120*/  STL [R1+0x1a24], R214 ;  /* 0x001a24d601007387 */ /* 0x0009e20000100800 */
[----:B-1----:R-:W-:-:S03]  /*38130*/  IMAD.MOV.U32 R212, RZ, RZ, R217 ;  /* 0x000000ffffd47224 */ /* 0x002fc600078e00d9 */
[----:B------:R1:W-:Y:S01]  /*38140*/  STL [R1+0x1a20], R215 ;  /* 0x001a20d701007387 */ /* 0x0003e20000100800 */
[----:B---3--:R-:W-:-:S03]  /*38150*/  IMAD.MOV.U32 R213, RZ, RZ, R218 ;  /* 0x000000ffffd57224 */ /* 0x008fc600078e00da */
[----:B------:R-:W3:Y:S01]  /*38160*/  LDL.LU R217, [R1+0x1b54] ;  /* 0x001b540001d97983 */ /* 0x000ee20000300800 */
[----:B----4-:R-:W-:-:S03]  /*38170*/  IMAD.MOV.U32 R214, RZ, RZ, R219 ;  /* 0x000000ffffd67224 */ /* 0x010fc600078e00db */
[----:B------:R-:W3:Y:S01]  /*38180*/  LDL.LU R218, [R1+0x1b50] ;  /* 0x001b500001da7983 */ /* 0x000ee20000300800 */
[----:B-1----:R-:W-:-:S03]  /*38190*/  IMAD.MOV.U32 R215, RZ, RZ, R223 ;  /* 0x000000ffffd77224 */ /* 0x002fc600078e00df */
[----:B------:R-:W3:Y:S04]  /*381a0*/  LDL.LU R219, [R1+0x1b4c] ;  /* 0x001b4c0001db7983 */ /* 0x000ee80000300800 */
[----:B------:R-:W4:Y:S01]  /*381b0*/  LDL.LU R223, [R1+0x1b48] ;  /* 0x001b480001df7983 */ /* 0x000f220000300800 */
[----:B------:R-:W-:Y:S02]  /*381c0*/  IMAD.MOV.U32 R200, RZ, RZ, R159 ;  /* 0x000000ffffc87224 */ /* 0x000fe400078e009f */
[----:B------:R-:W-:Y:S01]  /*381d0*/  IMAD.MOV.U32 R201, RZ, RZ, R158 ;  /* 0x000000ffffc97224 */ /* 0x000fe200078e009e */
[----:B------:R-:W-:Y:S01]  /*381e0*/  LDS R159, [R5+0x4a900] ;  /* 0x04a90000059f7984 */ /* 0x000fe20000000800 */
[----:B------:R-:W-:Y:S02]  /*381f0*/  IMAD.MOV.U32 R202, RZ, RZ, R157 ;  /* 0x000000ffffca7224 */ /* 0x000fe400078e009d */
[----:B------:R-:W-:Y:S01]  /*38200*/  IMAD.MOV.U32 R203, RZ, RZ, R156 ;  /* 0x000000ffffcb7224 */ /* 0x000fe200078e009c */
[----:B------:R-:W-:Y:S04]  /*38210*/  LDS R158, [R4+0x4a900] ;  /* 0x04a90000049e7984 */ /* 0x000fe80000000800 */
[----:B------:R-:W-:Y:S04]  /*38220*/  LDS R156, [R4+0x4a100] ;  /* 0x04a10000049c7984 */ /* 0x000fe80000000800 */
[----:B------:R-:W1:Y:S01]  /*38230*/  LDS R157, [R5+0x4a100] ;  /* 0x04a10000059d7984 */ /* 0x000e620000000800 */
[----:B------:R-:W-:-:S02]  /*38240*/  IMAD.MOV.U32 R168, RZ, RZ, R139 ;  /* 0x000000ffffa87224 */ /* 0x000fc400078e008b */
[----:B------:R-:W-:Y:S02]  /*38250*/  IMAD.MOV.U32 R169, RZ, RZ, R138 ;  /* 0x000000ffffa97224 */ /* 0x000fe400078e008a */
[----:B------:R-:W-:Y:S02]  /*38260*/  IMAD.MOV.U32 R170, RZ, RZ, R137 ;  /* 0x000000ffffaa7224 */ /* 0x000fe400078e0089 */
[----:B------:R-:W-:Y:S02]  /*38270*/  IMAD.MOV.U32 R171, RZ, RZ, R136 ;  /* 0x000000ffffab7224 */ /* 0x000fe400078e0088 */
[----:B------:R-:W-:Y:S02]  /*38280*/  IMAD.MOV.U32 R136, RZ, RZ, R191 ;  /* 0x000000ffff887224 */ /* 0x000fe400078e00bf */
[----:B------:R-:W-:Y:S01]  /*38290*/  IMAD.MOV.U32 R137, RZ, RZ, R190 ;  /* 0x000000ffff897224 */ /* 0x000fe200078e00be */
[----:B------:R-:W-:Y:S01]  /*382a0*/  LDS R191, [R0+0x4a980] ;  /* 0x04a9800000bf7984 */ /* 0x000fe20000000800 */
[----:B------:R-:W-:-:S02]  /*382b0*/  IMAD.MOV.U32 R138, RZ, RZ, R189 ;  /* 0x000000ffff8a7224 */ /* 0x000fc400078e00bd */
[----:B------:R-:W-:Y:S01]  /*382c0*/  IMAD.MOV.U32 R139, RZ, RZ, R188 ;  /* 0x000000ffff8b7224 */ /* 0x000fe200078e00bc */
[----:B------:R-:W-:Y:S04]  /*382d0*/  LDS R190, [R2+0x4a980] ;  /* 0x04a9800002be7984 */ /* 0x000fe80000000800 */
[----:B------:R-:W-:Y:S04]  /*382e0*/  LDS R188, [R2+0x4a180] ;  /* 0x04a1800002bc7984 */ /* 0x000fe80000000800 */
[----:B------:R-:W1:Y:S01]  /*382f0*/  LDS R189, [R0+0x4a180] ;  /* 0x04a1800000bd7984 */ /* 0x000e620000000800 */
[----:B------:R-:W-:Y:S08]  /*38300*/  HMMA.1688.F32.TF32 R204, R224, R20, R204 ;  /* 0x00000014e0cc723c */ /* 0x000ff000000810cc */
        /* <DEDUP_REMOVED lines=16> */
[C---:B------:R-:W-:Y:S01]  /*38410*/  HMMA.1688.F32.TF32 R160, R188.reuse, R8, R160 ;  /* 0x00000008bca0723c */ /* 0x040fe200000810a0 */
[----:B------:R-:W-:Y:S01]  /*38420*/  IMAD.MOV.U32 R211, RZ, RZ, R228 ;  /* 0x000000ffffd37224 */ /* 0x000fe200078e00e4 */
[----:B------:R-:W-:Y:S04]  /*38430*/  LDS R229, [R5+0x4b000] ;  /* 0x04b0000005e57984 */ /* 0x000fe80000000800 */
[----:B------:R-:W-:Y:S02]  /*38440*/  LDS R228, [R4+0x4b000] ;  /* 0x04b0000004e47984 */ /* 0x000fe40000000800 */
[C---:B------:R-:W-:Y:S02]  /*38450*/  HMMA.1688.F32.TF32 R164, R188.reuse, R12, R164 ;  /* 0x0000000cbca4723c */ /* 0x040fe400000810a4 */
[----:B------:R-:W-:Y:S04]  /*38460*/  LDS R231, [R5+0x4b800] ;  /* 0x04b8000005e77984 */ /* 0x000fe80000000800 */
[----:B------:R-:W-:Y:S02]  /*38470*/  LDS R238, [R4+0x4b880] ;  /* 0x04b8800004ee7984 */ /* 0x000fe40000000800 */
[C---:B------:R-:W-:Y:S02]  /*38480*/  HMMA.1688.F32.TF32 R168, R188.reuse, R16, R168 ;  /* 0x00000010bca8723c */ /* 0x040fe400000810a8 */
[----:B------:R-:W-:Y:S04]  /*38490*/  LDS R237, [R5+0x4b080] ;  /* 0x04b0800005ed7984 */ /* 0x000fe80000000800 */
[----:B------:R-:W-:Y:S02]  /*384a0*/  LDS R239, [R5+0x4b880] ;  /* 0x04b8800005ef7984 */ /* 0x000fe40000000800 */
[C---:B------:R-:W-:Y:S08]  /*384b0*/  HMMA.1688.F32.TF32 R172, R188.reuse, R20, R172 ;  /* 0x00000014bcac723c */ /* 0x040ff000000810ac */
[C---:B------:R-:W-:Y:S08]  /*384c0*/  HMMA.1688.F32.TF32 R176, R188.reuse, R24, R176 ;  /* 0x00000018bcb0723c */ /* 0x040ff000000810b0 */
[C---:B------:R-:W-:Y:S08]  /*384d0*/  HMMA.1688.F32.TF32 R184, R188.reuse, R32, R184 ;  /* 0x00000020bcb8723c */ /* 0x040ff000000810b8 */
[C---:B--2---:R-:W-:Y:S08]  /*384e0*/  HMMA.1688.F32.TF32 R180, R188.reuse, R28, R180 ;  /* 0x0000001cbcb4723c */ /* 0x044ff000000810b4 */
[----:B------:R-:W-:Y:S08]  /*384f0*/  HMMA.1688.F32.TF32 R188, R188, R36, R248 ;  /* 0x00000024bcbc723c */ /* 0x000ff000000810f8 */
[C---:B---3--:R-:W-:Y:S08]  /*38500*/  HMMA.1688.F32.TF32 R216, R224.reuse, R32, R216 ;  /* 0x00000020e0d8723c */ /* 0x048ff000000810d8 */
[----:B----4-:R-:W-:Y:S01]  /*38510*/  HMMA.1688.F32.TF32 R220, R224, R36, R220 ;  /* 0x00000024e0dc723c */ /* 0x010fe200000810dc */
[----:B------:R-:W-:Y:S04]  /*38520*/  LDS R224, [R2+0x4b000] ;  /* 0x04b0000002e07984 */ /* 0x000fe80000000800 */
[----:B------:R-:W-:Y:S04]  /*38530*/  LDS R226, [R2+0x4b800] ;  /* 0x04b8000002e27984 */ /* 0x000fe80000000800 */
[----:B------:R-:W-:Y:S04]  /*38540*/  LDS R225, [R0+0x4b000] ;  /* 0x04b0000000e17984 */ /* 0x000fe80000000800 */
[----:B------:R-:W1:Y:S01]  /*38550*/  LDS R227, [R0+0x4b800] ;  /* 0x04b8000000e37984 */ /* 0x000e620000000800 */
[----:B------:R-:W-:-:S02]  /*38560*/  IMAD.MOV.U32 R248, RZ, RZ, R235 ;  /* 0x000000fffff87224 */ /* 0x000fc400078e00eb */
[----:B------:R-:W-:Y:S02]  /*38570*/  IMAD.MOV.U32 R249, RZ, RZ, R234 ;  /* 0x000000fffff97224 */ /* 0x000fe400078e00ea */
[----:B------:R-:W-:Y:S02]  /*38580*/  IMAD.MOV.U32 R250, RZ, RZ, R233 ;  /* 0x000000fffffa7224 */ /* 0x000fe400078e00e9 */
[----:B------:R-:W-:Y:S01]  /*38590*/  IMAD.MOV.U32 R251, RZ, RZ, R232 ;  /* 0x000000fffffb7224 */ /* 0x000fe200078e00e8 */
[----:B------:R-:W-:Y:S04]  /*385a0*/  STL [R1+0x1a3c], R216 ;  /* 0x001a3cd801007387 */ /* 0x000fe80000100800 */
[----:B------:R-:W-:Y:S04]  /*385b0*/  STL [R1+0x1a38], R217 ;  /* 0x001a38d901007387 */ /* 0x000fe80000100800 */
[----:B------:R-:W-:Y:S04]  /*385c0*/  STL [R1+0x1a34], R218 ;  /* 0x001a34da01007387 */ /* 0x000fe80000100800 */
[----:B------:R-:W-:Y:S04]  /*385d0*/  LDS R232, [R2+0x4b080] ;  /* 0x04b0800002e87984 */ /* 0x000fe80000000800 */
[----:B------:R-:W-:Y:S04]  /*385e0*/  LDS R234, [R2+0x4b880] ;  /* 0x04b8800002ea7984 */ /* 0x000fe80000000800 */
[----:B------:R-:W-:Y:S04]  /*385f0*/  LDS R233, [R0+0x4b080] ;  /* 0x04b0800000e97984 */ /* 0x000fe80000000800 */
[----:B------:R-:W2:Y:S01]  /*38600*/  LDS R235, [R0+0x4b880] ;  /* 0x04b8800000eb7984 */ /* 0x000ea20000000800 */
[----:B-1----:R-:W-:Y:S03]  /*38610*/  HMMA.1688.F32.TF32 R248, R224, R10, R248 ;  /* 0x0000000ae0f8723c */ /* 0x002fe600000810f8 */
[----:B------:R1:W-:Y:S04]  /*38620*/  STL [R1+0x1a30], R219 ;  /* 0x001a30db01007387 */ /* 0x0003e80000100800 */
[----:B------:R-:W-:Y:S04]  /*38630*/  STL [R1+0x1a4c], R220 ;  /* 0x001a4cdc01007387 */ /* 0x000fe80000100800 */
[----:B------:R-:W-:Y:S04]  /*38640*/  STL [R1+0x1a48], R221 ;  /* 0x001a48dd01007387 */ /* 0x000fe80000100800 */
[----:B------:R-:W-:Y:S04]  /*38650*/  STL [R1+0x1a44], R222 ;  /* 0x001a44de01007387 */ /* 0x000fe80000100800 */
[----:B------:R3:W-:Y:S05]  /*38660*/  STL [R1+0x1a40], R223 ;  /* 0x001a40df01007387 */ /* 0x0007ea0000100800 */
[----:B------:R-:W-:-:S02]  /*38670*/  IMAD.MOV.U32 R13, RZ, RZ, R248 ;  /* 0x000000ffff0d7224 */ /* 0x000fc400078e00f8 */
[----:B------:R-:W-:Y:S02]  /*38680*/  IMAD.MOV.U32 R248, RZ, RZ, R15 ;  /* 0x000000fffff87224 */ /* 0x000fe400078e000f */
[----:B------:R-:W4:Y:S01]  /*38690*/  LDL.LU R15, [R1+0x1b44] ;  /* 0x001b4400010f7983 */ /* 0x000f220000300800 */
[----:B------:R-:W-:Y:S01]  /*386a0*/  IMAD.MOV.U32 R8, RZ, RZ, R251 ;  /* 0x000000ffff087224 */ /* 0x000fe200078e00fb */
[----:B------:R-:W-:Y:S01]  /*386b0*/  MOV R12, R249 ;  /* 0x000000f9000c7202 */ /* 0x000fe20000000f00 */
[----:B------:R-:W-:Y:S01]  /*386c0*/  IMAD.MOV.U32 R9, RZ, RZ, R250 ;  /* 0x000000ffff097224 */ /* 0x000fe200078e00fa */
[----:B------:R-:W1:Y:S01]  /*386d0*/  LDL.LU R249, [R1+0xb4] ;  /* 0x0000b40001f97983 */ /* 0x000e620000300800 */
[----:B------:R-:W-:-:S03]  /*386e0*/  IMAD.MOV.U32 R251, RZ, RZ, R18 ;  /* 0x000000fffffb7224 */ /* 0x000fc600078e0012 */
[----:B------:R-:W1:Y:S04]  /*386f0*/  LDL.LU R250, [R1+0xb8] ;  /* 0x0000b80001fa7983 */ /* 0x000e680000300800 */
[----:B------:R-:W2:Y:S04]  /*38700*/  LDL.LU R18, [R1+0x1b40] ;  /* 0x001b400001127983 */ /* 0x000ea80000300800 */
[----:B------:R-:W-:Y:S04]  /*38710*/  STL [R1+0x1a5c], R8 ;  /* 0x001a5c0801007387 */ /* 0x000fe80000100800 */
[----:B------:R-:W-:Y:S04]  /*38720*/  STL [R1+0x1a58], R9 ;  /* 0x001a580901007387 */ /* 0x000fe80000100800 */
[----:B------:R-:W-:Y:S04]  /*38730*/  STL [R1+0x1a54], R12 ;  /* 0x001a540c01007387 */ /* 0x000fe80000100800 */
[----:B------:R-:W-:Y:S01]  /*38740*/  STL [R1+0x1a50], R13 ;  /* 0x001a500d01007387 */ /* 0x000fe20000100800 */
[----:B----4-:R-:W-:Y:S11]  /*38750*/  HMMA.1688.F32.TF32 R208, R224, R14, R208 ;  /* 0x0000000ee0d0723c */ /* 0x010ff600000810d0 */
[----:B------:R-:W-:Y:S11]  /*38760*/  @!UPT UIADD3 URZ, URZ, URZ, URZ ;  /* 0x0000003f3f3ff290 */ /* 0x000ff6000fffe03f */
[----:B------:R-:W-:Y:S02]  /*38770*/  @!UPT UIADD3 URZ, URZ, URZ, URZ ;  /* 0x0000003f3f3ff290 */ /* 0x000fe4000fffe03f */
[----:B------:R-:W-:Y:S02]  /*38780*/  IMAD.MOV.U32 R21, RZ, RZ, R208 ;  /* 0x000000ffff157224 */ /* 0x000fe400078e00d0 */
[----:B------:R-:W-:Y:S02]  /*38790*/  IMAD.MOV.U32 R208, RZ, RZ, R19 ;  /* 0x000000ffffd07224 */ /* 0x000fe400078e0013 */
[----:B------:R-:W2:Y:S01]  /*387a0*/  LDL.LU R19, [R1+0x1b3c] ;  /* 0x001b3c0001137983 */ /* 0x000ea20000300800 */
[----:B------:R-:W-:Y:S02]  /*387b0*/  IMAD.MOV.U32 R16, RZ, RZ, R211 ;  /* 0x000000ffff107224 */ /* 0x000fe400078e00d3 */
[----:B------:R-:W-:Y:S02]  /*387c0*/  IMAD.MOV.U32 R20, RZ, RZ, R209 ;  /* 0x000000ffff147224 */ /* 0x000fe400078e00d1 */
[----:B------:R-:W-:Y:S01]  /*387d0*/  IMAD.MOV.U32 R17, RZ, RZ, R210 ;  /* 0x000000ffff117224 */ /* 0x000fe200078e00d2 */
[----:B------:R-:W3:Y:S01]  /*387e0*/  LDL.LU R209, [R1+0xa4] ;  /* 0x0000a40001d17983 */ /* 0x000ee20000300800 */
[----:B------:R-:W-:-:S03]  /*387f0*/  IMAD.MOV.U32 R211, RZ, RZ, R22 ;  /* 0x000000ffffd37224 */ /* 0x000fc600078e0016 */
[----:B------:R-:W3:Y:S04]  /*38800*/  LDL.LU R210, [R1+0xa8] ;  /* 0x0000a80001d27983 */ /* 0x000ee80000300800 */
[----:B------:R-:W1:Y:S04]  /*38810*/  LDL.LU R22, [R1+0x1b38] ;  /* 0x001b380001167983 */ /* 0x000e680000300800 */
[----:B------:R-:W-:Y:S04]  /*38820*/  STL [R1+0x1a6c], R16 ;  /* 0x001a6c1001007387 */ /* 0x000fe80000100800 */
[----:B------:R-:W-:Y:S04]  /*38830*/  STL [R1+0x1a68], R17 ;  /* 0x001a681101007387 */ /* 0x000fe80000100800 */
[----:B------:R-:W-:Y:S04]  /*38840*/  STL [R1+0x1a64], R20 ;  /* 0x001a641401007387 */ /* 0x000fe80000100800 */
[----:B------:R-:W-:Y:S01]  /*38850*/  STL [R1+0x1a60], R21 ;  /* 0x001a601501007387 */ /* 0x000fe20000100800 */
[C---:B--2---:R-:W-:Y:S11]  /*38860*/  HMMA.1688.F32.TF32 R212, R224.reuse, R18, R212 ;  /* 0x00000012e0d4723c */ /* 0x044ff600000810d4 */
[----:B------:R-:W-:Y:S11]  /*38870*/  @!UPT UIADD3 URZ, URZ, URZ, URZ ;  /* 0x0000003f3f3ff290 */ /* 0x000ff6000fffe03f */
[----:B------:R-:W-:Y:S02]  /*38880*/  @!UPT UIADD3 URZ, URZ, URZ, URZ ;  /* 0x0000003f3f3ff290 */ /* 0x000fe4000fffe03f */
[----:B------:R-:W-:Y:S02]  /*38890*/  IMAD.MOV.U32 R29, RZ, RZ, R212 ;  /* 0x000000ffff1d7224 */ /* 0x000fe400078e00d4 */
[----:B------:R-:W-:Y:S02]  /*388a0*/  IMAD.MOV.U32 R212, RZ, RZ, R23 ;  /* 0x000000ffffd47224 */ /* 0x000fe400078e0017 */
[----:B------:R-:W1:Y:S01]  /*388b0*/  LDL.LU R23, [R1+0x1b34] ;  /* 0x001b340001177983 */ /* 0x000e620000300800 */
[----:B------:R-:W-:Y:S01]  /*388c0*/  MOV R24, R215 ;  /* 0x000000d700187202 */ /* 0x000fe20000000f00 */
[----:B------:R-:W-:Y:S02]  /*388d0*/  IMAD.MOV.U32 R28, RZ, RZ, R213 ;  /* 0x000000ffff1c7224 */ /* 0x000fe400078e00d5 */
[----:B------:R-:W-:Y:S01]  /*388e0*/  IMAD.MOV.U32 R25, RZ, RZ, R214 ;  /* 0x000000ffff197224 */ /* 0x000fe200078e00d6 */
[----:B------:R-:W2:Y:S04]  /*388f0*/  LDL.LU R213, [R1+0x94] ;  /* 0x0000940001d57983 */ /* 0x000ea80000300800 */
[----:B------:R-:W2:Y:S04]  /*38900*/  LDL.LU R214, [R1+0x98] ;  /* 0x0000980001d67983 */ /* 0x000ea80000300800 */
[----:B------:R-:W2:Y:S04]  /*38910*/  LDL.LU R215, [R1+0x9c] ;  /* 0x00009c0001d77983 */ /* 0x000ea80000300800 */
[----:B------:R-:W-:Y:S04]  /*38920*/  STL [R1+0x1a7c], R24 ;  /* 0x001a7c1801007387 */ /* 0x000fe80000100800 */
[----:B------:R-:W-:Y:S04]  /*38930*/  STL [R1+0x1a78], R25 ;  /* 0x001a781901007387 */ /* 0x000fe80000100800 */
[----:B------:R-:W-:Y:S04]  /*38940*/  STL [R1+0x1a74], R28 ;  /* 0x001a741c01007387 */ /* 0x000fe80000100800 */
[----:B------:R-:W-:Y:S01]  /*38950*/  STL [R1+0x1a70], R29 ;  /* 0x001a701d01007387 */ /* 0x000fe20000100800 */
[----:B-1----:R-:W-:Y:S11]  /*38960*/  HMMA.1688.F32.TF32 R216, R224, R22, R248 ;  /* 0x00000016e0d8723c */ /* 0x002ff600000810f8 */
[----:B------:R-:W-:Y:S11]  /*38970*/  @!UPT UIADD3 URZ, URZ, URZ, URZ ;  /* 0x0000003f3f3ff290 */ /* 0x000ff6000fffe03f */
[----:B------:R-:W-:Y:S02]  /*38980*/  @!UPT UIADD3 URZ, URZ, URZ, URZ ;  /* 0x0000003f3f3ff290 */ /* 0x000fe4000fffe03f */
[----:B------:R-:W-:Y:S02]  /*38990*/  IMAD.MOV.U32 R37, RZ, RZ, R216 ;  /* 0x000000ffff257224 */ /* 0x000fe400078e00d8 */
[----:B------:R-:W-:Y:S01]  /*389a0*/  IMAD.MOV.U32 R36, RZ, RZ, R217 ;  /* 0x000000ffff247224 */ /* 0x000fe200078e00d9 */
[----:B------:R-:W4:Y:S01]  /*389b0*/  LDL.LU R216, [R1+0x80] ;  /* 0x0000800001d87983 */ /* 0x000f220000300800 */
[----:B------:R-:W-:Y:S02]  /*389c0*/  IMAD.MOV.U32 R33, RZ, RZ, R218 ;  /* 0x000000ffff217224 */ /* 0x000fe400078e00da */
[----:B------:R-:W-:Y:S02]  /*389d0*/  IMAD.MOV.U32 R217, RZ, RZ, R34 ;  /* 0x000000ffffd97224 */ /* 0x000fe400078e0022 */
[----:B------:R-:W-:Y:S01]  /*389e0*/  IMAD.MOV.U32 R32, RZ, RZ, R219 ;  /* 0x000000ffff207224 */ /* 0x000fe200078e00db */
[----:B------:R-:W4:Y:S01]  /*389f0*/  LDL.LU R34, [R1+0x1b30] ;  /* 0x001b300001227983 */ /* 0x000f220000300800 */
[----:B------:R-:W-:-:S02]  /*38a00*/  IMAD.MOV.U32 R218, RZ, RZ, R26 ;  /* 0x000000ffffda7224 */ /* 0x000fc400078e001a */
[----:B------:R-:W-:Y:S01]  /*38a10*/  IMAD.MOV.U32 R219, RZ, RZ, R27 ;  /* 0x000000ffffdb7224 */ /* 0x000fe200078e001b */
[----:B------:R-:W3:Y:S04]  /*38a20*/  LDL.LU R26, [R1+0x1b2c] ;  /* 0x001b2c00011a7983 */ /* 0x000ee80000300800 */
[----:B------:R-:W3:Y:S01]  /*38a30*/  LDL.LU R27, [R1+0x1b28] ;  /* 0x001b2800011b7983 */ /* 0x000ee20000300800 */
[----:B------:R-:W-:Y:S02]  /*38a40*/  IMAD.MOV.U32 R248, RZ, RZ, R35 ;  /* 0x000000fffff87224 */ /* 0x000fe400078e0023 */
[----:B------:R-:W-:Y:S01]  /*38a50*/  IMAD.MOV.U32 R249, RZ, RZ, R30 ;  /* 0x000000fffff97224 */ /* 0x000fe200078e001e */
[----:B------:R-:W4:Y:S01]  /*38a60*/  LDL.LU R35, [R1+0x1b24] ;  /* 0x001b240001237983 */ /* 0x000f220000300800 */
[----:B------:R-:W-:-:S03]  /*38a70*/  IMAD.MOV.U32 R250, RZ, RZ, R31 ;  /* 0x000000fffffa7224 */ /* 0x000fc600078e001f */
[----:B------:R-:W2:Y:S04]  /*38a80*/  LDL.LU R30, [R1+0x1b20] ;  /* 0x001b2000011e7983 */ /* 0x000ea80000300800 */
[----:B------:R-:W2:Y:S01]  /*38a90*/  LDL.LU R31, [R1+0x1b1c] ;  /* 0x001b1c00011f7983 */ /* 0x000ea20000300800 */
[----:B------:R-:W-:-:S03]  /*38aa0*/  IMAD.MOV.U32 R251, RZ, RZ, R6 ;  /* 0x000000fffffb7224 */ /* 0x000fc600078e0006 */
[----:B------:R-:W-:Y:S04]  /*38ab0*/  STL [R1+0x1a8c], R32 ;  /* 0x001a8c2001007387 */ /* 0x000fe80000100800 */
[----:B------:R-:W-:Y:S04]  /*38ac0*/  STL [R1+0x1a88], R33 ;  /* 0x001a882101007387 */ /* 0x000fe80000100800 */
[----:B------:R-:W-:Y:S04]  /*38ad0*/  STL [R1+0x1a84], R36 ;  /* 0x001a842401007387 */ /* 0x000fe80000100800 */
[----:B------:R-:W-:Y:S01]  /*38ae0*/  STL [R1+0x1a80], R37 ;  /* 0x001a802501007387 */ /* 0x000fe20000100800 */
[C---:B---3--:R-:W-:Y:S11]  /*38af0*/  HMMA.1688.F32.TF32 R220, R224.reuse, R26, R208 ;  /* 0x0000001ae0dc723c */ /* 0x048ff600000810d0 */
[----:B------:R-:W-:Y:S11]  /*38b00*/  @!UPT UIADD3 URZ, URZ, URZ, URZ ;  /* 0x0000003f3f3ff290 */ /* 0x000ff6000fffe03f */
[----:B------:R-:W-:Y:S02]  /*38b10*/  @!UPT UIADD3 URZ, URZ, URZ, URZ ;  /* 0x0000003f3f3ff290 */ /* 0x000fe4000fffe03f */
[----:B------:R-:W-:Y:S01]  /*38b20*/  IMAD.MOV.U32 R209, RZ, RZ, R220 ;  /* 0x000000ffffd17224 */ /* 0x000fe200078e00dc */
[----:B------:R-:W-:Y:S01]  /*38b30*/  MOV R210, R221 ;  /* 0x000000dd00d27202 */ /* 0x000fe20000000f00 */
[----:B------:R-:W-:Y:S02]  /*38b40*/  IMAD.MOV.U32 R211, RZ, RZ, R222 ;  /* 0x000000ffffd37224 */ /* 0x000fe400078e00de */
[----:B------:R-:W-:Y:S02]  /*38b50*/  IMAD.MOV.U32 R6, RZ, RZ, R223 ;  /* 0x000000ffff067224 */ /* 0x000fe400078e00df */
[----:B--2---:R-:W-:Y:S03]  /*38b60*/  HMMA.1688.F32.TF32 R220, R224, R30, R212 ;  /* 0x0000001ee0dc723c */ /* 0x004fe600000810d4 */
[----:B------:R-:W-:Y:S04]  /*38b70*/  STL [R1+0x1a9c], R6 ;  /* 0x001a9c0601007387 */ /* 0x000fe80000100800 */
[----:B------:R-:W-:Y:S04]  /*38b80*/  STL [R1+0x1a98], R211 ;  /* 0x001a98d301007387 */ /* 0x000fe80000100800 */
[----:B------:R1:W-:Y:S04]  /*38b90*/  STL [R1+0x1a94], R210 ;  /* 0x001a94d201007387 */ /* 0x0003e80000100800 */
[----:B------:R-:W-:Y:S09]  /*38ba0*/  STL [R1+0x1a90], R209 ;  /* 0x001a90d101007387 */ /* 0x000ff20000100800 */
[----:B------:R-:W-:-:S02]  /*38bb0*/  IMAD.MOV.U32 R208, RZ, RZ, R223 ;  /* 0x000000ffffd07224 */ /* 0x000fc400078e00df */
[----:B-1----:R-:W-:-:S03]  /*38bc0*/  IMAD.MOV.U32 R210, RZ, RZ, R38 ;  /* 0x000000ffffd27224 */ /* 0x002fc600078e0026 */
[----:B------:R1:W-:Y:S01]  /*38bd0*/  STL [R1+0x1aac], R208 ;  /* 0x001aacd001007387 */ /* 0x0003e20000100800 */
[----:B------:R-:W-:-:S03]  /*38be0*/  IMAD.MOV.U32 R211, RZ, RZ, R39 ;  /* 0x000000ffffd37224 */ /* 0x000fc600078e0027 */
[----:B-1----:R-:W2:Y:S04]  /*38bf0*/  LDL.LU R208, [R1+0x60] ;  /* 0x0000600001d07983 */ /* 0x002ea80000300800 */
[----:B------:R-:W2:Y:S04]  /*38c00*/  LDL.LU R209, [R1+0x64] ;  /* 0x0000640001d17983 */ /* 0x000ea80000300800 */
[----:B------:R-:W3:Y:S04]  /*38c10*/  LDL.LU R38, [R1+0x1b18] ;  /* 0x001b180001267983 */ /* 0x000ee80000300800 */
[----:B------:R-:W3:Y:S01]  /*38c20*/  LDL.LU R39, [R1+0x1b14] ;  /* 0x001b140001277983 */ /* 0x000ee20000300800 */
[----:B------:R-:W-:-:S02]  /*38c30*/  IMAD.MOV.U32 R213, RZ, RZ, R220 ;  /* 0x000000ffffd57224 */ /* 0x000fc400078e00dc */
[----:B------:R-:W-:Y:S02]  /*38c40*/  IMAD.MOV.U32 R214, RZ, RZ, R221 ;  /* 0x000000ffffd67224 */ /* 0x000fe400078e00dd */
[----:B------:R-:W-:Y:S02]  /*38c50*/  IMAD.MOV.U32 R215, RZ, RZ, R222 ;  /* 0x000000ffffd77224 */ /* 0x000fe400078e00de */
[C---:B----4-:R-:W-:Y:S03]  /*38c60*/  HMMA.1688.F32.TF32 R220, R224.reuse, R34, R216 ;  /* 0x00000022e0dc723c */ /* 0x050fe600000810d8 */
[----:B------:R-:W-:Y:S04]  /*38c70*/  STL [R1+0x1aa8], R215 ;  /* 0x001aa8d701007387 */ /* 0x000fe80000100800 */
[----:B------:R-:W-:Y:S04]  /*38c80*/  STL [R1+0x1aa4], R214 ;  /* 0x001aa4d601007387 */ /* 0x000fe80000100800 */
[----:B------:R-:W-:Y:S11]  /*38c90*/  STL [R1+0x1aa0], R213 ;  /* 0x001aa0d501007387 */ /* 0x000ff60000100800 */
[----:B------:R-:W-:Y:S02]  /*38ca0*/  @!UPT UIADD3 URZ, URZ, URZ, URZ ;  /* 0x0000003f3f3ff290 */ /* 0x000fe4000fffe03f */
[----:B------:R-:W-:Y:S02]  /*38cb0*/  IMAD.MOV.U32 R212, RZ, RZ, R223 ;  /* 0x000000ffffd47224 */ /* 0x000fe400078e00df */
[----:B------:R-:W-:Y:S02]  /*38cc0*/  IMAD.MOV.U32 R219, RZ, RZ, R222 ;  /* 0x000000ffffdb7224 */ /* 0x000fe400078e00de */
[----:B------:R-:W-:Y:S02]  /*38cd0*/  IMAD.MOV.U32 R218, RZ, RZ, R221 ;  /* 0x000000ffffda7224 */ /* 0x000fe400078e00dd */
[----:B------:R-:W-:Y:S01]  /*38ce0*/  IMAD.MOV.U32 R217, RZ, RZ, R220 ;  /* 0x000000ffffd97224 */ /* 0x000fe200078e00dc */
[----:B------:R-:W-:Y:S04]  /*38cf0*/  STL [R1+0x1abc], R212 ;  /* 0x001abcd401007387 */ /* 0x000fe80000100800 */
[----:B------:R-:W-:Y:S04]  /*38d00*/  STL [R1+0x1ab8], R219 ;  /* 0x001ab8db01007387 */ /* 0x000fe80000100800 */
[----:B------:R-:W-:Y:S04]  /*38d10*/  STL [R1+0x1ab4], R218 ;  /* 0x001ab4da01007387 */ /* 0x000fe80000100800 */
[----:B------:R-:W-:Y:S01]  /*38d20*/  STL [R1+0x1ab0], R217 ;  /* 0x001ab0d901007387 */ /* 0x000fe20000100800 */
[----:B---3--:R-:W-:Y:S03]  /*38d30*/  HMMA.1688.F32.TF32 R224, R224, R38, R248 ;  /* 0x00000026e0e0723c */ /* 0x008fe600000810f8 */
[----:B------:R-:W3:Y:S04]  /*38d40*/  LDL.LU R248, [R1+0x50] ;  /* 0x0000500001f87983 */ /* 0x000ee80000300800 */
[----:B------:R-:W3:Y:S04]  /*38d50*/  LDL.LU R249, [R1+0x54] ;  /* 0x0000540001f97983 */ /* 0x000ee80000300800 */
[----:B------:R-:W3:Y:S04]  /*38d60*/  LDL.LU R250, [R1+0x58] ;  /* 0x0000580001fa7983 */ /* 0x000ee80000300800 */
[----:B------:R-:W3:Y:S01]  /*38d70*/  LDL.LU R251, [R1+0x5c] ;  /* 0x00005c0001fb7983 */ /* 0x000ee20000300800 */
[----:B--2---:R-:W-:Y:S08]  /*38d80*/  HMMA.1688.F32.TF32 R208, R228, R10, R208 ;  /* 0x0000000ae4d0723c */ /* 0x004ff000000810d0 */
[----:B------:R-:W-:Y:S01]  /*38d90*/  IMAD.MOV.U32 R216, RZ, RZ, R227 ;  /* 0x000000ffffd87224 */ /* 0x000fe200078e00e3 */
[----:B------:R-:W-:Y:S01]  /*38da0*/  MOV R222, R225 ;  /* 0x000000e100de7202 */ /* 0x000fe20000000f00 */
[----:B------:R-:W-:-:S02]  /*38db0*/  IMAD.MOV.U32 R223, RZ, RZ, R226 ;  /* 0x000000ffffdf7224 */ /* 0x000fc400078e00e2 */
[----:B------:R-:W-:Y:S01]  /*38dc0*/  IMAD.MOV.U32 R221, RZ, RZ, R224 ;  /* 0x000000ffffdd7224 */ /* 0x000fe200078e00e0 */
[----:B------:R1:W-:Y:S04]  /*38dd0*/  STL [R1+0x1acc], R216 ;  /* 0x001accd801007387 */ /* 0x0003e80000100800 */
[----:B------:R-:W-:Y:S04]  /*38de0*/  STL [R1+0x1ac8], R223 ;  /* 0x001ac8df01007387 */ /* 0x000fe80000100800 */
[----:B------:R-:W-:Y:S04]  /*38df0*/  STL [R1+0x1ac4], R222 ;  /* 0x001ac4de01007387 */ /* 0x000fe80000100800 */
[----:B------:R-:W-:Y:S04]  /*38e00*/  STL [R1+0x1ac0], R221 ;  /* 0x001ac0dd01007387 */ /* 0x000fe80000100800 */
[----:B-1----:R-:W2:Y:S04]  /*38e10*/  LDL.LU R216, [R1+0x30] ;  /* 0x0000300001d87983 */ /* 0x002ea80000300800 */
[----:B------:R-:W2:Y:S04]  /*38e20*/  LDL.LU R217, [R1+0x34] ;  /* 0x0000340001d97983 */ /* 0x000ea80000300800 */
[----:B------:R-:W2:Y:S04]  /*38e30*/  LDL.LU R218, [R1+0x38] ;  /* 0x0000380001da7983 */ /* 0x000ea80000300800 */
[----:B------:R-:W2:Y:S01]  /*38e40*/  LDL.LU R219, [R1+0x3c] ;  /* 0x00003c0001db7983 */ /* 0x000ea20000300800 */
[----:B------:R-:W-:-:S02]  /*38e50*/  IMAD.MOV.U32 R9, RZ, RZ, R208 ;  /* 0x000000ffff097224 */ /* 0x000fc400078e00d0 */
        /* <DEDUP_REMOVED lines=18> */
[----:B------:R1:W-:Y:S04]  /*38f80*/  STL [R1+0x1adc], R220 ;  /* 0x001adcdc01007387 */ /* 0x0003e80000100800 */
[----:B-1----:R-:W4:Y:S04]  /*38f90*/  LDL.LU R220, [R1+0x40] ;  /* 0x0000400001dc7983 */ /* 0x002f280000300800 */
[----:B------:R1:W-:Y:S04]  /*38fa0*/  STL [R1+0x1ad8], R13 ;  /* 0x001ad80d01007387 */ /* 0x0003e80000100800 */
[----:B------:R1:W-:Y:S04]  /*38fb0*/  STL [R1+0x1ad4], R12 ;  /* 0x001ad40c01007387 */ /* 0x0003e80000100800 */
[----:B------:R1:W-:Y:S01]  /*38fc0*/  STL [R1+0x1ad0], R9 ;  /* 0x001ad00901007387 */ /* 0x0003e20000100800 */
[C---:B---3--:R-:W-:Y:S11]  /*38fd0*/  HMMA.1688.F32.TF32 R248, R228.reuse, R14, R248 ;  /* 0x0000000ee4f8723c */ /* 0x048ff600000810f8 */
[----:B------:R-:W-:Y:S11]  /*38fe0*/  @!UPT UIADD3 URZ, URZ, URZ, URZ ;  /* 0x0000003f3f3ff290 */ /* 0x000ff6000fffe03f */
[----:B------:R-:W-:Y:S02]  /*38ff0*/  @!UPT UIADD3 URZ, URZ, URZ, URZ ;  /* 0x0000003f3f3ff290 */ /* 0x000fe4000fffe03f */
[----:B------:R-:W-:Y:S01]  /*39000*/  IMAD.MOV.U32 R21, RZ, RZ, R250 ;  /* 0x000000ffff157224 */ /* 0x000fe200078e00fa */
[----:B------:R-:W-:Y:S01]  /*39010*/  MOV R20, R249 ;  /* 0x000000f900147202 */ /* 0x000fe20000000f00 */
[----:B------:R-:W-:Y:S02]  /*39020*/  IMAD.MOV.U32 R8, RZ, RZ, R251 ;  /* 0x000000ffff087224 */ /* 0x000fe400078e00fb */
[----:B------:R-:W-:Y:S01]  /*39030*/  IMAD.MOV.U32 R17, RZ, RZ, R248 ;  /* 0x000000ffff117224 */ /* 0x000fe200078e00f8 */
[----:B------:R-:W3:Y:S04]  /*39040*/  LDL.LU.64 R250, [R1+0x1b00] ;  /* 0x001b000001fa7983 */ /* 0x000ee80000300a00 */
[----:B------:R-:W3:Y:S01]  /*39050*/  LDL.LU.64 R248, [R1+0x1af8] ;  /* 0x001af80001f87983 */ /* 0x000ee20000300a00 */
[----:B--2---:R-:W-:Y:S01]  /*39060*/  HMMA.1688.F32.TF32 R216, R228, R22, R216 ;  /* 0x00000016e4d8723c */ /* 0x004fe200000810d8 */
[----:B----4-:R-:W-:-:S02]  /*39070*/  IMAD.MOV.U32 R223, RZ, RZ, R3 ;  /* 0x000000ffffdf7224 */ /* 0x010fc400078e0003 */
[----:B------:R-:W-:Y:S02]  /*39080*/  IMAD.MOV.U32 R221, RZ, RZ, R252 ;  /* 0x000000ffffdd7224 */ /* 0x000fe400078e00fc */
[----:B------:R-:W-:Y:S11]  /*39090*/  IMAD.MOV.U32 R222, RZ, RZ, R7 ;  /* 0x000000ffffde7224 */ /* 0x000ff600078e0007 */
[----:B------:R-:W-:Y:S08]  /*390a0*/  @!UPT UIADD3 URZ, URZ, URZ, URZ ;  /* 0x0000003f3f3ff290 */ /* 0x000ff0000fffe03f */
[----:B------:R-:W-:Y:S02]  /*390b0*/  IMAD.MOV.U32 R33, RZ, RZ, R216 ;  /* 0x000000ffff217224 */ /* 0x000fe400078e00d8 */
[----:B------:R-:W-:Y:S02]  /*390c0*/  IMAD.MOV.U32 R36, RZ, RZ, R217 ;  /* 0x000000ffff247224 */ /* 0x000fe400078e00d9 */
[----:B------:R-:W-:Y:S02]  /*390d0*/  IMAD.MOV.U32 R37, RZ, RZ, R218 ;  /* 0x000000ffff257224 */ /* 0x000fe400078e00da */
[----:B------:R-:W-:Y:S02]  /*390e0*/  IMAD.MOV.U32 R24, RZ, RZ, R219 ;  /* 0x000000ffff187224 */ /* 0x000fe400078e00db */
[C---:B------:R-:W-:Y:S08]  /*390f0*/  HMMA.1688.F32.TF32 R216, R228.reuse, R26, R208 ;  /* 0x0000001ae4d8723c */ /* 0x040ff000000810d0 */
[C---:B------:R-:W-:Y:S11]  /*39100*/  HMMA.1688.F32.TF32 R220, R228.reuse, R18, R220 ;  /* 0x00000012e4dc723c */ /* 0x040ff600000810dc */
[----:B------:R-:W-:Y:S05]  /*39110*/  @!UPT UIADD3 URZ, URZ, URZ, URZ ;  /* 0x0000003f3f3ff290 */ /* 0x000fea000fffe03f */
[----:B------:R-:W-:Y:S01]  /*39120*/  IMAD.MOV.U32 R211, RZ, RZ, R216 ;  /* 0x000000ffffd37224 */ /* 0x000fe200078e00d8 */
[----:B------:R-:W-:Y:S01]  /*39130*/  MOV R32, R219 ;  /* 0x000000db00207202 */ /* 0x000fe20000000f00 */
[----:B------:R-:W-:Y:S02]  /*39140*/  IMAD.MOV.U32 R210, RZ, RZ, R217 ;  /* 0x000000ffffd27224 */ /* 0x000fe400078e00d9 */
[----:B------:R-:W-:Y:S02]  /*39150*/  IMAD.MOV.U32 R209, RZ, RZ, R218 ;  /* 0x000000ffffd17224 */ /* 0x000fe400078e00da */
[----:B------:R-:W-:Y:S02]  /*39160*/  HMMA.1688.F32.TF32 R216, R228, R30, R212 ;  /* 0x0000001ee4d8723c */ /* 0x000fe400000810d4 */
[----:B------:R-:W-:Y:S02]  /*39170*/  IMAD.MOV.U32 R25, RZ, RZ, R220 ;  /* 0x000000ffff197224 */ /* 0x000fe400078e00dc */
[----:B------:R-:W-:-:S02]  /*39180*/  IMAD.MOV.U32 R28, RZ, RZ, R221 ;  /* 0x000000ffff1c7224 */ /* 0x000fc400078e00dd */
[----:B------:R-:W-:Y:S02]  /*39190*/  IMAD.MOV.U32 R29, RZ, RZ, R222 ;  /* 0x000000ffff1d7224 */ /* 0x000fe400078e00de */
[----:B------:R-:W-:Y:S02]  /*391a0*/  IMAD.MOV.U32 R16, RZ, RZ, R223 ;  /* 0x000000ffff107224 */ /* 0x000fe400078e00df */
[----:B------:R-:W-:Y:S11]  /*391b0*/  HMMA.1688.F32.TF32 R220, R228, R34, R224 ;  /* 0x00000022e4dc723c */ /* 0x000ff600000810e0 */
[----:B------:R-:W-:Y:S03]  /*391c0*/  @!UPT UIADD3 URZ, URZ, URZ, URZ ;  /* 0x0000003f3f3ff290 */ /* 0x000fe6000fffe03f */
[----:B------:R-:W-:Y:S02]  /*391d0*/  IMAD.MOV.U32 R214, RZ, RZ, R217 ;  /* 0x000000ffffd67224 */ /* 0x000fe400078e00d9 */
[----:B------:R-:W-:Y:S02]  /*391e0*/  IMAD.MOV.U32 R213, RZ, RZ, R218 ;  /* 0x000000ffffd57224 */ /* 0x000fe400078e00da */
[----:B------:R-:W-:-:S06]  /*391f0*/  IMAD.MOV.U32 R6, RZ, RZ, R219 ;  /* 0x000000ffff067224 */ /* 0x000fcc00078e00db */
[----:B------:R-:W-:Y:S02]  /*39200*/  IMAD.MOV.U32 R219, RZ, RZ, R220 ;  /* 0x000000ffffdb7224 */ /* 0x000fe400078e00dc */
[----:B------:R-:W-:Y:S02]  /*39210*/  IMAD.MOV.U32 R218, RZ, RZ, R221 ;  /* 0x000000ffffda7224 */ /* 0x000fe400078e00dd */
[----:B------:R-:W-:Y:S02]  /*39220*/  IMAD.MOV.U32 R217, RZ, RZ, R222 ;  /* 0x000000ffffd97224 */ /* 0x000fe400078e00de */
[----:B------:R-:W-:Y:S01]  /*39230*/  IMAD.MOV.U32 R208, RZ, RZ, R223 ;  /* 0x000000ffffd07224 */ /* 0x000fe200078e00df */
[----:B------:R-:W-:Y:S11]  /*39240*/  HMMA.1688.F32.TF32 R40, R232, R18, R40 ;  /* 0x00000012e828723c */ /* 0x000ff60000081028 */
[----:B------:R-:W-:Y:S11]  /*39250*/  @!UPT UIADD3 URZ, URZ, URZ, URZ ;  /* 0x0000003f3f3ff290 */ /* 0x000ff6000fffe03f */
[----:B------:R-:W-:Y:S02]  /*39260*/  @!UPT UIADD3 URZ, URZ, URZ, URZ ;  /* 0x0000003f3f3ff290 */ /* 0x000fe4000fffe03f */
[----:B------:R-:W-:Y:S02]  /*39270*/  IMAD.MOV.U32 R212, RZ, RZ, R43 ;  /* 0x000000ffffd47224 */ /* 0x000fe400078e002b */
[----:B------:R-:W-:Y:S01]  /*39280*/  IMAD.MOV.U32 R215, RZ, RZ, R216 ;  /* 0x000000ffffd77224 */ /* 0x000fe200078e00d8 */
[----:B------:R-:W-:Y:S04]  /*39290*/  STL [R1+0x1aec], R8 ;  /* 0x001aec0801007387 */ /* 0x000fe80000100800 */
[----:B------:R-:W-:Y:S04]  /*392a0*/  STL [R1+0x1ae8], R21 ;  /* 0x001ae81501007387 */ /* 0x000fe80000100800 */
[----:B------:R-:W-:Y:S04]  /*392b0*/  STL [R1+0x1ae4], R20 ;  /* 0x001ae41401007387 */ /* 0x000fe80000100800 */
[----:B------:R-:W-:Y:S01]  /*392c0*/  STL [R1+0x1ae0], R17 ;  /* 0x001ae01101007387 */ /* 0x000fe20000100800 */
[----:B---3--:R-:W-:Y:S11]  /*392d0*/  HMMA.1688.F32.TF32 R220, R228, R38, R248 ;  /* 0x00000026e4dc723c */ /* 0x008ff600000810f8 */
        /* <DEDUP_REMOVED lines=20> */
[----:B------:R-:W-:Y:S02]  /*39420*/  IMAD.MOV.U32 R222, RZ, RZ, R41 ;  /* 0x000000ffffde7224 */ /* 0x000fe400078e0029 */
[----:B------:R-:W-:-:S02]  /*39430*/  IMAD.MOV.U32 R221, RZ, RZ, R42 ;  /* 0x000000ffffdd7224 */ /* 0x000fc400078e002a */
[C---:B------:R-:W-:Y:S08]  /*39440*/  HMMA.1688.F32.TF32 R40, R232.reuse, R22, R44 ;  /* 0x00000016e828723c */ /* 0x040ff0000008102c */
[----:B------:R-:W-:Y:S01]  /*39450*/  HMMA.1688.F32.TF32 R44, R232, R30, R52 ;  /* 0x0000001ee82c723c */ /* 0x000fe20000081034 */
[----:B------:R2:W-:Y:S04]  /*39460*/  STL [R1+0x1af0], R25 ;  /* 0x001af01901007387 */ /* 0x0005e80000100800 */
[----:B------:R-:W-:Y:S03]  /*39470*/  LDS R52, [R4+0x4b100] ;  /* 0x04b1000004347984 */ /* 0x000fe60000000800 */
[C---:B------:R-:W-:Y:S01]  /*39480*/  HMMA.1688.F32.TF32 R228, R236.reuse, R34, R88 ;  /* 0x00000022ece4723c */ /* 0x040fe20000081058 */
[----:B------:R-:W-:Y:S04]  /*39490*/  LDS R54, [R4+0x4b900] ;  /* 0x04b9000004367984 */ /* 0x000fe80000000800 */
[----:B------:R-:W-:Y:S03]  /*394a0*/  LDS R53, [R5+0x4b100] ;  /* 0x04b1000005357984 */ /* 0x000fe60000000800 */
[----:B-1----:R-:W-:Y:S01]  /*394b0*/  IMAD.MOV.U32 R13, RZ, RZ, R40 ;  /* 0x000000ffff0d7224 */ /* 0x002fe200078e0028 */
[----:B------:R-:W-:Y:S01]  /*394c0*/  MOV R216, R43 ;  /* 0x0000002b00d87202 */ /* 0x000fe20000000f00 */
[----:B------:R-:W-:Y:S01]  /*394d0*/  IMAD.MOV.U32 R12, RZ, RZ, R41 ;  /* 0x000000ffff0c7224 */ /* 0x000fe200078e0029 */
[----:B------:R-:W-:Y:S01]  /*394e0*/  HMMA.1688.F32.TF32 R224, R236, R38, R92 ;  /* 0x00000026ece0723c */ /* 0x000fe2000008105c */
[----:B------:R-:W-:Y:S01]  /*394f0*/  IMAD.MOV.U32 R9, RZ, RZ, R42 ;  /* 0x000000ffff097224 */ /* 0x000fe200078e002a */
[----:B------:R-:W-:Y:S06]  /*39500*/  LDS R55, [R5+0x4b900] ;  /* 0x04b9000005377984 */ /* 0x000fec0000000800 */
[----:B------:R-:W-:Y:S01]  /*39510*/  HMMA.1688.F32.TF32 R40, R232, R26, R48 ;  /* 0x0000001ae828723c */ /* 0x000fe20000081030 */
[----:B------:R-:W-:-:S02]  /*39520*/  IMAD.MOV.U32 R252, RZ, RZ, R44 ;  /* 0x000000fffffc7224 */ /* 0x000fc400078e002c */
[----:B--2---:R-:W-:Y:S02]  /*39530*/  IMAD.MOV.U32 R25, RZ, RZ, R46 ;  /* 0x000000ffff197224 */ /* 0x004fe400078e002e */
[----:B------:R-:W-:Y:S11]  /*39540*/  IMAD.MOV.U32 R8, RZ, RZ, R47 ;  /* 0x000000ffff087224 */ /* 0x000ff600078e002f */
[----:B------:R-:W-:Y:S08]  /*39550*/  @!UPT UIADD3 URZ, URZ, URZ, URZ ;  /* 0x0000003f3f3ff290 */ /* 0x000ff0000fffe03f */
[----:B------:R-:W-:Y:S02]  /*39560*/  IMAD.MOV.U32 R17, RZ, RZ, R42 ;  /* 0x000000ffff117224 */ /* 0x000fe400078e002a */
[----:B------:R-:W-:Y:S02]  /*39570*/  IMAD.MOV.U32 R42, RZ, RZ, R45 ;  /* 0x000000ffff2a7224 */ /* 0x000fe400078e002d */
[C---:B------:R-:W-:Y:S01]  /*39580*/  HMMA.1688.F32.TF32 R44, R232.reuse, R34, R56 ;  /* 0x00000022e82c723c */ /* 0x040fe20000081038 */
        /* <DEDUP_REMOVED lines=8> */
[----:B------:R-:W-:-:S07]  /*39610*/  IMAD.MOV.U32 R21, RZ, RZ, R40 ;  /* 0x000000ffff157224 */ /* 0x000fce00078e0028 */
        /* <DEDUP_REMOVED lines=9> */
[----:B------:R-:W-:Y:S11]  /*396b0*/  IMAD.MOV.U32 R68, RZ, RZ, R51 ;  /* 0x000000ffff447224 */ /* 0x000ff600078e0033 */
[----:B------:R-:W-:Y:S07]  /*396c0*/  @!UPT UIADD3 URZ, URZ, URZ, URZ ;  /* 0x0000003f3f3ff290 */ /* 0x000fee000fffe03f */
        /* <DEDUP_REMOVED lines=27> */
[----:B------:R-:W-:Y:S11]  /*39880*/  HMMA.1688.F32.TF32 R232, R236, R30, R84 ;  /* 0x0000001eece8723c */ /* 0x000ff60000081054 */
[----:B------:R-:W-:Y:S11]  /*39890*/  @!UPT UIADD3 URZ, URZ, URZ, URZ ;  /* 0x0000003f3f3ff290 */ /* 0x000ff6000fffe03f */
[----:B------:R-:W-:Y:S01]  /*398a0*/  @!UPT UIADD3 URZ, URZ, URZ, URZ ;  /* 0x0000003f3f3ff290 */ /* 0x000fe2000fffe03f */
[----:B------:R-:W-:Y:S01]  /*398b0*/  STL [R1+0x19ac], R232 ;  /* 0x0019ace801007387 */ /* 0x000fe20000100800 */
[----:B-1----:R-:W-:Y:S03]  /*398c0*/  HMMA.1688.F32.TF32 R84, R48, R14, R100 ;  /* 0x0000000e3054723c */ /* 0x002fe60000081064 */
[----:B------:R-:W-:Y:S04]  /*398d0*/  STL [R1+0x19a8], R233 ;  /* 0x0019a8e901007387 */ /* 0x000fe80000100800 */
[----:B------:R-:W-:Y:S04]  /*398e0*/  STL [R1+0x19a4], R234 ;  /* 0x0019a4ea01007387 */ /* 0x000fe80000100800 */
[----:B------:R-:W-:Y:S04]  /*398f0*/  STL [R1+0x19a0], R235 ;  /* 0x0019a0eb01007387 */ /* 0x000fe80000100800 */
[----:B------:R1:W-:Y:S04]  /*39900*/  STL [R1+0x19bc], R228 ;  /* 0x0019bce401007387 */ /* 0x0003e80000100800 */
[----:B------:R-:W-:Y:S04]  /*39910*/  STL [R1+0x19b8], R229 ;  /* 0x0019b8e501007387 */ /* 0x000fe80000100800 */
[----:B------:R-:W-:Y:S04]  /*39920*/  STL [R1+0x19b4], R230 ;  /* 0x0019b4e601007387 */ /* 0x000fe80000100800 */
[----:B------:R-:W-:Y:S01]  /*39930*/  STL [R1+0x19b0], R231 ;  /* 0x0019b0e701007387 */ /* 0x000fe20000100800 */
[----:B-1----:R-:W-:-:S03]  /*39940*/  IMAD.MOV.U32 R228, RZ, RZ, R87 ;  /* 0x000000ffffe47224 */ /* 0x002fc600078e0057 */
[----:B------:R1:W-:Y:S04]  /*39950*/  STL [R1+0x19c8], R224 ;  /* 0x0019c8e001007387 */ /* 0x0003e80000100800 */
[----:B------:R2:W-:Y:S04]  /*39960*/  STL [R1+0x19c4], R225 ;  /* 0x0019c4e101007387 */ /* 0x0005e80000100800 */
[----:B------:R3:W-:Y:S01]  /*39970*/  STL [R1+0x19c0], R226 ;  /* 0x0019c0e201007387 */ /* 0x0007e20000100800 */
[----:B-1----:R-:W-:Y:S01]  /*39980*/  MOV R224, R84 ;  /* 0x0000005400e07202 */ /* 0x002fe20000000f00 */
[----:B--2---:R-:W-:-:S02]  /*39990*/  IMAD.MOV.U32 R225, RZ, RZ, R85 ;  /* 0x000000ffffe17224 */ /* 0x004fc400078e0055 */
[----:B---3--:R-:W-:Y:S02]  /*399a0*/  IMAD.MOV.U32 R226, RZ, RZ, R86 ;  /* 0x000000ffffe27224 */ /* 0x008fe400078e0056 */
[C---:B------:R-:W-:Y:S08]  /*399b0*/  HMMA.1688.F32.TF32 R84, R48.reuse, R22, R108 ;  /* 0x000000163054723c */ /* 0x040ff0000008106c */
[----:B------:R-:W-:Y:S01]  /*399c0*/  HMMA.1688.F32.TF32 R88, R48, R10, R96 ;  /* 0x0000000a3058723c */ /* 0x000fe20000081060 */
[----:B------:R-:W-:Y:S01]  /*399d0*/  STL [R1+0x199c], R227 ;  /* 0x00199ce301007387 */ /* 0x000fe20000100800 */
[----:B------:R-:W-:-:S02]  /*399e0*/  IMAD.MOV.U32 R243, RZ, RZ, R220 ;  /* 0x000000fffff37224 */ /* 0x000fc400078e00dc */
[----:B------:R-:W-:Y:S02]  /*399f0*/  IMAD.MOV.U32 R65, RZ, RZ, R46 ;  /* 0x000000ffff417224 */ /* 0x000fe400078e002e */
[----:B------:R-:W-:Y:S01]  /*39a00*/  IMAD.MOV.U32 R64, RZ, RZ, R47 ;  /* 0x000000ffff407224 */ /* 0x000fe200078e002f */
[----:B------:R-:W-:Y:S01]  /*39a10*/  LDS R46, [R2+0x4b980] ;  /* 0x04b98000022e7984 */ /* 0x000fe20000000800 */
[----:B------:R-:W-:Y:S02]  /*39a20*/  IMAD.MOV.U32 R75, RZ, RZ, R44 ;  /* 0x000000ffff4b7224 */ /* 0x000fe400078e002c */
[----:B------:R-:W-:Y:S01]  /*39a30*/  IMAD.MOV.U32 R59, RZ, RZ, R42 ;  /* 0x000000ffff3b7224 */ /* 0x000fe200078e002a */
[----:B------:R-:W-:Y:S01]  /*39a40*/  LDS R44, [R2+0x4b180] ;  /* 0x04b18000022c7984 */ /* 0x000fe20000000800 */
[----:B------:R-:W-:Y:S02]  /*39a50*/  IMAD.MOV.U32 R63, RZ, RZ, R41 ;  /* 0x000000ffff3f7224 */ /* 0x000fe400078e0029 */
[----:B------:R-:W-:Y:S01]  /*39a60*/  IMAD.MOV.U32 R67, RZ, RZ, R40 ;  /* 0x000000ffff437224 */ /* 0x000fe200078e0028 */
[----:B------:R-:W-:Y:S01]  /*39a70*/  LDS R47, [R0+0x4b980] ;  /* 0x04b98000002f7984 */ /* 0x000fe20000000800 */
[----:B------:R-:W-:-:S02]  /*39a80*/  IMAD.MOV.U32 R229, RZ, RZ, R84 ;  /* 0x000000ffffe57224 */ /* 0x000fc400078e0054 */
[----:B------:R-:W-:Y:S01]  /*39a90*/  IMAD.MOV.U32 R230, RZ, RZ, R85 ;  /* 0x000000ffffe67224 */ /* 0x000fe200078e0055 */
[----:B------:R-:W-:Y:S01]  /*39aa0*/  LDS R40, [R4+0x4b180] ;  /* 0x04b1800004287984 */ /* 0x000fe20000000800 */
[----:B------:R-:W-:Y:S02]  /*39ab0*/  IMAD.MOV.U32 R231, RZ, RZ, R86 ;  /* 0x000000ffffe77224 */ /* 0x000fe400078e0056 */
[----:B------:R-:W-:Y:S01]  /*39ac0*/  IMAD.MOV.U32 R232, RZ, RZ, R87 ;  /* 0x000000ffffe87224 */ /* 0x000fe200078e0057 */
[----:B------:R-:W-:Y:S01]  /*39ad0*/  STL.64 [R1+0x310], R88 ;  /* 0x0003105801007387 */ /* 0x000fe20000100a00 */
[C---:B------:R-:W-:Y:S03]  /*39ae0*/  HMMA.1688.F32.TF32 R84, R48.reuse, R26, R112 ;  /* 0x0000001a3054723c */ /* 0x040fe60000081070 */
[----:B------:R1:W-:Y:S04]  /*39af0*/  STL.64 [R1+0x318], R90 ;  /* 0x0003185a01007387 */ /* 0x0003e80000100a00 */
[----:B------:R2:W-:Y:S04]  /*39b00*/  STL [R1+0x19d8], R228 ;  /* 0x0019d8e401007387 */ /* 0x0005e80000100800 */
[----:B------:R3:W-:Y:S01]  /*39b10*/  STL [R1+0x19d4], R226 ;  /* 0x0019d4e201007387 */ /* 0x0007e20000100800 */
[----:B-1----:R-:W-:Y:S03]  /*39b20*/  HMMA.1688.F32.TF32 R88, R48, R18, R104 ;  /* 0x000000123058723c */ /* 0x002fe60000081068 */
[----:B------:R1:W-:Y:S04]  /*39b30*/  STL [R1+0x19d0], R224 ;  /* 0x0019d0e001007387 */ /* 0x0003e80000100800 */
[----:B------:R4:W-:Y:S05]  /*39b40*/  STL [R1+0x19cc], R225 ;  /* 0x0019cce101007387 */ /* 0x0009ea0000100800 */
[----:B--2---:R-:W-:Y:S01]  /*39b50*/  IMAD.MOV.U32 R228, RZ, RZ, R84 ;  /* 0x000000ffffe47224 */ /* 0x004fe200078e0054 */
[----:B------:R-:W-:Y:S01]  /*39b60*/  LDS R42, [R4+0x4b980] ;  /* 0x04b98000042a7984 */ /* 0x000fe20000000800 */
[----:B---3--:R-:W-:-:S02]  /*39b70*/  IMAD.MOV.U32 R226, RZ, RZ, R85 ;  /* 0x000000ffffe27224 */ /* 0x008fc400078e0055 */
[----:B-1----:R-:W-:Y:S01]  /*39b80*/  IMAD.MOV.U32 R224, RZ, RZ, R86 ;  /* 0x000000ffffe07224 */ /* 0x002fe200078e0056 */
[----:B------:R-:W-:Y:S01]  /*39b90*/  LDS R41, [R5+0x4b180] ;  /* 0x04b1800005297984 */ /* 0x000fe20000000800 */
[----:B----4-:R-:W-:Y:S02]  /*39ba0*/  IMAD.MOV.U32 R225, RZ, RZ, R87 ;  /* 0x000000ffffe17224 */ /* 0x010fe400078e0057 */
[----:B------:R-:W-:Y:S01]  /*39bb0*/  HMMA.1688.F32.TF32 R84, R48, R30, R116 ;  /* 0x0000001e3054723c */ /* 0x000fe20000081074 */
[----:B------:R-:W-:Y:S02]  /*39bc0*/  IMAD.MOV.U32 R108, RZ, RZ, R223 ;  /* 0x000000ffff6c7224 */ /* 0x000fe400078e00df */
[----:B------:R-:W-:Y:S02]  /*39bd0*/  IMAD.MOV.U32 R92, RZ, RZ, R219 ;  /* 0x000000ffff5c7224 */ /* 0x000fe400078e00db */
[----:B------:R-:W-:Y:S01]  /*39be0*/  IMAD.MOV.U32 R93, RZ, RZ, R218 ;  /* 0x000000ffff5d7224 */ /* 0x000fe200078e00da */
[----:B------:R-:W-:Y:S04]  /*39bf0*/  STL.64 [R1+0x2f0], R88 ;  /* 0x0002f05801007387 */ /* 0x000fe80000100a00 */
[----:B------:R-:W-:Y:S04]  /*39c00*/  STL.64 [R1+0x2f8], R90 ;  /* 0x0002f85a01007387 */ /* 0x000fe80000100a00 */
[----:B------:R1:W-:Y:S04]  /*39c10*/  STL [R1+0x19e8], R232 ;  /* 0x0019e8e801007387 */ /* 0x0003e80000100800 */
[----:B------:R2:W-:Y:S04]  /*39c20*/  STL [R1+0x19e4], R231 ;  /* 0x0019e4e701007387 */ /* 0x0005e80000100800 */
[----:B------:R3:W-:Y:S02]  /*39c30*/  STL [R1+0x19e0], R230 ;  /* 0x0019e0e601007387 */ /* 0x0007e40000100800 */
[----:B-1----:R-:W-:-:S02]  /*39c40*/  IMAD.MOV.U32 R232, RZ, RZ, R84 ;  /* 0x000000ffffe87224 */ /* 0x002fc400078e0054 */
[----:B------:R1:W-:Y:S01]  /*39c50*/  STL [R1+0x19dc], R229 ;  /* 0x0019dce501007387 */ /* 0x0003e20000100800 */
[----:B--2---:R-:W-:Y:S02]  /*39c60*/  IMAD.MOV.U32 R231, RZ, RZ, R85 ;  /* 0x000000ffffe77224 */ /* 0x004fe400078e0055 */
[----:B------:R-:W-:Y:S02]  /*39c70*/  IMAD.MOV.U32 R109, RZ, RZ, R222 ;  /* 0x000000ffff6d7224 */ /* 0x000fe400078e00de */
[----:B------:R-:W-:Y:S01]  /*39c80*/  IMAD.MOV.U32 R94, RZ, RZ, R217 ;  /* 0x000000ffff5e7224 */ /* 0x000fe200078e00d9 */
[----:B---3--:R-:W-:Y:S01]  /*39c90*/  MOV R230, R86 ;  /* 0x0000005600e67202 */ /* 0x008fe20000000f00 */
[----:B------:R-:W-:Y:S02]  /*39ca0*/  IMAD.MOV.U32 R110, RZ, RZ, R221 ;  /* 0x000000ffff6e7224 */ /* 0x000fe400078e00dd */
[----:B------:R-:W-:Y:S01]  /*39cb0*/  IMAD.MOV.U32 R95, RZ, RZ, R208 ;  /* 0x000000ffff5f7224 */ /* 0x000fe200078e00d0 */
[----:B------:R-:W-:Y:S01]  /*39cc0*/  MOV R103, R244 ;  /* 0x000000f400677202 */ /* 0x000fe20000000f00 */
[----:B-1----:R-:W-:Y:S01]  /*39cd0*/  IMAD.MOV.U32 R229, RZ, RZ, R87 ;  /* 0x000000ffffe57224 */ /* 0x002fe200078e0057 */
[----:B------:R-:W-:Y:S01]  /*39ce0*/  LDS R96, [R4+0x4c000] ;  /* 0x04c0000004607984 */ /* 0x000fe20000000800 */
[----:B------:R-:W-:Y:S01]  /*39cf0*/  HMMA.1688.F32.TF32 R84, R48, R34, R120 ;  /* 0x000000223054723c */ /* 0x000fe20000081078 */
[----:B------:R-:W-:-:S02]  /*39d00*/  IMAD.MOV.U32 R111, RZ, RZ, R212 ;  /* 0x000000ffff6f7224 */ /* 0x000fc400078e00d4 */
[----:B------:R-:W-:Y:S01]  /*39d10*/  IMAD.MOV.U32 R100, RZ, RZ, R247 ;  /* 0x000000ffff647224 */ /* 0x000fe200078e00f7 */
[----:B------:R-:W-:Y:S04]  /*39d20*/  LDS R98, [R4+0x4c800] ;  /* 0x04c8000004627984 */ /* 0x000fe80000000800 */
[----:B------:R-:W-:Y:S01]  /*39d30*/  HMMA.1688.F32.TF32 R48, R48, R38, R124 ;  /* 0x000000263030723c */ /* 0x000fe2000008107c */
[----:B------:R1:W-:Y:S04]  /*39d40*/  STL [R1+0x19f8], R225 ;  /* 0x0019f8e101007387 */ /* 0x0003e80000100800 */
[----:B------:R2:W-:Y:S04]  /*39d50*/  STL [R1+0x19f4], R224 ;  /* 0x0019f4e001007387 */ /* 0x0005e80000100800 */
[----:B------:R3:W-:Y:S04]  /*39d60*/  STL [R1+0x19f0], R228 ;  /* 0x0019f0e401007387 */ /* 0x0007e80000100800 */
[----:B------:R4:W-:Y:S03]  /*39d70*/  STL [R1+0x19ec], R226 ;  /* 0x0019ece201007387 */ /* 0x0009e60000100800 */
[----:B-1----:R-:W-:Y:S01]  /*39d80*/  IMAD.MOV.U32 R225, RZ, RZ, R84 ;  /* 0x000000ffffe17224 */ /* 0x002fe200078e0054 */
[----:B------:R-:W-:Y:S01]  /*39d90*/  LDS R97, [R5+0x4c000] ;  /* 0x04c0000005617984 */ /* 0x000fe20000000800 */
[----:B--2---:R-:W-:-:S02]  /*39da0*/  IMAD.MOV.U32 R224, RZ, RZ, R85 ;  /* 0x000000ffffe07224 */ /* 0x004fc400078e0055 */
[----:B---3--:R-:W-:Y:S01]  /*39db0*/  IMAD.MOV.U32 R228, RZ, RZ, R86 ;  /* 0x000000ffffe47224 */ /* 0x008fe200078e0056 */
[----:B------:R-:W-:Y:S01]  /*39dc0*/  LDS R99, [R5+0x4c800] ;  /* 0x04c8000005637984 */ /* 0x000fe20000000800 */
[----:B----4-:R-:W-:Y:S02]  /*39dd0*/  IMAD.MOV.U32 R226, RZ, RZ, R87 ;  /* 0x000000ffffe27224 */ /* 0x010fe400078e0057 */
[C---:B------:R-:W-:Y:S01]  /*39de0*/  HMMA.1688.F32.TF32 R84, R52.reuse, R10, R128 ;  /* 0x0000000a3454723c */ /* 0x040fe20000081080 */
[----:B------:R-:W-:Y:S02]  /*39df0*/  IMAD.MOV.U32 R233, RZ, RZ, R48 ;  /* 0x000000ffffe97224 */ /* 0x000fe400078e0030 */
[----:B------:R-:W-:Y:S02]  /*39e00*/  IMAD.MOV.U32 R234, RZ, RZ, R49 ;  /* 0x000000ffffea7224 */ /* 0x000fe400078e0031 */
[----:B------:R-:W-:Y:S02]  /*39e10*/  IMAD.MOV.U32 R235, RZ, RZ, R50 ;  /* 0x000000ffffeb7224 */ /* 0x000fe400078e0032 */
[----:B------:R-:W-:Y:S01]  /*39e20*/  IMAD.MOV.U32 R227, RZ, RZ, R51 ;  /* 0x000000ffffe37224 */ /* 0x000fe200078e0033 */
[----:B------:R1:W-:Y:S01]  /*39e30*/  STL [R1+0x1a08], R229 ;  /* 0x001a08e501007387 */ /* 0x0003e20000100800 */
[C---:B------:R-:W-:Y:S03]  /*39e40*/  HMMA.1688.F32.TF32 R48, R52.reuse, R14, R132 ;  /* 0x0000000e3430723c */ /* 0x040fe60000081084 */
[----:B------:R2:W-:Y:S04]  /*39e50*/  STL [R1+0x1a04], R230 ;  /* 0x001a04e601007387 */ /* 0x0005e80000100800 */
[----:B------:R3:W-:Y:S01]  /*39e60*/  STL [R1+0x1a00], R232 ;  /* 0x001a00e801007387 */ /* 0x0007e20000100800 */
[----:B------:R-:W-:Y:S03]  /*39e70*/  HMMA.1688.F32.TF32 R88, R52, R18, R136 ;  /* 0x000000123458723c */ /* 0x000fe60000081088 */
[----:B------:R4:W-:Y:S04]  /*39e80*/  STL [R1+0x19fc], R231 ;  /* 0x0019fce701007387 */ /* 0x0009e80000100800 */
[----:B------:R-:W-:Y:S04]  /*39e90*/  STL.64 [R1+0x210], R84 ;  /* 0x0002105401007387 */ /* 0x000fe80000100a00 */
[----:B------:R4:W-:Y:S01]  /*39ea0*/  STL.64 [R1+0x218], R86 ;  /* 0x0002185601007387 */ /* 0x0009e20000100a00 */
[----:B------:R-:W-:Y:S01]  /*39eb0*/  IMAD.MOV.U32 R220, RZ, RZ, R43 ;  /* 0x000000ffffdc7224 */ /* 0x000fe200078e002b */
[----:B------:R-:W-:Y:S01]  /*39ec0*/  MOV R74, R75 ;  /* 0x0000004b004a7202 */ /* 0x000fe20000000f00 */
[----:B------:R-:W-:Y:S01]  /*39ed0*/  IMAD.MOV.U32 R122, RZ, RZ, R25 ;  /* 0x000000ffff7a7224 */ /* 0x000fe200078e0019 */
[----:B------:R-:W-:Y:S01]  /*39ee0*/  MOV R113, R12 ;  /* 0x0000000c00717202 */ /* 0x000fe20000000f00 */
[----:B-1----:R-:W-:Y:S01]  /*39ef0*/  IMAD.MOV.U32 R229, RZ, RZ, R48 ;  /* 0x000000ffffe57224 */ /* 0x002fe200078e0030 */
[----:B------:R-:W-:Y:S01]  /*39f00*/  LDS R128, [R2+0x4c080] ;  /* 0x04c0800002807984 */ /* 0x000fe20000000800 */
[----:B--2---:R-:W-:-:S02]  /*39f10*/  IMAD.MOV.U32 R230, RZ, RZ, R49 ;  /* 0x000000ffffe67224 */ /* 0x004fc400078e0031 */
[----:B---3--:R-:W-:Y:S01]  /*39f20*/  IMAD.MOV.U32 R232, RZ, RZ, R50 ;  /* 0x000000ffffe87224 */ /* 0x008fe200078e0032 */
[----:B------:R-:W-:Y:S01]  /*39f30*/  LDS R130, [R2+0x4c880] ;  /* 0x04c8800002827984 */ /* 0x000fe20000000800 */
[----:B----4-:R-:W-:Y:S01]  /*39f40*/  IMAD.MOV.U32 R231, RZ, RZ, R51 ;  /* 0x000000ffffe77224 */ /* 0x010fe200078e0033 */
[C---:B------:R-:W-:Y:S01]  /*39f50*/  HMMA.1688.F32.TF32 R84, R52.reuse, R22, R140 ;  /* 0x000000163454723c */ /* 0x040fe2000008108c */
[----:B------:R-:W-:Y:S01]  /*39f60*/  IMAD.MOV.U32 R123, RZ, RZ, R8 ;  /* 0x000000ffff7b7224 */ /* 0x000fe200078e0008 */
[----:B------:R-:W-:Y:S01]  /*39f70*/  LDS R129, [R0+0x4c080] ;  /* 0x04c0800000817984 */ /* 0x000fe20000000800 */
[----:B------:R-:W-:Y:S02]  /*39f80*/  IMAD.MOV.U32 R116, RZ, RZ, R21 ;  /* 0x000000ffff747224 */ /* 0x000fe400078e0015 */
[----:B------:R-:W-:Y:S01]  /*39f90*/  IMAD.MOV.U32 R117, RZ, RZ, R20 ;  /* 0x000000ffff757224 */ /* 0x000fe200078e0014 */
[----:B------:R-:W-:Y:S02]  /*39fa0*/  LDS R131, [R0+0x4c880] ;  /* 0x04c8800000837984 */ /* 0x000fe40000000800 */
[----:B------:R-:W-:Y:S01]  /*39fb0*/  HMMA.1688.F32.TF32 R48, R52, R26, R144 ;  /* 0x0000001a3430723c */ /* 0x000fe20000081090 */
[----:B------:R-:W-:-:S02]  /*39fc0*/  IMAD.MOV.U32 R43, RZ, RZ, R45 ;  /* 0x000000ffff2b7224 */ /* 0x000fc400078e002d */
[----:B------:R-:W1:Y:S04]  /*39fd0*/  LDS R45, [R0+0x4b180] ;  /* 0x04b18000002d7984 */ /* 0x000e680000000800 */
[----:B------:R-:W-:Y:S04]  /*39fe0*/  STL.64 [R1+0x1f0], R88 ;  /* 0x0001f05801007387 */ /* 0x000fe80000100a00 */
[----:B------:R-:W-:Y:S04]  /*39ff0*/  STL.64 [R1+0x1f8], R90 ;  /* 0x0001f85a01007387 */ /* 0x000fe80000100a00 */
[----:B------:R-:W-:Y:S04]  /*3a000*/  STL.64 [R1+0x1e0], R84 ;  /* 0x0001e05401007387 */ /* 0x000fe80000100a00 */
[----:B------:R-:W-:Y:S04]  /*3a010*/  STL.64 [R1+0x1e8], R86 ;  /* 0x0001e85601007387 */ /* 0x000fe80000100a00 */
[----:B------:R-:W-:Y:S04]  /*3a020*/  STL.64 [R1+0x1d0], R48 ;  /* 0x0001d03001007387 */ /* 0x000fe80000100a00 */
[----:B------:R2:W-:Y:S02]  /*3a030*/  STL.64 [R1+0x1d8], R50 ;  /* 0x0001d83201007387 */ /* 0x0005e40000100a00 */
[C---:B--2---:R-:W-:Y:S08]  /*3a040*/  HMMA.1688.F32.TF32 R48, R52.reuse, R30, R148 ;  /* 0x0000001e3430723c */ /* 0x044ff00000081094 */
[C---:B------:R-:W-:Y:S08]  /*3a050*/  HMMA.1688.F32.TF32 R84, R52.reuse, R34, R152 ;  /* 0x000000223454723c */ /* 0x040ff00000081098 */
[----:B------:R-:W-:Y:S07]  /*3a060*/  HMMA.1688.F32.TF32 R52, R52, R38, R156 ;  /* 0x000000263434723c */ /* 0x000fee000008109c */
[----:B------:R-:W-:Y:S04]  /*3a070*/  STL.64 [R1+0x1c0], R48 ;  /* 0x0001c03001007387 */ /* 0x000fe80000100a00 */
[----:B------:R1:W-:Y:S02]  /*3a080*/  STL.64 [R1+0x1c8], R50 ;  /* 0x0001c83201007387 */ /* 0x0003e40000100a00 */
[C---:B-1----:R-:W-:Y:S02]  /*3a090*/  HMMA.1688.F32.TF32 R48, R44.reuse, R10, R160 ;  /* 0x0000000a2c30723c */ /* 0x042fe400000810a0 */
[----:B------:R-:W-:Y:S04]  /*3a0a0*/  STL.64 [R1+0x1b0], R84 ;  /* 0x0001b05401007387 */ /* 0x000fe80000100a00 */
[----:B------:R1:W-:Y:S04]  /*3a0b0*/  STL.64 [R1+0x1b8], R86 ;  /* 0x0001b85601007387 */ /* 0x0003e80000100a00 */
[----:B------:R-:W-:Y:S04]  /*3a0c0*/  STL.64 [R1+0x160], R52 ;  /* 0x0001603401007387 */ /* 0x000fe80000100a00 */
[----:B------:R-:W-:Y:S01]  /*3a0d0*/  STL.64 [R1+0x168], R54 ;  /* 0x0001683601007387 */ /* 0x000fe20000100a00 */
[----:B------:R-:W-:Y:S01]  /*3a0e0*/  IMAD.MOV.U32 R71, RZ, RZ, R43 ;  /* 0x000000ffff477224 */ /* 0x000fe200078e002b */
[----:B-1----:R-:W-:Y:S02]  /*3a0f0*/  HMMA.1688.F32.TF32 R84, R44, R22, R172 ;  /* 0x000000162c54723c */ /* 0x002fe400000810ac */
[----:B------:R-:W1:Y:S01]  /*3a100*/  LDS R43, [R5+0x4b980] ;  /* 0x04b98000052b7984 */ /* 0x000e620000000800 */
[----:B------:R-:W-:-:S02]  /*3a110*/  IMAD.MOV.U32 R75, RZ, RZ, R70 ;  /* 0x000000ffff4b7224 */ /* 0x000fc400078e0046 */
[----:B------:R-:W-:Y:S02]  /*3a120*/  IMAD.MOV.U32 R118, RZ, RZ, R17 ;  /* 0x000000ffff767224 */ /* 0x000fe400078e0011 */
[----:B------:R-:W-:Y:S01]  /*3a130*/  IMAD.MOV.U32 R119, RZ, RZ, R220 ;  /* 0x000000ffff777224 */ /* 0x000fe200078e00dc */
[----:B------:R-:W-:Y:S04]  /*3a140*/  STL.64 [R1+0x150], R48 ;  /* 0x0001503001007387 */ /* 0x000fe80000100a00 */
[----:B------:R2:W-:Y:S01]  /*3a150*/  STL.64 [R1+0x158], R50 ;  /* 0x0001583201007387 */ /* 0x0005e20000100a00 */
[----:B------:R-:W-:Y:S02]  /*3a160*/  IMAD.MOV.U32 R112, RZ, RZ, R13 ;  /* 0x000000ffff707224 */ /* 0x000fe400078e000d */
[----:B------:R-:W-:-:S02]  /*3a170*/  IMAD.MOV.U32 R114, RZ, RZ, R9 ;  /* 0x000000ffff727224 */ /* 0x000fc400078e0009 */
[----:B------:R-:W-:Y:S02]  /*3a180*/  IMAD.MOV.U32 R115, RZ, RZ, R216 ;  /* 0x000000ffff737224 */ /* 0x000fe400078e00d8 */
[----:B------:R-:W-:Y:S02]  /*3a190*/  IMAD.MOV.U32 R88, RZ, RZ, R215 ;  /* 0x000000ffff587224 */ /* 0x000fe400078e00d7 */
[----:B------:R-:W-:Y:S02]  /*3a1a0*/  IMAD.MOV.U32 R89, RZ, RZ, R214 ;  /* 0x000000ffff597224 */ /* 0x000fe400078e00d6 */
[----:B------:R-:W-:Y:S01]  /*3a1b0*/  IMAD.MOV.U32 R90, RZ, RZ, R213 ;  /* 0x000000ffff5a7224 */ /* 0x000fe200078e00d5 */
[----:B--2---:R-:W-:Y:S01]  /*3a1c0*/  HMMA.1688.F32.TF32 R48, R44, R14, R164 ;  /* 0x0000000e2c30723c */ /* 0x004fe200000810a4 */
        /* <DEDUP_REMOVED lines=9> */
[----:B------:R-:W-:Y:S01]  /*3a260*/  IMAD.MOV.U32 R138, RZ, RZ, R69 ;  /* 0x000000ffff8a7224 */ /* 0x000fe200078e0045 */
[----:B------:R-:W-:Y:S01]  /*3a270*/  MOV R155, R60 ;  /* 0x0000003c009b7202 */ /* 0x000fe20000000f00 */
[----:B------:R-:W-:Y:S01]  /*3a280*/  IMAD.MOV.U32 R154, RZ, RZ, R61 ;  /* 0x000000ffff9a7224 */ /* 0x000fe200078e003d */
[----:B------:R-:W-:Y:S04]  /*3a290*/  LDS R160, [R4+0x4c080] ;  /* 0x04c0800004a07984 */ /* 0x000fe80000000800 */
[----:B------:R-:W-:Y:S04]  /*3a2a0*/  STL.64 [R1+0x140], R48 ;  /* 0x0001403001007387 */ /* 0x000fe80000100a00 */
[----:B------:R2:W-:Y:S01]  /*3a2b0*/  STL.64 [R1+0x148], R50 ;  /* 0x0001483201007387 */ /* 0x0005e20000100a00 */
[----:B------:R-:W-:-:S02]  /*3a2c0*/  IMAD.MOV.U32 R125, RZ, RZ, R63 ;  /* 0x000000ffff7d7224 */ /* 0x000fc400078e003f */
[----:B------:R-:W-:Y:S01]  /*3a2d0*/  IMAD.MOV.U32 R127, RZ, RZ, R56 ;  /* 0x000000ffff7f7224 */ /* 0x000fe200078e0038 */
[----:B------:R-:W-:Y:S01]  /*3a2e0*/  LDS R162, [R4+0x4c880] ;  /* 0x04c8800004a27984 */ /* 0x000fe20000000800 */
[----:B------:R-:W-:Y:S02]  /*3a2f0*/  IMAD.MOV.U32 R126, RZ, RZ, R57 ;  /* 0x000000ffff7e7224 */ /* 0x000fe400078e0039 */
[----:B------:R-:W-:Y:S01]  /*3a300*/  IMAD.MOV.U32 R121, RZ, RZ, R59 ;  /* 0x000000ffff797224 */ /* 0x000fe200078e003b */
[----:B------:R-:W-:Y:S01]  /*3a310*/  LDS R161, [R5+0x4c080] ;  /* 0x04c0800005a17984 */ /* 0x000fe20000000800 */
[C---:B--2---:R-:W-:Y:S01]  /*3a320*/  HMMA.1688.F32.TF32 R48, R44.reuse, R18, R168 ;  /* 0x000000122c30723c */ /* 0x044fe200000810a8 */
[----:B------:R-:W-:Y:S02]  /*3a330*/  IMAD.MOV.U32 R156, RZ, RZ, R251 ;  /* 0x000000ffff9c7224 */ /* 0x000fe400078e00fb */
[----:B------:R-:W-:Y:S05]  /*3a340*/  LDS R163, [R5+0x4c880] ;  /* 0x04c8800005a37984 */ /* 0x000fea0000000800 */
[C---:B------:R-:W-:Y:S11]  /*3a350*/  HMMA.1688.F32.TF32 R52, R44.reuse, R26, R176 ;  /* 0x0000001a2c34723c */ /* 0x040ff600000810b0 */
[----:B------:R-:W-:Y:S04]  /*3a360*/  @!UPT UIADD3 URZ, URZ, URZ, URZ ;  /* 0x0000003f3f3ff290 */ /* 0x000fe8000fffe03f */
[----:B------:R-:W-:Y:S04]  /*3a370*/  STL.64 [R1+0x130], R48 ;  /* 0x0001303001007387 */ /* 0x000fe80000100a00 */
[----:B------:R2:W-:Y:S02]  /*3a380*/  STL.64 [R1+0x138], R50 ;  /* 0x0001383201007387 */ /* 0x0005e40000100a00 */
[C---:B--2---:R-:W-:Y:S02]  /*3a390*/  HMMA.1688.F32.TF32 R48, R44.reuse, R30, R180 ;  /* 0x0000001e2c30723c */ /* 0x044fe400000810b4 */
[----:B------:R-:W-:Y:S04]  /*3a3a0*/  STL.64 [R1+0x120], R84 ;  /* 0x0001205401007387 */ /* 0x000fe80000100a00 */
[----:B------:R-:W-:Y:S04]  /*3a3b0*/  STL.64 [R1+0x128], R86 ;  /* 0x0001285601007387 */ /* 0x000fe80000100a00 */
[----:B------:R-:W-:Y:S04]  /*3a3c0*/  STL.64 [R1+0x110], R52 ;  /* 0x0001103401007387 */ /* 0x000fe80000100a00 */
[----:B------:R-:W-:Y:S09]  /*3a3d0*/  STL.64 [R1+0x118], R54 ;  /* 0x0001183601007387 */ /* 0x000ff20000100a00 */
[----:B------:R-:W-:Y:S04]  /*3a3e0*/  STL.64 [R1+0x100], R48 ;  /* 0x0001003001007387 */ /* 0x000fe80000100a00 */
[----:B------:R2:W-:Y:S02]  /*3a3f0*/  STL.64 [R1+0x108], R50 ;  /* 0x0001083201007387 */ /* 0x0005e40000100a00 */
[C---:B--2---:R-:W-:Y:S08]  /*3a400*/  HMMA.1688.F32.TF32 R48, R44.reuse, R34, R184 ;  /* 0x000000222c30723c */ /* 0x044ff000000810b8 */
[----:B------:R-:W-:Y:S11]  /*3a410*/  HMMA.1688.F32.TF32 R44, R44, R38, R188 ;  /* 0x000000262c2c723c */ /* 0x000ff600000810bc */
[----:B------:R-:W-:Y:S04]  /*3a420*/  @!UPT UIADD3 URZ, URZ, URZ, URZ ;  /* 0x0000003f3f3ff290 */ /* 0x000fe8000fffe03f */
[----:B------:R-:W-:Y:S04]  /*3a430*/  STL.64 [R1+0xf0], R48 ;  /* 0x0000f03001007387 */ /* 0x000fe80000100a00 */
[----:B------:R-:W-:Y:S04]  /*3a440*/  STL.64 [R1+0xf8], R50 ;  /* 0x0000f83201007387 */ /* 0x000fe80000100a00 */
[----:B------:R-:W-:Y:S04]  /*3a450*/  STL.64 [R1+0xe0], R44 ;  /* 0x0000e02c01007387 */ /* 0x000fe80000100a00 */
[----:B------:R1:W-:Y:S02]  /*3a460*/  STL.64 [R1+0xe8], R46 ;  /* 0x0000e82e01007387 */ /* 0x0003e40000100a00 */
[----:B-1----:R-:W-:Y:S01]  /*3a470*/  HMMA.1688.F32.TF32 R44, R40, R10, R192 ;  /* 0x0000000a282c723c */ /* 0x002fe200000810c0 */
        /* <DEDUP_REMOVED lines=11> */
[----:B------:R1:W-:Y:S01]  /*3a530*/  STL [R1+0xd0], R44 ;  /* 0x0000d02c01007387 */ /* 0x0003e20000100800 */
[----:B------:R-:W-:Y:S01]  /*3a540*/  IMAD.MOV.U32 R252, RZ, RZ, R45 ;  /* 0x000000fffffc7224 */ /* 0x000fe200078e002d */
[----:B------:R-:W-:Y:S01]  /*3a550*/  MOV R7, R46 ;  /* 0x0000002e00077202 */ /* 0x000fe20000000f00 */
[----:B------:R-:W-:-:S02]  /*3a560*/  IMAD.MOV.U32 R3, RZ, RZ, R47 ;  /* 0x000000ffff037224 */ /* 0x000fc400078e002f */
[C---:B-1----:R-:W-:Y:S03]  /*3a570*/  HMMA.1688.F32.TF32 R44, R40.reuse, R14, R196 ;  /* 0x0000000e282c723c */ /* 0x042fe600000810c4 */
[----:B------:R-:W-:Y:S04]  /*3a580*/  STL [R1+0x1998], R3 ;  /* 0x0019980301007387 */ /* 0x000fe80000100800 */
[----:B------:R-:W-:Y:S04]  /*3a590*/  STL [R1+0x1994], R7 ;  /* 0x0019940701007387 */ /* 0x000fe80000100800 */
[----:B------:R-:W-:Y:S11]  /*3a5a0*/  STL [R1+0x1990], R252 ;  /* 0x001990fc01007387 */ /* 0x000ff60000100800 */
[----:B------:R-:W-:Y:S01]  /*3a5b0*/  @!UPT UIADD3 URZ, URZ, URZ, URZ ;  /* 0x0000003f3f3ff290 */ /* 0x000fe2000fffe03f */
[----:B------:R-:W-:Y:S04]  /*3a5c0*/  STL.64 [R1+0x60], R44 ;  /* 0x0000602c01007387 */ /* 0x000fe80000100a00 */
[----:B------:R1:W-:Y:S02]  /*3a5d0*/  STL.64 [R1+0x68], R46 ;  /* 0x0000682e01007387 */ /* 0x0003e40000100a00 */
[C---:B-1----:R-:W-:Y:S11]  /*3a5e0*/  HMMA.1688.F32.TF32 R44, R40.reuse, R18, R200 ;  /* 0x00000012282c723c */ /* 0x042ff600000810c8 */
[----:B------:R-:W-:Y:S11]  /*3a5f0*/  @!UPT UIADD3 URZ, URZ, URZ, URZ ;  /* 0x0000003f3f3ff290 */ /* 0x000ff6000fffe03f */
[----:B------:R-:W-:Y:S01]  /*3a600*/  @!UPT UIADD3 URZ, URZ, URZ, URZ ;  /* 0x0000003f3f3ff290 */ /* 0x000fe2000fffe03f */
[----:B------:R-:W-:Y:S04]  /*3a610*/  STL.64 [R1+0x40], R44 ;  /* 0x0000402c01007387 */ /* 0x000fe80000100a00 */
[----:B------:R1:W-:Y:S02]  /*3a620*/  STL.64 [R1+0x48], R46 ;  /* 0x0000482e01007387 */ /* 0x0003e40000100a00 */
[----:B-1----:R-:W-:Y:S01]  /*3a630*/  HMMA.1688.F32.TF32 R44, R40, R22, R204 ;  /* 0x00000016282c723c */ /* 0x002fe200000810cc */
[----:B------:R-:W-:Y:S01]  /*3a640*/  IMAD.MOV.U32 R84, RZ, RZ, R211 ;  /* 0x000000ffff547224 */ /* 0x000fe200078e00d3 */
[----:B------:R-:W-:Y:S01]  /*3a650*/  MOV R85, R210 ;  /* 0x000000d200557202 */ /* 0x000fe20000000f00 */
[----:B------:R-:W-:Y:S02]  /*3a660*/  IMAD.MOV.U32 R148, RZ, RZ, R86 ;  /* 0x000000ffff947224 */ /* 0x000fe400078e0056 */
[----:B------:R-:W-:-:S02]  /*3a670*/  IMAD.MOV.U32 R149, RZ, RZ, R87 ;  /* 0x000000ffff957224 */ /* 0x000fc400078e0057 */
[----:B------:R-:W-:Y:S02]  /*3a680*/  IMAD.MOV.U32 R80, RZ, RZ, R33 ;  /* 0x000000ffff507224 */ /* 0x000fe400078e0021 */
[----:B------:R-:W-:Y:S02]  /*3a690*/  IMAD.MOV.U32 R144, RZ, RZ, R82 ;  /* 0x000000ffff907224 */ /* 0x000fe400078e0052 */
[----:B------:R-:W-:Y:S02]  /*3a6a0*/  IMAD.MOV.U32 R81, RZ, RZ, R36 ;  /* 0x000000ffff517224 */ /* 0x000fe400078e0024 */
[----:B------:R-:W-:Y:S01]  /*3a6b0*/  IMAD.MOV.U32 R145, RZ, RZ, R83 ;  /* 0x000000ffff917224 */ /* 0x000fe200078e0053 */
[----:B------:R-:W-:Y:S01]  /*3a6c0*/  MOV R141, R79 ;  /* 0x0000004f008d7202 */ /* 0x000fe20000000f00 */
[----:B------:R-:W-:Y:S02]  /*3a6d0*/  IMAD.MOV.U32 R140, RZ, RZ, R78 ;  /* 0x000000ffff8c7224 */ /* 0x000fe400078e004e */
[----:B------:R-:W-:-:S02]  /*3a6e0*/  IMAD.MOV.U32 R77, RZ, RZ, R28 ;  /* 0x000000ffff4d7224 */ /* 0x000fc400078e001c */
[----:B------:R-:W-:Y:S02]  /*3a6f0*/  IMAD.MOV.U32 R137, RZ, RZ, R75 ;  /* 0x000000ffff897224 */ /* 0x000fe400078e004b */
[----:B------:R-:W-:Y:S02]  /*3a700*/  IMAD.MOV.U32 R132, RZ, RZ, R70 ;  /* 0x000000ffff847224 */ /* 0x000fe400078e0046 */
[----:B------:R-:W-:Y:S01]  /*3a710*/  IMAD.MOV.U32 R133, RZ, RZ, R71 ;  /* 0x000000ffff857224 */ /* 0x000fe200078e0047 */
[----:B------:R-:W-:Y:S04]  /*3a720*/  STL [R1+0x20], R44 ;  /* 0x0000202c01007387 */ /* 0x000fe80000100800 */
[----:B------:R-:W2:Y:S04]  /*3a730*/  LDL.LU R25, [R1+0x1af0] ;  /* 0x001af00001197983 */ /* 0x000ea80000300800 */
[----:B------:R-:W3:Y:S04]  /*3a740*/  LDL.LU R8, [R1+0x1aec] ;  /* 0x001aec0001087983 */ /* 0x000ee80000300800 */
        /* <DEDUP_REMOVED lines=34> */
[----:B------:R-:W-:Y:S02]  /*3a970*/  IMAD.MOV.U32 R124, RZ, RZ, R62 ;  /* 0x000000ffff7c7224 */ /* 0x000fe400078e003e */
[----:B------:R-:W-:Y:S02]  /*3a980*/  IMAD.MOV.U32 R120, RZ, RZ, R58 ;  /* 0x000000ffff787224 */ /* 0x000fe400078e003a */
[----:B------:R-:W-:Y:S02]  /*3a990*/  IMAD.MOV.U32 R157, RZ, RZ, R250 ;  /* 0x000000ffff9d7224 */ /* 0x000fe400078e00fa */
[----:B------:R-:W-:Y:S02]  /*3a9a0*/  IMAD.MOV.U32 R158, RZ, RZ, R249 ;  /* 0x000000ffff9e7224 */ /* 0x000fe400078e00f9 */
[----:B------:R-:W-:Y:S02]  /*3a9b0*/  IMAD.MOV.U32 R159, RZ, RZ, R248 ;  /* 0x000000ffff9f7224 */ /* 0x000fe400078e00f8 */
[----:B------:R-:W-:-:S02]  /*3a9c0*/  IMAD.MOV.U32 R101, RZ, RZ, R246 ;  /* 0x000000ffff657224 */ /* 0x000fc400078e00f6 */
[----:B------:R-:W-:Y:S01]  /*3a9d0*/  IMAD.MOV.U32 R102, RZ, RZ, R245 ;  /* 0x000000ffff667224 */ /* 0x000fe200078e00f5 */
[----:B------:R-:W-:Y:S01]  /*3a9e0*/  MOV R201, R224 ;  /* 0x000000e000c97202 */ /* 0x000fe20000000f00 */
        /* <DEDUP_REMOVED lines=11> */
[----:B--2---:R-:W-:-:S03]  /*3aaa0*/  IMAD.MOV.U32 R76, RZ, RZ, R25 ;  /* 0x000000ffff4c7224 */ /* 0x004fc600078e0019 */
[----:B------:R-:W2:Y:S04]  /*3aab0*/  LDL.LU R25, [R1+0x1a78] ;  /* 0x001a780001197983 */ /* 0x000ea80000300800 */
[----:B------:R-:W2:Y:S04]  /*3aac0*/  LDL.LU R28, [R1+0x1a74] ;  /* 0x001a7400011c7983 */ /* 0x000ea80000300800 */
[----:B------:R-:W2:Y:S01]  /*3aad0*/  LDL.LU R29, [R1+0x1a70] ;  /* 0x001a7000011d7983 */ /* 0x000ea20000300800 */
[----:B----4-:R-:W-:Y:S02]  /*3aae0*/  IMAD.MOV.U32 R74, RZ, RZ, R21 ;  /* 0x000000ffff4a7224 */ /* 0x010fe400078e0015 */
[----:B---3--:R-:W-:Y:S01]  /*3aaf0*/  IMAD.MOV.U32 R73, RZ, RZ, R20 ;  /* 0x000000ffff497224 */ /* 0x008fe200078e0014 */
[----:B------:R-:W3:Y:S01]  /*3ab00*/  LDL.LU R16, [R1+0x1a6c] ;  /* 0x001a6c0001107983 */ /* 0x000ee20000300800 */
[----:B------:R-:W-:-:S03]  /*3ab10*/  IMAD.MOV.U32 R72, RZ, RZ, R17 ;  /* 0x000000ffff487224 */ /* 0x000fc600078e0011 */
[----:B------:R-:W4:Y:S01]  /*3ab20*/  LDL.LU R17, [R1+0x1a68] ;  /* 0x001a680001117983 */ /* 0x000f220000300800 */
[----:B------:R-:W-:-:S03]  /*3ab30*/  MOV R75, R8 ;  /* 0x00000008004b7202 */ /* 0x000fc60000000f00 */
[----:B------:R-:W2:Y:S04]  /*3ab40*/  LDL.LU R20, [R1+0x1a64] ;  /* 0x001a640001147983 */ /* 0x000ea80000300800 */
[----:B------:R-:W3:Y:S01]  /*3ab50*/  LDL.LU R21, [R1+0x1a60] ;  /* 0x001a600001157983 */ /* 0x000ee20000300800 */
[----:B------:R-:W-:Y:S02]  /*3ab60*/  IMAD.MOV.U32 R70, RZ, RZ, R13 ;  /* 0x000000ffff467224 */ /* 0x000fe400078e000d */
[----:B------:R-:W-:Y:S01]  /*3ab70*/  IMAD.MOV.U32 R69, RZ, RZ, R12 ;  /* 0x000000ffff457224 */ /* 0x000fe200078e000c */
[----:B------:R-:W4:Y:S01]  /*3ab80*/  LDL.LU R8, [R1+0x1a5c] ;  /* 0x001a5c0001087983 */ /* 0x000f220000300800 */
[----:B------:R-:W-:-:S03]  /*3ab90*/  IMAD.MOV.U32 R68, RZ, RZ, R9 ;  /* 0x000000ffff447224 */ /* 0x000fc600078e0009 */
[----:B------:R-:W4:Y:S01]  /*3aba0*/  LDL.LU R9, [R1+0x1a58] ;  /* 0x001a580001097983 */ /* 0x000f220000300800 */
[----:B------:R-:W-:-:S03]  /*3abb0*/  IMAD.MOV.U32 R71, RZ, RZ, R220 ;  /* 0x000000ffff477224 */ /* 0x000fc600078e00dc */
[----:B------:R-:W4:Y:S04]  /*3abc0*/  LDL.LU R12, [R1+0x1a54] ;  /* 0x001a5400010c7983 */ /* 0x000f280000300800 */
[----:B------:R-:W4:Y:S01]  /*3abd0*/  LDL.LU R13, [R1+0x1a50] ;  /* 0x001a5000010d7983 */ /* 0x000f220000300800 */
        /* <DEDUP_REMOVED lines=16> */
[----:B------:R-:W-:Y:S01]  /*3ace0*/  IMAD.MOV.U32 R58, RZ, RZ, R215 ;  /* 0x000000ffff3a7224 */ /* 0x000fe200078e00d7 */
[----:B------:R-:W-:Y:S02]  /*3acf0*/  MOV R57, R214 ;  /* 0x000000d600397202 */ /* 0x000fe40000000f00 */
        /* <DEDUP_REMOVED lines=13> */
[----:B------:R-:W4:Y:S04]  /*3add0*/  LDL.LU R211, [R1+0x1a10] ;  /* 0x001a100001d37983 */ /* 0x000f280000300800 */
[----:B------:R-:W4:Y:S01]  /*3ade0*/  LDL.LU R6, [R1+0x1a0c] ;  /* 0x001a0c0001067983 */ /* 0x000f220000300800 */
[----:B--2---:R-:W-:Y:S02]  /*3adf0*/  IMAD.MOV.U32 R173, RZ, RZ, R20 ;  /* 0x000000ffffad7224 */ /* 0x004fe400078e0014 */
[----:B---3--:R-:W-:Y:S01]  /*3ae00*/  IMAD.MOV.U32 R172, RZ, RZ, R21 ;  /* 0x000000ffffac7224 */ /* 0x008fe200078e0015 */
[C---:B----4-:R-:W-:Y:S08]  /*3ae10*/  HMMA.1688.F32.TF32 R220, R40.reuse, R38, R220 ;  /* 0x0000002628dc723c */ /* 0x050ff000000810dc */
[C---:B------:R-:W-:Y:S08]  /*3ae20*/  HMMA.1688.F32.TF32 R236, R40.reuse, R34, R216 ;  /* 0x0000002228ec723c */ /* 0x040ff000000810d8 */
[C---:B------:R-:W-:Y:S01]  /*3ae30*/  HMMA.1688.F32.TF32 R244, R40.reuse, R30, R212 ;  /* 0x0000001e28f4723c */ /* 0x040fe200000810d4 */
[----:B------:R-:W1:Y:S07]  /*3ae40*/  LDSM.16.M88.4 R20, [R6+0xc180] ;  /* 0x00c180000614783b */ /* 0x000e6e0000000200 */
[----:B------:R-:W-:Y:S11]  /*3ae50*/  HMMA.1688.F32.TF32 R248, R40, R26, R208 ;  /* 0x0000001a28f8723c */ /* 0x000ff600000810d0 */
[----:B------:R-:W-:Y:S11]  /*3ae60*/  @!UPT UIADD3 URZ, URZ, URZ, URZ ;  /* 0x0000003f3f3ff290 */ /* 0x000ff6000fffe03f */
[----:B------:R-:W-:Y:S01]  /*3ae70*/  @!UPT UIADD3 URZ, URZ, URZ, URZ ;  /* 0x0000003f3f3ff290 */ /* 0x000fe2000fffe03f */
[----:B------:R-:W-:Y:S04]  /*3ae80*/  STL.64 [R1+0x1958], R250 ;  /* 0x001958fa01007387 */ /* 0x000fe80000100a00 */
[----:B------:R2:W-:Y:S04]  /*3ae90*/  STL.64 [R1+0x1950], R248 ;  /* 0x001950f801007387 */ /* 0x0005e80000100a00 */
[----:B------:R-:W-:Y:S04]  /*3aea0*/  STL.64 [R1+0x1968], R246 ;  /* 0x001968f601007387 */ /* 0x000fe80000100a00 */
[----:B------:R-:W-:Y:S04]  /*3aeb0*/  STL.64 [R1+0x1960], R244 ;  /* 0x001960f401007387 */ /* 0x000fe80000100a00 */
[----:B------:R-:W-:Y:S01]  /*3aec0*/  STL.64 [R1+0x1978], R238 ;  /* 0x001978ee01007387 */ /* 0x000fe20000100a00 */
[----:B--2---:R-:W-:-:S03]  /*3aed0*/  IMAD.MOV.U32 R248, RZ, RZ, R229 ;  /* 0x000000fffff87224 */ /* 0x004fc600078e00e5 */
[----:B------:R-:W-:Y:S01]  /*3aee0*/  STL.64 [R1+0x1970], R236 ;  /* 0x001970ec01007387 */ /* 0x000fe20000100a00 */
[----:B------:R-:W-:-:S03]  /*3aef0*/  IMAD.MOV.U32 R249, RZ, RZ, R230 ;  /* 0x000000fffff97224 */ /* 0x000fc600078e00e6 */
[----:B------:R-:W-:Y:S01]  /*3af00*/  STL.64 [R1+0x1988], R222 ;  /* 0x001988de01007387 */ /* 0x000fe20000100a00 */
[----:B------:R-:W-:-:S03]  /*3af10*/  IMAD.MOV.U32 R250, RZ, RZ, R232 ;  /* 0x000000fffffa7224 */ /* 0x000fc600078e00e8 */
[----:B------:R-:W-:Y:S01]  /*3af20*/  STL.64 [R1+0x1980], R220 ;  /* 0x001980dc01007387 */ /* 0x000fe20000100a00 */
[----:B------:R-:W-:-:S03]  /*3af30*/  IMAD.MOV.U32 R251, RZ, RZ, R231 ;  /* 0x000000fffffb7224 */ /* 0x000fc600078e00e7 */
[----:B-1----:R-:W-:Y:S04]  /*3af40*/  STL [R1+0x1948], R23 ;  /* 0x0019481701007387 */ /* 0x002fe80000100800 */
[----:B------:R-:W2:Y:S04]  /*3af50*/  LDL.LU R229, [R1+0x1a08] ;  /* 0x001a080001e57983 */ /* 0x000ea80000300800 */
[----:B------:R-:W3:Y:S04]  /*3af60*/  LDL.LU R230, [R1+0x1a04] ;  /* 0x001a040001e67983 */ /* 0x000ee80000300800 */
[----:B------:R-:W4:Y:S04]  /*3af70*/  LDL.LU R232, [R1+0x1a00] ;  /* 0x001a000001e87983 */ /* 0x000f280000300800 */
[----:B------:R-:W4:Y:S04]  /*3af80*/  LDL.LU R231, [R1+0x19fc] ;  /* 0x0019fc0001e77983 */ /* 0x000f280000300800 */
[----:B------:R-:W4:Y:S04]  /*3af90*/  LDL.LU R225, [R1+0x19f8] ;  /* 0x0019f80001e17983 */ /* 0x000f280000300800 */
[----:B------:R-:W4:Y:S04]  /*3afa0*/  LDL.LU R224, [R1+0x19f4] ;  /* 0x0019f40001e07983 */ /* 0x000f280000300800 */
[----:B------:R-:W4:Y:S04]  /*3afb0*/  LDL.LU R228, [R1+0x19f0] ;  /* 0x0019f00001e47983 */ /* 0x000f280000300800 */
[----:B------:R-:W4:Y:S01]  /*3afc0*/  LDL.LU R226, [R1+0x19ec] ;  /* 0x0019ec0001e27983 */ /* 0x000f220000300800 */
[----:B--2---:R-:W-:-:S02]  /*3afd0*/  IMAD.MOV.U32 R199, RZ, RZ, R229 ;  /* 0x000000ffffc77224 */ /* 0x004fc400078e00e5 */
[----:B---3--:R-:W-:Y:S02]  /*3afe0*/  IMAD.MOV.U32 R198, RZ, RZ, R230 ;  /* 0x000000ffffc67224 */ /* 0x008fe400078e00e6 */
[----:B----4-:R-:W-:Y:S02]  /*3aff0*/  IMAD.MOV.U32 R196, RZ, RZ, R232 ;  /* 0x000000ffffc47224 */ /* 0x010fe400078e00e8 */
[----:B------:R-:W2:Y:S01]  /*3b000*/  LDL.LU R232, [R1+0x19e8] ;  /* 0x0019e80001e87983 */ /* 0x000ea20000300800 */
[----:B------:R-:W-:-:S03]  /*3b010*/  IMAD.MOV.U32 R197, RZ, RZ, R231 ;  /* 0x000000ffffc57224 */ /* 0x000fc600078e00e7 */
[----:B------:R-:W3:Y:S04]  /*3b020*/  LDL.LU R231, [R1+0x19e4] ;  /* 0x0019e40001e77983 */ /* 0x000ee80000300800 */
[----:B------:R-:W4:Y:S01]  /*3b030*/  LDL.LU R230, [R1+0x19e0] ;  /* 0x0019e00001e67983 */ /* 0x000f220000300800 */
[----:B------:R-:W-:-:S03]  /*3b040*/  IMAD.MOV.U32 R195, RZ, RZ, R225 ;  /* 0x000000ffffc37224 */ /* 0x000fc600078e00e1 */
[----:B------:R-:W4:Y:S01]  /*3b050*/  LDL.LU R229, [R1+0x19dc] ;  /* 0x0019dc0001e57983 */ /* 0x000f220000300800 */
[----:B------:R-:W-:-:S03]  /*3b060*/  IMAD.MOV.U32 R192, RZ, RZ, R228 ;  /* 0x000000ffffc07224 */ /* 0x000fc600078e00e4 */
[----:B------:R-:W4:Y:S01]  /*3b070*/  LDL.LU R228, [R1+0x19d8] ;  /* 0x0019d80001e47983 */ /* 0x000f220000300800 */
[----:B------:R-:W-:Y:S02]  /*3b080*/  IMAD.MOV.U32 R194, RZ, RZ, R224 ;  /* 0x000000ffffc27224 */ /* 0x000fe400078e00e0 */
[----:B------:R-:W-:Y:S02]  /*3b090*/  IMAD.MOV.U32 R193, RZ, RZ, R226 ;  /* 0x000000ffffc17224 */ /* 0x000fe400078e00e2 */
[----:B------:R-:W4:Y:S04]  /*3b0a0*/  LDL.LU R226, [R1+0x19d4] ;  /* 0x0019d40001e27983 */ /* 0x000f280000300800 */
[----:B------:R-:W4:Y:S04]  /*3b0b0*/  LDL.LU R224, [R1+0x19d0] ;  /* 0x0019d00001e07983 */ /* 0x000f280000300800 */
[----:B------:R-:W4:Y:S04]  /*3b0c0*/  LDL.LU R225, [R1+0x19cc] ;  /* 0x0019cc0001e17983 */ /* 0x000f280000300800 */
[----:B------:R-:W4:Y:S04]  /*3b0d0*/  LDL.LU R184, [R1+0x2f0] ;  /* 0x0002f00001b87983 */ /* 0x000f280000300800 */
[----:B------:R-:W4:Y:S04]  /*3b0e0*/  LDL.LU R185, [R1+0x2f4] ;  /* 0x0002f40001b97983 */ /* 0x000f280000300800 */
[----:B------:R-:W4:Y:S04]  /*3b0f0*/  LDL.LU R186, [R1+0x2f8] ;  /* 0x0002f80001ba7983 */ /* 0x000f280000300800 */
[----:B------:R-:W4:Y:S01]  /*3b100*/  LDL.LU R187, [R1+0x2fc] ;  /* 0x0002fc0001bb7983 */ /* 0x000f220000300800 */
[----:B------:R-:W-:-:S02]  /*3b110*/  IMAD.MOV.U32 R212, RZ, RZ, R233 ;  /* 0x000000ffffd47224 */ /* 0x000fc400078e00e9 */
[----:B------:R-:W-:Y:S02]  /*3b120*/  IMAD.MOV.U32 R213, RZ, RZ, R234 ;  /* 0x000000ffffd57224 */ /* 0x000fe400078e00ea */
[----:B------:R-:W-:Y:S02]  /*3b130*/  IMAD.MOV.U32 R214, RZ, RZ, R235 ;  /* 0x000000ffffd67224 */ /* 0x000fe400078e00eb */
[----:B------:R-:W-:Y:S01]  /*3b140*/  IMAD.MOV.U32 R215, RZ, RZ, R227 ;  /* 0x000000ffffd77224 */ /* 0x000fe200078e00e3 */
[----:B------:R-:W-:Y:S01]  /*3b150*/  MOV R171, R24 ;  /* 0x0000001800ab7202 */ /* 0x000fe20000000f00 */
        /* <DEDUP_REMOVED lines=14> */
[----:B------:R-:W-:Y:S01]  /*3b240*/  LDSM.16.M88.4 R24, [R6+0x10180] ;  /* 0x010180000618783b */ /* 0x000fe20000000200 */
[----:B------:R-:W-:Y:S02]  /*3b250*/  IMAD.MOV.U32 R175, RZ, RZ, R16 ;  /* 0x000000ffffaf7224 */ /* 0x000fe400078e0010 */
[----:B------:R-:W-:Y:S01]  /*3b260*/  IMAD.MOV.U32 R240, RZ, RZ, R13 ;  /* 0x000000fffff07224 */ /* 0x000fe200078e000d */
[----:B------:R-:W-:Y:S01]  /*3b270*/  LDSM.16.M88.4 R16, [R6+0x8180] ;  /* 0x008180000610783b */ /* 0x000fe20000000200 */
[----:B------:R-:W-:Y:S02]  /*3b280*/  IMAD.MOV.U32 R241, RZ, RZ, R12 ;  /* 0x000000fffff17224 */ /* 0x000fe400078e000c */
[----:B------:R-:W-:Y:S01]  /*3b290*/  IMAD.MOV.U32 R242, RZ, RZ, R9 ;  /* 0x000000fffff27224 */ /* 0x000fe200078e0009 */
[----:B------:R-:W-:Y:S01]  /*3b2a0*/  LDSM.16.M88.4 R12, [R6+0x4180] ;  /* 0x00418000060c783b */ /* 0x000fe20000000200 */
[----:B------:R-:W-:-:S02]  /*3b2b0*/  IMAD.MOV.U32 R243, RZ, RZ, R8 ;  /* 0x000000fffff37224 */ /* 0x000fc400078e0008 */
[----:B------:R-:W-:Y:S01]  /*3b2c0*/  IMAD.MOV.U32 R48, RZ, RZ, R37 ;  /* 0x000000ffff307224 */ /* 0x000fe200078e0025 */
[----:B------:R-:W1:Y:S01]  /*3b2d0*/  LDSM.16.M88.4 R8, [R6+0x180] ;  /* 0x000180000608783b */ /* 0x000e620000000200 */
[----:B------:R-:W-:-:S03]  /*3b2e0*/  IMAD.MOV.U32 R49, RZ, RZ, R36 ;  /* 0x000000ffff317224 */ /* 0x000fc600078e0024 */
[----:B------:R-:W1:Y:S04]  /*3b2f0*/  LDSM.16.M88.4 R28, [R6+0x14180] ;  /* 0x01418000061c783b */ /* 0x000e680000000200 */
[----:B------:R-:W1:Y:S04]  /*3b300*/  LDSM.16.M88.4 R32, [R6+0x18180] ;  /* 0x018180000620783b */ /* 0x000e680000000200 */
[----:B------:R-:W1:Y:S01]  /*3b310*/  LDSM.16.M88.4 R36, [R6+0x1c180] ;  /* 0x01c180000624783b */ /* 0x000e620000000200 */
[----:B--2---:R-:W-:Y:S02]  /*3b320*/  IMAD.MOV.U32 R191, RZ, RZ, R232 ;  /* 0x000000ffffbf7224 */ /* 0x004fe400078e00e8 */
[----:B---3--:R-:W-:-:S02]  /*3b330*/  IMAD.MOV.U32 R190, RZ, RZ, R231 ;  /* 0x000000ffffbe7224 */ /* 0x008fc400078e00e7 */
[----:B----4-:R-:W-:Y:S01]  /*3b340*/  IMAD.MOV.U32 R189, RZ, RZ, R230 ;  /* 0x000000ffffbd7224 */ /* 0x010fe200078e00e6 */
[----:B------:R-:W-:Y:S01]  /*3b350*/  MOV R183, R228 ;  /* 0x000000e400b77202 */ /* 0x000fe20000000f00 */
[----:B------:R-:W-:Y:S02]  /*3b360*/  IMAD.MOV.U32 R182, RZ, RZ, R226 ;  /* 0x000000ffffb67224 */ /* 0x000fe400078e00e2 */
[----:B------:R-:W-:Y:S02]  /*3b370*/  IMAD.MOV.U32 R180, RZ, RZ, R224 ;  /* 0x000000ffffb47224 */ /* 0x000fe400078e00e0 */
[----:B------:R-:W2:Y:S01]  /*3b380*/  LDL.LU R224, [R1+0x19c8] ;  /* 0x0019c80001e07983 */ /* 0x000ea20000300800 */
[----:B------:R-:W-:-:S03]  /*3b390*/  IMAD.MOV.U32 R181, RZ, RZ, R225 ;  /* 0x000000ffffb57224 */ /* 0x000fc600078e00e1 */
[----:B------:R-:W2:Y:S04]  /*3b3a0*/  LDL.LU R225, [R1+0x19c4] ;  /* 0x0019c40001e17983 */ /* 0x000ea80000300800 */
[----:B------:R-:W2:Y:S04]  /*3b3b0*/  LDL.LU R226, [R1+0x19c0] ;  /* 0x0019c00001e27983 */ /* 0x000ea80000300800 */
[----:B------:R-:W3:Y:S01]  /*3b3c0*/  LDL.LU R228, [R1+0x19bc] ;  /* 0x0019bc0001e47983 */ /* 0x000ee20000300800 */
[----:B------:R-:W-:-:S03]  /*3b3d0*/  IMAD.MOV.U32 R188, RZ, RZ, R229 ;  /* 0x000000ffffbc7224 */ /* 0x000fc600078e00e5 */
[----:B------:R-:W4:Y:S04]  /*3b3e0*/  LDL.LU R176, [R1+0x310] ;  /* 0x0003100001b07983 */ /* 0x000f280000300800 */
[----:B------:R-:W4:Y:S04]  /*3b3f0*/  LDL.LU R177, [R1+0x314] ;  /* 0x0003140001b17983 */ /* 0x000f280000300800 */
[----:B------:R-:W4:Y:S04]  /*3b400*/  LDL.LU R178, [R1+0x318] ;  /* 0x0003180001b27983 */ /* 0x000f280000300800 */
[----:B------:R-:W4:Y:S04]  /*3b410*/  LDL.LU R179, [R1+0x31c] ;  /* 0x00031c0001b37983 */ /* 0x000f280000300800 */
[----:B------:R-:W3:Y:S04]  /*3b420*/  LDL.LU R229, [R1+0x19b8] ;  /* 0x0019b80001e57983 */ /* 0x000ee80000300800 */
[----:B------:R-:W3:Y:S04]  /*3b430*/  LDL.LU R230, [R1+0x19b4] ;  /* 0x0019b40001e67983 */ /* 0x000ee80000300800 */
[----:B------:R-:W3:Y:S04]  /*3b440*/  LDL.LU R231, [R1+0x19b0] ;  /* 0x0019b00001e77983 */ /* 0x000ee80000300800 */
        /* <DEDUP_REMOVED lines=9> */
[----:B------:R-:W-:Y:S01]  /*3b4e0*/  IMAD.MOV.U32 R3, RZ, RZ, R45 ;  /* 0x000000ffff037224 */ /* 0x000fe200078e002d */
[----:B-1----:R-:W-:Y:S01]  /*3b4f0*/  HMMA.1688.F32.TF32 R240, R64, R8, R240 ;  /* 0x0000000840f0723c */ /* 0x002fe200000810f0 */
[----:B------:R-:W-:Y:S01]  /*3b500*/  IMAD.MOV.U32 R7, RZ, RZ, R46 ;  /* 0x000000ffff077224 */ /* 0x000fe200078e002e */
[----:B------:R-:W3:Y:S01]  /*3b510*/  LDL.LU R216, [R1+0x1f0] ;  /* 0x0001f00001d87983 */ /* 0x000ee20000300800 */
[----:B------:R-:W-:-:S03]  /*3b520*/  IMAD.MOV.U32 R252, RZ, RZ, R47 ;  /* 0x000000fffffc7224 */ /* 0x000fc600078e002f */
[----:B------:R-:W3:Y:S02]  /*3b530*/  LDL.LU R217, [R1+0x1f4] ;  /* 0x0001f40001d97983 */ /* 0x000ee40000300800 */
[C---:B------:R-:W-:Y:S02]  /*3b540*/  HMMA.1688.F32.TF32 R40, R64.reuse, R12, R172 ;  /* 0x0000000c4028723c */ /* 0x040fe400000810ac */
[----:B------:R-:W3:Y:S04]  /*3b550*/  LDL.LU R218, [R1+0x1f8] ;  /* 0x0001f80001da7983 */ /* 0x000ee80000300800 */
        /* <DEDUP_REMOVED lines=16> */
[----:B------:R-:W-:Y:S02]  /*3b660*/  HMMA.1688.F32.TF32 R64, R64, R36, R164 ;  /* 0x000000244040723c */ /* 0x000fe400000810a4 */
[----:B------:R-:W-:Y:S04]  /*3b670*/  LDS R164, [R4+0x4c100] ;  /* 0x04c1000004a47984 */ /* 0x000fe80000000800 */
[----:B------:R-:W-:Y:S04]  /*3b680*/  LDS R166, [R4+0x4c900] ;  /* 0x04c9000004a67984 */ /* 0x000fe80000000800 */
[----:B------:R-:W-:Y:S04]  /*3b690*/  LDS R165, [R5+0x4c100] ;  /* 0x04c1000005a57984 */ /* 0x000fe80000000800 */
[----:B------:R-:W2:Y:S01]  /*3b6a0*/  LDS R167, [R5+0x4c900] ;  /* 0x04c9000005a77984 */ /* 0x000ea20000000800 */
[C---:B------:R-:W-:Y:S03]  /*3b6b0*/  HMMA.1688.F32.TF32 R100, R128.reuse, R8, R100 ;  /* 0x000000088064723c */ /* 0x040fe60000081064 */
[----:B------:R-:W-:Y:S04]  /*3b6c0*/  LDS R173, [R5+0x4c180] ;  /* 0x04c1800005ad7984 */ /* 0x000fe80000000800 */
[----:B------:R-:W1:Y:S01]  /*3b6d0*/  LDS R175, [R5+0x4c980] ;  /* 0x04c9800005af7984 */ /* 0x000e620000000800 */
        /* <DEDUP_REMOVED lines=13> */
[----:B--2---:R-:W-:Y:S08]  /*3b7b0*/  HMMA.1688.F32.TF32 R208, R164, R8, R208 ;  /* 0x00000008a4d0723c */ /* 0x004ff000000810d0 */
[----:B------:R-:W-:Y:S11]  /*3b7c0*/  HMMA.1688.F32.TF32 R152, R160, R28, R232 ;  /* 0x0000001ca098723c */ /* 0x000ff600000810e8 */
[----:B------:R-:W-:Y:S04]  /*3b7d0*/  @!UPT UIADD3 URZ, URZ, URZ, URZ ;  /* 0x0000003f3f3ff290 */ /* 0x000fe8000fffe03f */
[----:B------:R-:W-:Y:S04]  /*3b7e0*/  STL [R1+0x18d8], R208 ;  /* 0x0018d8d001007387 */ /* 0x000fe80000100800 */
[----:B------:R-:W-:Y:S04]  /*3b7f0*/  STL [R1+0x18d4], R209 ;  /* 0x0018d4d101007387 */ /* 0x000fe80000100800 */
[----:B------:R-:W-:Y:S04]  /*3b800*/  STL [R1+0x18d0], R210 ;  /* 0x0018d0d201007387 */ /* 0x000fe80000100800 */
[----:B------:R-:W-:Y:S04]  /*3b810*/  STL [R1+0x18cc], R211 ;  /* 0x0018ccd301007387 */ /* 0x000fe80000100800 */
[----:B------:R-:W2:Y:S04]  /*3b820*/  LDL.LU R232, [R1+0x1d0] ;  /* 0x0001d00001e87983 */ /* 0x000ea80000300800 */
[----:B------:R-:W2:Y:S04]  /*3b830*/  LDL.LU R233, [R1+0x1d4] ;  /* 0x0001d40001e97983 */ /* 0x000ea80000300800 */
[----:B------:R-:W2:Y:S04]  /*3b840*/  LDL.LU R234, [R1+0x1d8] ;  /* 0x0001d80001ea7983 */ /* 0x000ea80000300800 */
[----:B------:R-:W2:Y:S01]  /*3b850*/  LDL.LU R235, [R1+0x1dc] ;  /* 0x0001dc0001eb7983 */ /* 0x000ea20000300800 */
[C---:B----4-:R-:W-:Y:S08]  /*3b860*/  HMMA.1688.F32.TF32 R176, R204.reuse, R8, R176 ;  /* 0x00000008ccb0723c */ /* 0x050ff000000810b0 */
[----:B------:R-:W-:Y:S08]  /*3b870*/  HMMA.1688.F32.TF32 R204, R204, R36, R212 ;  /* 0x00000024cccc723c */ /* 0x000ff000000810d4 */
[C---:B------:R-:W-:Y:S01]  /*3b880*/  HMMA.1688.F32.TF32 R212, R164.reuse, R12, R248 ;  /* 0x0000000ca4d4723c */ /* 0x040fe200000810f8 */
        /* <DEDUP_REMOVED lines=12> */
[----:B---3--:R-:W-:Y:S03]  /*3b950*/  HMMA.1688.F32.TF32 R216, R164, R16, R216 ;  /* 0x00000010a4d8723c */ /* 0x008fe600000810d8 */
[----:B------:R-:W-:Y:S05]  /*3b960*/  STL [R1+0x18e4], R212 ;  /* 0x0018e4d401007387 */ /* 0x000fea0000100800 */
[C---:B------:R-:W-:Y:S01]  /*3b970*/  HMMA.1688.F32.TF32 R68, R96.reuse, R8, R68 ;  /* 0x000000086044723c */ /* 0x040fe20000081044 */
[----:B------:R-:W-:Y:S07]  /*3b980*/  STL [R1+0x18e0], R213 ;  /* 0x0018e0d501007387 */ /* 0x000fee0000100800 */
[C---:B------:R-:W-:Y:S01]  /*3b990*/  HMMA.1688.F32.TF32 R72, R96.reuse, R12, R72 ;  /* 0x0000000c6048723c */ /* 0x040fe20000081048 */
[----:B------:R-:W-:Y:S07]  /*3b9a0*/  STL [R1+0x18dc], R214 ;  /* 0x0018dcd601007387 */ /* 0x000fee0000100800 */
[C---:B------:R-:W-:Y:S01]  /*3b9b0*/  HMMA.1688.F32.TF32 R76, R96.reuse, R16, R76 ;  /* 0x00000010604c723c */ /* 0x040fe2000008104c */
[----:B------:R2:W-:Y:S07]  /*3b9c0*/  STL [R1+0x18c8], R215 ;  /* 0x0018c8d701007387 */ /* 0x0005ee0000100800 */
[C---:B------:R-:W-:Y:S01]  /*3b9d0*/  HMMA.1688.F32.TF32 R80, R96.reuse, R20, R80 ;  /* 0x000000146050723c */ /* 0x040fe20000081050 */
[----:B------:R-:W-:Y:S07]  /*3b9e0*/  STL [R1+0x18ec], R216 ;  /* 0x0018ecd801007387 */ /* 0x000fee0000100800 */
[C---:B------:R-:W-:Y:S01]  /*3b9f0*/  HMMA.1688.F32.TF32 R84, R96.reuse, R24, R84 ;  /* 0x000000186054723c */ /* 0x040fe20000081054 */
[----:B------:R-:W-:Y:S07]  /*3ba00*/  STL [R1+0x18e8], R217 ;  /* 0x0018e8d901007387 */ /* 0x000fee0000100800 */
[C---:B------:R-:W-:Y:S08]  /*3ba10*/  HMMA.1688.F32.TF32 R88, R96.reuse, R28, R88 ;  /* 0x0000001c6058723c */ /* 0x040ff00000081058 */
[C---:B------:R-:W-:Y:S01]  /*3ba20*/  HMMA.1688.F32.TF32 R92, R96.reuse, R32, R92 ;  /* 0x00000020605c723c */ /* 0x040fe2000008105c */
[----:B------:R-:W-:Y:S07]  /*3ba30*/  STL [R1+0x18c4], R218 ;  /* 0x0018c4da01007387 */ /* 0x000fee0000100800 */
[----:B------:R-:W-:Y:S01]  /*3ba40*/  HMMA.1688.F32.TF32 R96, R96, R36, R156 ;  /* 0x000000246060723c */ /* 0x000fe2000008109c */
[----:B------:R-:W-:Y:S07]  /*3ba50*/  STL [R1+0x18c0], R219 ;  /* 0x0018c0db01007387 */ /* 0x000fee0000100800 */
[C---:B------:R-:W-:Y:S08]  /*3ba60*/  HMMA.1688.F32.TF32 R132, R160.reuse, R8, R132 ;  /* 0x00000008a084723c */ /* 0x040ff00000081084 */
[C---:B------:R-:W-:Y:S08]  /*3ba70*/  HMMA.1688.F32.TF32 R136, R160.reuse, R12, R136 ;  /* 0x0000000ca088723c */ /* 0x040ff00000081088 */
[C---:B------:R-:W-:Y:S08]  /*3ba80*/  HMMA.1688.F32.TF32 R140, R160.reuse, R16, R140 ;  /* 0x00000010a08c723c */ /* 0x040ff0000008108c */
[C---:B------:R-:W-:Y:S08]  /*3ba90*/  HMMA.1688.F32.TF32 R144, R160.reuse, R20, R144 ;  /* 0x00000014a090723c */ /* 0x040ff00000081090 */
[C---:B------:R-:W-:Y:S08]  /*3baa0*/  HMMA.1688.F32.TF32 R148, R160.reuse, R24, R148 ;  /* 0x00000018a094723c */ /* 0x040ff00000081094 */
[C---:B------:R-:W-:Y:S08]  /*3bab0*/  HMMA.1688.F32.TF32 R156, R160.reuse, R32, R228 ;  /* 0x00000020a09c723c */ /* 0x040ff000000810e4 */
[----:B------:R-:W-:Y:S08]  /*3bac0*/  HMMA.1688.F32.TF32 R160, R160, R36, R224 ;  /* 0x00000024a0a0723c */ /* 0x000ff000000810e0 */
[C---:B------:R-:W-:Y:S01]  /*3bad0*/  HMMA.1688.F32.TF32 R224, R164.reuse, R20, R244 ;  /* 0x00000014a4e0723c */ /* 0x040fe200000810f4 */
[----:B------:R-:W3:Y:S04]  /*3bae0*/  LDL.LU R244, [R1+0x150] ;  /* 0x0001500001f47983 */ /* 0x000ee80000300800 */
[----:B------:R-:W3:Y:S04]  /*3baf0*/  LDL.LU R245, [R1+0x154] ;  /* 0x0001540001f57983 */ /* 0x000ee80000300800 */
[----:B------:R-:W3:Y:S04]  /*3bb00*/  LDL.LU R246, [R1+0x158] ;  /* 0x0001580001f67983 */ /* 0x000ee80000300800 */
[----:B------:R-:W3:Y:S10]  /*3bb10*/  LDL.LU R247, [R1+0x15c] ;  /* 0x00015c0001f77983 */ /* 0x000ef40000300800 */
[----:B------:R-:W-:Y:S04]  /*3bb20*/  STL [R1+0x18f8], R224 ;  /* 0x0018f8e001007387 */ /* 0x000fe80000100800 */
[----:B------:R1:W-:Y:S04]  /*3bb30*/  STL [R1+0x18f4], R225 ;  /* 0x0018f4e101007387 */ /* 0x0003e80000100800 */
[----:B------:R1:W-:Y:S04]  /*3bb40*/  STL [R1+0x18f0], R226 ;  /* 0x0018f0e201007387 */ /* 0x0003e80000100800 */
[----:B------:R-:W-:Y:S01]  /*3bb50*/  STL [R1+0x18bc], R227 ;  /* 0x0018bce301007387 */ /* 0x000fe20000100800 */
[C---:B--2---:R-:W-:Y:S11]  /*3bb60*/  HMMA.1688.F32.TF32 R228, R164.reuse, R24, R232 ;  /* 0x00000018a4e4723c */ /* 0x044ff600000810e8 */
[----:B------:R-:W-:Y:S11]  /*3bb70*/  @!UPT UIADD3 URZ, URZ, URZ, URZ ;  /* 0x0000003f3f3ff290 */ /* 0x000ff6000fffe03f */
[----:B------:R-:W-:Y:S01]  /*3bb80*/  @!UPT UIADD3 URZ, URZ, URZ, URZ ;  /* 0x0000003f3f3ff290 */ /* 0x000fe2000fffe03f */
[----:B------:R-:W-:Y:S04]  /*3bb90*/  STL [R1+0x1904], R228 ;  /* 0x001904e401007387 */ /* 0x000fe80000100800 */
[----:B------:R-:W-:Y:S01]  /*3bba0*/  STL [R1+0x1900], R229 ;  /* 0x001900e501007387 */ /* 0x000fe20000100800 */
[C---:B----4-:R-:W-:Y:S03]  /*3bbb0*/  HMMA.1688.F32.TF32 R232, R164.reuse, R28, R248 ;  /* 0x0000001ca4e8723c */ /* 0x050fe600000810f8 */
[----:B------:R-:W-:Y:S04]  /*3bbc0*/  STL [R1+0x18fc], R230 ;  /* 0x0018fce601007387 */ /* 0x000fe80000100800 */
[----:B------:R-:W-:Y:S04]  /*3bbd0*/  STL [R1+0x18b8], R231 ;  /* 0x0018b8e701007387 */ /* 0x000fe80000100800 */
[----:B------:R-:W2:Y:S04]  /*3bbe0*/  LDL.LU R248, [R1+0x140] ;  /* 0x0001400001f87983 */ /* 0x000ea80000300800 */
[----:B------:R-:W2:Y:S04]  /*3bbf0*/  LDL.LU R249, [R1+0x144] ;  /* 0x0001440001f97983 */ /* 0x000ea80000300800 */
[----:B------:R-:W2:Y:S04]  /*3bc00*/  LDL.LU R250, [R1+0x148] ;  /* 0x0001480001fa7983 */ /* 0x000ea80000300800 */
[----:B------:R-:W2:Y:S01]  /*3bc10*/  LDL.LU R251, [R1+0x14c] ;  /* 0x00014c0001fb7983 */ /* 0x000ea20000300800 */
[C---:B------:R-:W-:Y:S03]  /*3bc20*/  HMMA.1688.F32.TF32 R212, R164.reuse, R32, R220 ;  /* 0x00000020a4d4723c */ /* 0x040fe600000810dc */
[----:B------:R-:W-:Y:S04]  /*3bc30*/  STL [R1+0x1914], R232 ;  /* 0x001914e801007387 */ /* 0x000fe80000100800 */
[----:B------:R-:W-:Y:S04]  /*3bc40*/  STL [R1+0x1910], R233 ;  /* 0x001910e901007387 */ /* 0x000fe80000100800 */
[----:B------:R-:W-:Y:S01]  /*3bc50*/  STL [R1+0x190c], R234 ;  /* 0x00190cea01007387 */ /* 0x000fe20000100800 */
[----:B------:R-:W-:Y:S03]  /*3bc60*/  HMMA.1688.F32.TF32 R208, R164, R36, R236 ;  /* 0x00000024a4d0723c */ /* 0x000fe600000810ec */
[----:B------:R-:W-:Y:S08]  /*3bc70*/  STL [R1+0x1908], R235 ;  /* 0x001908eb01007387 */ /* 0x000ff00000100800 */
[----:B------:R4:W-:Y:S04]  /*3bc80*/  STL.64 [R1+0x10], R212 ;  /* 0x000010d401007387 */ /* 0x0009e80000100a00 */
[----:B------:R1:W-:Y:S04]  /*3bc90*/  STL.64 [R1+0x18], R214 ;  /* 0x000018d601007387 */ /* 0x0003e80000100a00 */
[----:B------:R-:W2:Y:S04]  /*3bca0*/  LDL.LU R236, [R1+0x130] ;  /* 0x0001300001ec7983 */ /* 0x000ea80000300800 */
[----:B------:R-:W2:Y:S04]  /*3bcb0*/  LDL.LU R237, [R1+0x134] ;  /* 0x0001340001ed7983 */ /* 0x000ea80000300800 */
[----:B------:R-:W2:Y:S04]  /*3bcc0*/  LDL.LU R238, [R1+0x138] ;  /* 0x0001380001ee7983 */ /* 0x000ea80000300800 */
[----:B------:R-:W2:Y:S01]  /*3bcd0*/  LDL.LU R239, [R1+0x13c] ;  /* 0x00013c0001ef7983 */ /* 0x000ea20000300800 */
[----:B-1----:R-:W-:-:S02]  /*3bce0*/  IMAD.MOV.U32 R225, RZ, RZ, R208 ;  /* 0x000000ffffe17224 */ /* 0x002fc400078e00d0 */
        /* <DEDUP_REMOVED lines=11> */
[----:B------:R-:W3:Y:S09]  /*3bda0*/  LDL.LU R247, [R1+0x12c] ;  /* 0x00012c0001f77983 */ /* 0x000ef20000300800 */
[----:B----4-:R-:W-:Y:S01]  /*3bdb0*/  IMAD.MOV.U32 R212, RZ, RZ, R164 ;  /* 0x000000ffffd47224 */ /* 0x010fe200078e00a4 */
[----:B------:R-:W-:Y:S01]  /*3bdc0*/  MOV R213, R165 ;  /* 0x000000a500d57202 */ /* 0x000fe20000000f00 */
[----:B------:R-:W-:-:S02]  /*3bdd0*/  IMAD.MOV.U32 R214, RZ, RZ, R166 ;  /* 0x000000ffffd67224 */ /* 0x000fc400078e00a6 */
[----:B------:R-:W-:-:S05]  /*3bde0*/  IMAD.MOV.U32 R208, RZ, RZ, R167 ;  /* 0x000000ffffd07224 */ /* 0x000fca00078e00a7 */
[----:B------:R-:W-:Y:S04]  /*3bdf0*/  STL [R1+0x1934], R208 ;  /* 0x001934d001007387 */ /* 0x000fe80000100800 */
[----:B------:R-:W-:Y:S04]  /*3be00*/  STL [R1+0x1930], R214 ;  /* 0x001930d601007387 */ /* 0x000fe80000100800 */
[----:B------:R-:W-:Y:S04]  /*3be10*/  STL [R1+0x192c], R213 ;  /* 0x00192cd501007387 */ /* 0x000fe80000100800 */
[----:B------:R-:W-:Y:S01]  /*3be20*/  STL [R1+0x1928], R212 ;  /* 0x001928d401007387 */ /* 0x000fe20000100800 */
[----:B--2---:R-:W-:Y:S03]  /*3be30*/  HMMA.1688.F32.TF32 R164, R168, R12, R248 ;  /* 0x0000000ca8a4723c */ /* 0x004fe600000810f8 */
[----:B------:R-:W2:Y:S04]  /*3be40*/  LDL.LU R248, [R1+0x110] ;  /* 0x0001100001f87983 */ /* 0x000ea80000300800 */
[----:B------:R-:W2:Y:S04]  /*3be50*/  LDL.LU R249, [R1+0x114] ;  /* 0x0001140001f97983 */ /* 0x000ea80000300800 */
[----:B------:R-:W2:Y:S04]  /*3be60*/  LDL.LU R250, [R1+0x118] ;  /* 0x0001180001fa7983 */ /* 0x000ea80000300800 */
[----:B------:R-:W2:Y:S09]  /*3be70*/  LDL.LU R251, [R1+0x11c] ;  /* 0x00011c0001fb7983 */ /* 0x000eb20000300800 */
[----:B------:R-:W-:-:S02]  /*3be80*/  IMAD.MOV.U32 R224, RZ, RZ, R167 ;  /* 0x000000ffffe07224 */ /* 0x000fc400078e00a7 */
[----:B------:R-:W-:Y:S02]  /*3be90*/  IMAD.MOV.U32 R230, RZ, RZ, R166 ;  /* 0x000000ffffe67224 */ /* 0x000fe400078e00a6 */
[----:B------:R-:W-:Y:S02]  /*3bea0*/  IMAD.MOV.U32 R229, RZ, RZ, R165 ;  /* 0x000000ffffe57224 */ /* 0x000fe400078e00a5 */
[----:B------:R-:W-:Y:S01]  /*3beb0*/  IMAD.MOV.U32 R228, RZ, RZ, R164 ;  /* 0x000000ffffe47224 */ /* 0x000fe200078e00a4 */
[----:B------:R-:W-:Y:S04]  /*3bec0*/  STL [R1+0x1944], R224 ;  /* 0x001944e001007387 */ /* 0x000fe80000100800 */
[----:B------:R-:W-:Y:S04]  /*3bed0*/  STL [R1+0x1940], R230 ;  /* 0x001940e601007387 */ /* 0x000fe80000100800 */
[----:B------:R-:W-:Y:S04]  /*3bee0*/  STL [R1+0x193c], R229 ;  /* 0x00193ce501007387 */ /* 0x000fe80000100800 */
[----:B------:R1:W-:Y:S04]  /*3bef0*/  STL [R1+0x1938], R228 ;  /* 0x001938e401007387 */ /* 0x0003e80000100800 */
[----:B------:R-:W4:Y:S04]  /*3bf00*/  LDL.LU R220, [R1+0x100] ;  /* 0x0001000001dc7983 */ /* 0x000f280000300800 */
[----:B------:R-:W4:Y:S04]  /*3bf10*/  LDL.LU R221, [R1+0x104] ;  /* 0x0001040001dd7983 */ /* 0x000f280000300800 */
[----:B------:R-:W4:Y:S04]  /*3bf20*/  LDL.LU R222, [R1+0x108] ;  /* 0x0001080001de7983 */ /* 0x000f280000300800 */
[----:B------:R-:W4:Y:S01]  /*3bf30*/  LDL.LU R223, [R1+0x10c] ;  /* 0x00010c0001df7983 */ /* 0x000f220000300800 */
[----:B------:R-:W-:Y:S03]  /*3bf40*/  HMMA.1688.F32.TF32 R164, R168, R16, R236 ;  /* 0x00000010a8a4723c */ /* 0x000fe600000810ec */
[----:B-1----:R-:W4:Y:S04]  /*3bf50*/  LDL.LU R228, [R1+0xf0] ;  /* 0x0000f00001e47983 */ /* 0x002f280000300800 */
        /* <DEDUP_REMOVED lines=10> */
[----:B------:R-:W-:Y:S02]  /*3c000*/  IMAD.MOV.U32 R215, RZ, RZ, R167 ;  /* 0x000000ffffd77224 */ /* 0x000fe400078e00a7 */
[C---:B---3--:R-:W-:Y:S11]  /*3c010*/  HMMA.1688.F32.TF32 R164, R168.reuse, R20, R244 ;  /* 0x00000014a8a4723c */ /* 0x048ff600000810f4 */
[----:B------:R-:W-:Y:S11]  /*3c020*/  @!UPT UIADD3 URZ, URZ, URZ, URZ ;  /* 0x0000003f3f3ff290 */ /* 0x000ff6000fffe03f */
[----:B------:R-:W-:Y:S02]  /*3c030*/  @!UPT UIADD3 URZ, URZ, URZ, URZ ;  /* 0x0000003f3f3ff290 */ /* 0x000fe4000fffe03f */
[----:B------:R-:W-:Y:S02]  /*3c040*/  IMAD.MOV.U32 R232, RZ, RZ, R164 ;  /* 0x000000ffffe87224 */ /* 0x000fe400078e00a4 */
[----:B------:R-:W-:Y:S01]  /*3c050*/  IMAD.MOV.U32 R233, RZ, RZ, R165 ;  /* 0x000000ffffe97224 */ /* 0x000fe200078e00a5 */
[----:B------:R-:W3:Y:S01]  /*3c060*/  LDL.LU R164, [R1+0x60] ;  /* 0x0000600001a47983 */ /* 0x000ee20000300800 */
[----:B------:R-:W-:Y:S01]  /*3c070*/  IMAD.MOV.U32 R234, RZ, RZ, R166 ;  /* 0x000000ffffea7224 */ /* 0x000fe200078e00a6 */
[----:B------:R-:W-:Y:S02]  /*3c080*/  MOV R235, R167 ;  /* 0x000000a700eb7202 */ /* 0x000fe40000000f00 */
[----:B------:R-:W3:Y:S04]  /*3c090*/  LDL.LU R165, [R1+0x64] ;  /* 0x0000640001a57983 */ /* 0x000ee80000300800 */
[----:B------:R-:W3:Y:S04]  /*3c0a0*/  LDL.LU R166, [R1+0x68] ;  /* 0x0000680001a67983 */ /* 0x000ee80000300800 */
[----:B------:R-:W3:Y:S04]  /*3c0b0*/  LDL.LU R167, [R1+0x6c] ;  /* 0x00006c0001a77983 */ /* 0x000ee80000300800 */
[----:B------:R-:W3:Y:S04]  /*3c0c0*/  LDL.LU R244, [R1+0x40] ;  /* 0x0000400001f47983 */ /* 0x000ee80000300800 */
[----:B------:R-:W3:Y:S04]  /*3c0d0*/  LDL.LU R245, [R1+0x44] ;  /* 0x0000440001f57983 */ /* 0x000ee80000300800 */
[----:B------:R-:W3:Y:S04]  /*3c0e0*/  LDL.LU R246, [R1+0x48] ;  /* 0x0000480001f67983 */ /* 0x000ee80000300800 */
[----:B------:R-:W3:Y:S01]  /*3c0f0*/  LDL.LU R247, [R1+0x4c] ;  /* 0x00004c0001f77983 */ /* 0x000ee20000300800 */
[C---:B--2---:R-:W-:Y:S11]  /*3c100*/  HMMA.1688.F32.TF32 R248, R168.reuse, R24, R248 ;  /* 0x00000018a8f8723c */ /* 0x044ff600000810f8 */
[----:B------:R-:W-:Y:S11]  /*3c110*/  @!UPT UIADD3 URZ, URZ, URZ, URZ ;  /* 0x0000003f3f3ff290 */ /* 0x000ff6000fffe03f */
[----:B------:R-:W-:Y:S02]  /*3c120*/  @!UPT UIADD3 URZ, URZ, URZ, URZ ;  /* 0x0000003f3f3ff290 */ /* 0x000fe4000fffe03f */
[----:B------:R-:W-:Y:S02]  /*3c130*/  IMAD.MOV.U32 R217, RZ, RZ, R248 ;  /* 0x000000ffffd97224 */ /* 0x000fe400078e00f8 */
[----:B------:R-:W-:Y:S01]  /*3c140*/  IMAD.MOV.U32 R216, RZ, RZ, R249 ;  /* 0x000000ffffd87224 */ /* 0x000fe200078e00f9 */
[----:B------:R-:W2:Y:S01]  /*3c150*/  LDL.LU R248, [R1+0x20] ;  /* 0x0000200001f87983 */ /* 0x000ea20000300800 */
[C---:B----4-:R-:W-:Y:S08]  /*3c160*/  HMMA.1688.F32.TF32 R220, R168.reuse, R28, R220 ;  /* 0x0000001ca8dc723c */ /* 0x050ff000000810dc */
[----:B------:R-:W-:Y:S01]  /*3c170*/  HMMA.1688.F32.TF32 R228, R168, R32, R228 ;  /* 0x00000020a8e4723c */ /* 0x000fe200000810e4 */
[----:B------:R-:W-:-:S07]  /*3c180*/  IMAD.MOV.U32 R226, RZ, RZ, R250 ;  /* 0x000000ffffe27224 */ /* 0x000fce00078e00fa */
[----:B------:R-:W-:Y:S01]  /*3c190*/  HMMA.1688.F32.TF32 R168, R168, R36, R236 ;  /* 0x00000024a8a8723c */ /* 0x000fe200000810ec */
[----:B------:R-:W-:Y:S02]  /*3c1a0*/  IMAD.MOV.U32 R249, RZ, RZ, R3 ;  /* 0x000000fffff97224 */ /* 0x000fe400078e0003 */
[----:B------:R-:W-:Y:S01]  /*3c1b0*/  IMAD.MOV.U32 R225, RZ, RZ, R251 ;  /* 0x000000ffffe17224 */ /* 0x000fe200078e00fb */
[----:B------:R-:W4:Y:S01]  /*3c1c0*/  LDL.LU R3, [R1+0x1998] ;  /* 0x0019980001037983 */ /* 0x000f220000300800 */
[----:B------:R-:W-:Y:S02]  /*3c1d0*/  IMAD.MOV.U32 R250, RZ, RZ, R7 ;  /* 0x000000fffffa7224 */ /* 0x000fe400078e0007 */
[----:B------:R-:W-:Y:S01]  /*3c1e0*/  IMAD.MOV.U32 R251, RZ, RZ, R252 ;  /* 0x000000fffffb7224 */ /* 0x000fe200078e00fc */
[----:B------:R-:W4:Y:S01]  /*3c1f0*/  LDL.LU R7, [R1+0x1994] ;  /* 0x0019940001077983 */ /* 0x000f220000300800 */
[----:B------:R-:W-:-:S03]  /*3c200*/  IMAD.MOV.U32 R213, RZ, RZ, R222 ;  /* 0x000000ffffd57224 */ /* 0x000fc600078e00de */
[----:B------:R-:W4:Y:S01]  /*3c210*/  LDL.LU R252, [R1+0x1990] ;  /* 0x0019900001fc7983 */ /* 0x000f220000300800 */
[----:B------:R-:W-:Y:S02]  /*3c220*/  IMAD.MOV.U32 R212, RZ, RZ, R223 ;  /* 0x000000ffffd47224 */ /* 0x000fe400078e00df */
[----:B------:R-:W-:Y:S01]  /*3c230*/  IMAD.MOV.U32 R208, RZ, RZ, R220 ;  /* 0x000000ffffd07224 */ /* 0x000fe200078e00dc */
[----:B------:R-:W4:Y:S01]  /*3c240*/  LDL.LU.64 R222, [R1+0x1988] ;  /* 0x0019880001de7983 */ /* 0x000f220000300a00 */
[----:B------:R-:W-:-:S03]  /*3c250*/  IMAD.MOV.U32 R214, RZ, RZ, R221 ;  /* 0x000000ffffd67224 */ /* 0x000fc600078e00dd */
[----:B------:R-:W4:Y:S04]  /*3c260*/  LDL.LU.64 R220, [R1+0x1980] ;  /* 0x0019800001dc7983 */ /* 0x000f280000300a00 */
[----:B------:R-:W4:Y:S01]  /*3c270*/  LDL.LU.64 R238, [R1+0x1978] ;  /* 0x0019780001ee7983 */ /* 0x000f220000300a00 */
[----:B------:R-:W-:-:S03]  /*3c280*/  IMAD.MOV.U32 R224, RZ, RZ, R168 ;  /* 0x000000ffffe07224 */ /* 0x000fc600078e00a8 */
[----:B------:R-:W4:Y:S04]  /*3c290*/  LDL.LU.64 R236, [R1+0x1970] ;  /* 0x0019700001ec7983 */ /* 0x000f280000300a00 */
[----:B------:R-:W4:Y:S01]  /*3c2a0*/  LDL.LU R168, [R1+0xd0] ;  /* 0x0000d00001a87983 */ /* 0x000f220000300800 */
[----:B------:R-:W-:Y:S01]  /*3c2b0*/  IMAD.MOV.U32 R218, RZ, RZ, R228 ;  /* 0x000000ffffda7224 */ /* 0x000fe200078e00e4 */
[----:B------:R-:W-:Y:S01]  /*3c2c0*/  MOV R227, R230 ;  /* 0x000000e600e37202 */ /* 0x000fe20000000f00 */
[----:B------:R-:W-:Y:S02]  /*3c2d0*/  IMAD.MOV.U32 R219, RZ, RZ, R229 ;  /* 0x000000ffffdb7224 */ /* 0x000fe400078e00e5 */
[----:B------:R-:W-:Y:S02]  /*3c2e0*/  IMAD.MOV.U32 R230, RZ, RZ, R169 ;  /* 0x000000ffffe67224 */ /* 0x000fe400078e00a9 */
[----:B------:R-:W-:-:S02]  /*3c2f0*/  IMAD.MOV.U32 R229, RZ, RZ, R170 ;  /* 0x000000ffffe57224 */ /* 0x000fc400078e00aa */
[----:B------:R-:W-:Y:S01]  /*3c300*/  IMAD.MOV.U32 R228, RZ, RZ, R171 ;  /* 0x000000ffffe47224 */ /* 0x000fe200078e00ab */
[C---:B---3--:R-:W-:Y:S08]  /*3c310*/  HMMA.1688.F32.TF32 R164, R172.reuse, R12, R164 ;  /* 0x0000000caca4723c */ /* 0x048ff000000810a4 */
[----:B------:R-:W-:Y:S11]  /*3c320*/  HMMA.1688.F32.TF32 R244, R172, R16, R244 ;  /* 0x00000010acf4723c */ /* 0x000ff600000810f4 */
[----:B------:R-:W-:Y:S05]  /*3c330*/  @!UPT UIADD3 URZ, URZ, URZ, URZ ;  /* 0x0000003f3f3ff290 */ /* 0x000fea000fffe03f */
[----:B------:R-:W-:-:S04]  /*3c340*/  IMAD.MOV.U32 R6, RZ, RZ, R167 ;  /* 0x000000ffff067224 */ /* 0x000fc800078e00a7 */
[----:B------:R-:W-:-:S04]  /*3c350*/  IMAD.MOV.U32 R17, RZ, RZ, R6 ;  /* 0x000000ffff117224 */ /* 0x000fc800078e0006 */
[----:B------:R-:W-:Y:S01]  /*3c360*/  IMAD.MOV.U32 R167, RZ, RZ, R245 ;  /* 0x000000ffffa77224 */ /* 0x000fe200078e00f5 */
[----:B--2---:R-:W-:Y:S01]  /*3c370*/  HMMA.1688.F32.TF32 R248, R172, R20, R248 ;  /* 0x00000014acf8723c */ /* 0x004fe200000810f8 */
[----:B----4-:R-:W-:Y:S02]  /*3c380*/  IMAD.MOV.U32 R171, RZ, RZ, R3 ;  /* 0x000000ffffab7224 */ /* 0x010fe400078e0003 */
[----:B------:R-:W-:Y:S02]  /*3c390*/  IMAD.MOV.U32 R170, RZ, RZ, R7 ;  /* 0x000000ffffaa7224 */ /* 0x000fe400078e0007 */
[----:B------:R-:W-:-:S07]  /*3c3a0*/  IMAD.MOV.U32 R169, RZ, RZ, R252 ;  /* 0x000000ffffa97224 */ /* 0x000fce00078e00fc */
[----:B------:R-:W-:Y:S01]  /*3c3b0*/  HMMA.1688.F32.TF32 R168, R172, R8, R168 ;  /* 0x00000008aca8723c */ /* 0x000fe200000810a8 */
[----:B------:R-:W-:-:S11]  /*3c3c0*/  IMAD.MOV.U32 R3, RZ, RZ, R164 ;  /* 0x000000ffff037224 */ /* 0x000fd600078e00a4 */
[----:B------:R-:W-:Y:S02]  /*3c3d0*/  IMAD.MOV.U32 R252, RZ, RZ, R250 ;  /* 0x000000fffffc7224 */ /* 0x000fe400078e00fa */
[----:B------:R-:W-:Y:S02]  /*3c3e0*/  IMAD.MOV.U32 R16, RZ, RZ, R3 ;  /* 0x000000ffff107224 */ /* 0x000fe400078e0003 */
[----:B------:R-:W-:Y:S02]  /*3c3f0*/  IMAD.MOV.U32 R6, RZ, RZ, R251 ;  /* 0x000000ffff067224 */ /* 0x000fe400078e00fb */
[----:B------:R-:W-:Y:S02]  /*3c400*/  IMAD.MOV.U32 R12, RZ, RZ, R249 ;  /* 0x000000ffff0c7224 */ /* 0x000fe400078e00f9 */
[----:B------:R-:W-:-:S04]  /*3c410*/  IMAD.MOV.U32 R3, RZ, RZ, R248 ;  /* 0x000000ffff037224 */ /* 0x000fc800078e00f8 */
[----:B------:R-:W-:Y:S02]  /*3c420*/  IMAD.MOV.U32 R9, RZ, RZ, R170 ;  /* 0x000000ffff097224 */ /* 0x000fe400078e00aa */
[----:B------:R-:W-:Y:S02]  /*3c430*/  IMAD.MOV.U32 R7, RZ, RZ, R169 ;  /* 0x000000ffff077224 */ /* 0x000fe400078e00a9 */
[----:B------:R-:W-:Y:S02]  /*3c440*/  IMAD.MOV.U32 R170, RZ, RZ, R166 ;  /* 0x000000ffffaa7224 */ /* 0x000fe400078e00a6 */
[----:B------:R-:W-:Y:S02]  /*3c450*/  IMAD.MOV.U32 R23, RZ, RZ, R168 ;  /* 0x000000ffff177224 */ /* 0x000fe400078e00a8 */
[----:B------:R-:W-:Y:S02]  /*3c460*/  IMAD.MOV.U32 R169, RZ, RZ, R247 ;  /* 0x000000ffffa97224 */ /* 0x000fe400078e00f7 */
[----:B------:R-:W-:-:S02]  /*3c470*/  IMAD.MOV.U32 R166, RZ, RZ, R246 ;  /* 0x000000ffffa67224 */ /* 0x000fc400078e00f6 */
[----:B------:R-:W-:Y:S01]  /*3c480*/  IMAD.MOV.U32 R168, RZ, RZ, R244 ;  /* 0x000000ffffa87224 */ /* 0x000fe200078e00f4 */
[----:B------:R-:W2:Y:S04]  /*3c490*/  LDL.LU.64 R246, [R1+0x1968] ;  /* 0x0019680001f67983 */ /* 0x000ea80000300a00 */
[----:B------:R-:W2:Y:S04]  /*3c4a0*/  LDL.LU.64 R244, [R1+0x1960] ;  /* 0x0019600001f47983 */ /* 0x000ea80000300a00 */
[----:B------:R-:W3:Y:S04]  /*3c4b0*/  LDL.LU.64 R250, [R1+0x1958] ;  /* 0x0019580001fa7983 */ /* 0x000ee80000300a00 */
[----:B------:R-:W3:Y:S01]  /*3c4c0*/  LDL.LU.64 R248, [R1+0x1950] ;  /* 0x0019500001f87983 */ /* 0x000ee20000300a00 */
[----:B------:R-:W-:Y:S01]  /*3c4d0*/  IMAD.MOV.U32 R8, RZ, RZ, R171 ;  /* 0x000000ffff087224 */ /* 0x000fe200078e00ab */
[----:B------:R-:W-:Y:S01]  /*3c4e0*/  MOV R171, R165 ;  /* 0x000000a500ab7202 */ /* 0x000fe20000000f00 */
[C---:B---3--:R-:W-:Y:S11]  /*3c4f0*/  HMMA.1688.F32.TF32 R248, R172.reuse, R24, R248 ;  /* 0x00000018acf8723c */ /* 0x048ff600000810f8 */
[----:B------:R-:W-:Y:S11]  /*3c500*/  @!UPT UIADD3 URZ, URZ, URZ, URZ ;  /* 0x0000003f3f3ff290 */ /* 0x000ff6000fffe03f */
[----:B------:R-:W-:Y:S02]  /*3c510*/  @!UPT UIADD3 URZ, URZ, URZ, URZ ;  /* 0x0000003f3f3ff290 */ /* 0x000fe4000fffe03f */
[----:B------:R-:W-:Y:S01]  /*3c520*/  IMAD.MOV.U32 R165, RZ, RZ, R249 ;  /* 0x000000ffffa57224 */ /* 0x000fe200078e00f9 */
[----:B------:R-:W-:Y:S01]  /*3c530*/  MOV R25, R251 ;  /* 0x000000fb00197202 */ /* 0x000fe20000000f00 */
        /* <DEDUP_REMOVED lines=9> */
[C---:B------:R-:W-:Y:S01]  /*3c5d0*/  HMMA.1688.F32.TF32 R248, R172.reuse, R32, R236 ;  /* 0x00000020acf8723c */ /* 0x040fe200000810ec */
[----:B------:R-:W-:Y:S02]  /*3c5e0*/  IMAD.MOV.U32 R245, RZ, RZ, R165 ;  /* 0x000000fffff57224 */ /* 0x000fe400078e00a5 */
[----:B------:R-:W-:Y:S11]  /*3c5f0*/  IMAD.MOV.U32 R246, RZ, RZ, R164 ;  /* 0x000000fffff67224 */ /* 0x000ff600078e00a4 */
[----:B------:R-:W-:Y:S10]  /*3c600*/  @!UPT UIADD3 URZ, URZ, URZ, URZ ;  /* 0x0000003f3f3ff290 */ /* 0x000ff4000fffe03f */
[----:B------:R-:W-:Y:S02]  /*3c610*/  IMAD.MOV.U32 R237, RZ, RZ, R249 ;  /* 0x000000ffffed7224 */ /* 0x000fe400078e00f9 */
[----:B------:R-:W-:Y:S02]  /*3c620*/  IMAD.MOV.U32 R33, RZ, RZ, R250 ;  /* 0x000000ffff217224 */ /* 0x000fe400078e00fa */
[----:B------:R-:W-:Y:S02]  /*3c630*/  IMAD.MOV.U32 R249, RZ, RZ, R167 ;  /* 0x000000fffff97224 */ /* 0x000fe400078e00a7 */
[----:B------:R-:W-:Y:S02]  /*3c640*/  IMAD.MOV.U32 R250, RZ, RZ, R166 ;  /* 0x000000fffffa7224 */ /* 0x000fe400078e00a6 */
[----:B------:R-:W-:Y:S01]  /*3c650*/  HMMA.1688.F32.TF32 R164, R172, R36, R220 ;  /* 0x00000024aca4723c */ /* 0x000fe200000810dc */
        /* <DEDUP_REMOVED lines=11> */
[----:B------:R-:W-:-:S03]  /*3c710*/  IMAD.MOV.U32 R21, RZ, RZ, R171 ;  /* 0x000000ffff157224 */ /* 0x000fc600078e00ab */
[----:B------:R-:W-:Y:S04]  /*3c720*/  LDS R220, [R4+0x4d080] ;  /* 0x04d0800004dc7984 */ /* 0x000fe80000000800 */
[----:B------:R-:W-:Y:S02]  /*3c730*/  LDS R222, [R4+0x4d880] ;  /* 0x04d8800004de7984 */ /* 0x000fe40000000800 */
        /* <DEDUP_REMOVED lines=8> */
[----:B------:R-:W-:Y:S01]  /*3c7c0*/  IMAD.MOV.U32 R13, RZ, RZ, R7 ;  /* 0x000000ffff0d7224 */ /* 0x000fe200078e0007 */
[----:B------:R-:W-:Y:S01]  /*3c7d0*/  MOV R248, R168 ;  /* 0x000000a800f87202 */ /* 0x000fe20000000f00 */
[----:B------:R-:W-:Y:S01]  /*3c7e0*/  IMAD.MOV.U32 R16, RZ, RZ, R170 ;  /* 0x000000ffff107224 */ /* 0x000fe200078e00aa */
[----:B------:R-:W-:Y:S01]  /*3c7f0*/  LDS R168, [R4+0x4d000] ;  /* 0x04d0000004a87984 */ /* 0x000fe20000000800 */
[----:B------:R-:W-:-:S03]  /*3c800*/  IMAD.MOV.U32 R251, RZ, RZ, R169 ;  /* 0x000000fffffb7224 */ /* 0x000fc600078e00a9 */
[----:B------:R-:W-:Y:S04]  /*3c810*/  LDS R170, [R4+0x4d800] ;  /* 0x04d8000004aa7984 */ /* 0x000fe80000000800 */
[----:B------:R-:W-:Y:S04]  /*3c820*/  LDS R169, [R5+0x4d000] ;  /* 0x04d0000005a97984 */ /* 0x000fe80000000800 */
[----:B------:R-:W2:Y:S04]  /*3c830*/  LDS R171, [R5+0x4d800] ;  /* 0x04d8000005ab7984 */ /* 0x000ea80000000800 */
[----:B------:R-:W-:Y:S04]  /*3c840*/  LDS R221, [R5+0x4d080] ;  /* 0x04d0800005dd7984 */ /* 0x000fe80000000800 */
[----:B------:R-:W3:Y:S01]  /*3c850*/  LDS R223, [R5+0x4d880] ;  /* 0x04d8800005df7984 */ /* 0x000ee20000000800 */
[C---:B-1----:R-:W-:Y:S11]  /*3c860*/  HMMA.1688.F32.TF32 R240, R164.reuse, R10, R240 ;  /* 0x0000000aa4f0723c */ /* 0x042ff600000810f0 */
[----:B------:R-:W-:Y:S11]  /*3c870*/  @!UPT UIADD3 URZ, URZ, URZ, URZ ;  /* 0x0000003f3f3ff290 */ /* 0x000ff6000fffe03f */
[----:B------:R-:W-:Y:S01]  /*3c880*/  @!UPT UIADD3 URZ, URZ, URZ, URZ ;  /* 0x0000003f3f3ff290 */ /* 0x000fe2000fffe03f */
[----:B------:R-:W-:Y:S04]  /*3c890*/  STL.64 [R1+0x370], R240 ;  /* 0x000370f001007387 */ /* 0x000fe80000100a00 */
[----:B------:R1:W-:Y:S02]  /*3c8a0*/  STL [R1+0x37c], R243 ;  /* 0x00037cf301007387 */ /* 0x0003e40000100800 */
[----:B-1----:R-:W-:Y:S02]  /*3c8b0*/  IMAD.MOV.U32 R243, RZ, RZ, R23 ;  /* 0x000000fffff37224 */ /* 0x002fe400078e0017 */
[----:B------:R-:W4:Y:S01]  /*3c8c0*/  LDL.LU R23, [R1+0x1948] ;  /* 0x0019480001177983 */ /* 0x000f220000300800 */
[C---:B------:R-:W-:Y:S08]  /*3c8d0*/  HMMA.1688.F32.TF32 R44, R164.reuse, R18, R44 ;  /* 0x00000012a42c723c */ /* 0x040ff0000008102c */
[----:B------:R-:W-:Y:S01]  /*3c8e0*/  HMMA.1688.F32.TF32 R40, R164, R14, R40 ;  /* 0x0000000ea428723c */ /* 0x000fe20000081028 */
[----:B------:R-:W-:-:S05]  /*3c8f0*/  MOV R7, R242 ;  /* 0x000000f200077202 */ /* 0x000fca0000000f00 */
[----:B------:R1:W-:Y:S09]  /*3c900*/  STL [R1+0x18a8], R7 ;  /* 0x0018a80701007387 */ /* 0x0003f20000100800 */
[----:B------:R-:W-:Y:S01]  /*3c910*/  STL.64 [R1+0x350], R44 ;  /* 0x0003502c01007387 */ /* 0x000fe20000100a00 */
[----:B-1----:R-:W-:-:S07]  /*3c920*/  IMAD.MOV.U32 R7, RZ, RZ, R47 ;  /* 0x000000ffff077224 */ /* 0x002fce00078e002f */
[----:B------:R-:W-:Y:S04]  /*3c930*/  STL.64 [R1+0x360], R40 ;  /* 0x0003602801007387 */ /* 0x000fe80000100a00 */
[----:B------:R1:W-:Y:S04]  /*3c940*/  STL.64 [R1+0x368], R42 ;  /* 0x0003682a01007387 */ /* 0x0003e80000100a00 */
[----:B------:R-:W-:Y:S01]  /*3c950*/  STL [R1+0x358], R46 ;  /* 0x0003582e01007387 */ /* 0x000fe20000100800 */
[C---:B-1----:R-:W-:Y:S03]  /*3c960*/  HMMA.1688.F32.TF32 R40, R164.reuse, R26, R52 ;  /* 0x0000001aa428723c */ /* 0x042fe60000081034 */
[----:B------:R1:W-:Y:S11]  /*3c970*/  STL [R1+0x18ac], R7 ;  /* 0x0018ac0701007387 */ /* 0x0003f60000100800 */
[----:B------:R-:W-:Y:S09]  /*3c980*/  @!UPT UIADD3 URZ, URZ, URZ, URZ ;  /* 0x0000003f3f3ff290 */ /* 0x000ff2000fffe03f */
[----:B------:R-:W-:Y:S01]  /*3c990*/  STL.64 [R1+0x330], R40 ;  /* 0x0003302801007387 */ /* 0x000fe20000100a00 */
[----:B-1----:R-:W-:Y:S01]  /*3c9a0*/  IMAD.MOV.U32 R7, RZ, RZ, R43 ;  /* 0x000000ffff077224 */ /* 0x002fe200078e002b */
[C---:B----4-:R-:W-:Y:S11]  /*3c9b0*/  HMMA.1688.F32.TF32 R44, R164.reuse, R22, R48 ;  /* 0x00000016a42c723c */ /* 0x050ff60000081030 */
[----:B------:R-:W-:Y:S11]  /*3c9c0*/  @!UPT UIADD3 URZ, URZ, URZ, URZ ;  /* 0x0000003f3f3ff290 */ /* 0x000ff6000fffe03f */
[----:B------:R-:W-:Y:S01]  /*3c9d0*/  @!UPT UIADD3 URZ, URZ, URZ, URZ ;  /* 0x0000003f3f3ff290 */ /* 0x000fe2000fffe03f */
[----:B------:R-:W-:Y:S04]  /*3c9e0*/  STL.64 [R1+0x340], R44 ;  /* 0x0003402c01007387 */ /* 0x000fe80000100a00 */
[----:B------:R1:W-:Y:S04]  /*3c9f0*/  STL.64 [R1+0x348], R46 ;  /* 0x0003482e01007387 */ /* 0x0003e80000100a00 */
[----:B------:R4:W-:Y:S01]  /*3ca00*/  STL [R1+0x338], R42 ;  /* 0x0003382a01007387 */ /* 0x0009e20000100800 */
[C---:B-1----:R-:W-:Y:S08]  /*3ca10*/  HMMA.1688.F32.TF32 R44, R164.reuse, R30, R56 ;  /* 0x0000001ea42c723c */ /* 0x042ff00000081038 */
[----:B----4-:R-:W-:Y:S01]  /*3ca20*/  HMMA.1688.F32.TF32 R40, R164, R34, R60 ;  /* 0x00000022a428723c */ /* 0x010fe2000008103c */
[----:B------:R1:W-:Y:S11]  /*3ca30*/  STL [R1+0x18b0], R7 ;  /* 0x0018b00701007387 */ /* 0x0003f60000100800 */
[----:B------:R-:W-:Y:S11]  /*3ca40*/  @!UPT UIADD3 URZ, URZ, URZ, URZ ;  /* 0x0000003f3f3ff290 */ /* 0x000ff6000fffe03f */
[----:B------:R-:W-:Y:S01]  /*3ca50*/  STL.64 [R1+0x310], R40 ;  /* 0x0003102801007387 */ /* 0x000fe20000100a00 */
[----:B-1----:R-:W-:-:S03]  /*3ca60*/  IMAD.MOV.U32 R7, RZ, RZ, R43 ;  /* 0x000000ffff077224 */ /* 0x002fc600078e002b */
[----:B------:R-:W-:Y:S04]  /*3ca70*/  STL.64 [R1+0x320], R44 ;  /* 0x0003202c01007387 */ /* 0x000fe80000100a00 */
[----:B------:R1:W-:Y:S04]  /*3ca80*/  STL.64 [R1+0x328], R46 ;  /* 0x0003282e01007387 */ /* 0x0003e80000100a00 */
[----:B------:R2:W-:Y:S01]  /*3ca90*/  STL [R1+0x318], R42 ;  /* 0x0003182a01007387 */ /* 0x0005e20000100800 */
[----:B-1----:R-:W-:Y:S08]  /*3caa0*/  HMMA.1688.F32.TF32 R44, R164, R38, R64 ;  /* 0x00000026a42c723c */ /* 0x002ff00000081040 */
[----:B--2---:R-:W-:Y:S01]  /*3cab0*/  HMMA.1688.F32.TF32 R40, R168, R10, R68 ;  /* 0x0000000aa828723c */ /* 0x004fe20000081044 */
[----:B------:R1:W-:Y:S11]  /*3cac0*/  STL [R1+0x18b4], R7 ;  /* 0x0018b40701007387 */ /* 0x0003f60000100800 */
[----:B------:R-:W-:Y:S11]  /*3cad0*/  @!UPT UIADD3 URZ, URZ, URZ, URZ ;  /* 0x0000003f3f3ff290 */ /* 0x000ff6000fffe03f */
[----:B------:R-:W-:Y:S01]  /*3cae0*/  STL.64 [R1+0x290], R40 ;  /* 0x0002902801007387 */ /* 0x000fe20000100a00 */
[----:B-1----:R-:W-:-:S03]  /*3caf0*/  IMAD.MOV.U32 R7, RZ, RZ, R43 ;  /* 0x000000ffff077224 */ /* 0x002fc600078e002b */
[----:B------:R-:W-:Y:S04]  /*3cb00*/  STL.64 [R1+0x2a0], R44 ;  /* 0x0002a02c01007387 */ /* 0x000fe80000100a00 */
[----:B------:R-:W-:Y:S04]  /*3cb10*/  STL.64 [R1+0x2a8], R46 ;  /* 0x0002a82e01007387 */ /* 0x000fe80000100a00 */
[----:B------:R1:W-:Y:S02]  /*3cb20*/  STL [R1+0x298], R42 ;  /* 0x0002982a01007387 */ /* 0x0003e40000100800 */
[C---:B-1----:R-:W-:Y:S08]  /*3cb30*/  HMMA.1688.F32.TF32 R40, R168.reuse, R14, R72 ;  /* 0x0000000ea828723c */ /* 0x042ff00000081048 */
[C---:B------:R-:W-:Y:S08]  /*3cb40*/  HMMA.1688.F32.TF32 R48, R168.reuse, R18, R76 ;  /* 0x00000012a830723c */ /* 0x040ff0000008104c */
[C---:B------:R-:W-:Y:S08]  /*3cb50*/  HMMA.1688.F32.TF32 R44, R168.reuse, R22, R80 ;  /* 0x00000016a82c723c */ /* 0x040ff00000081050 */
[----:B------:R-:W-:Y:S01]  /*3cb60*/  HMMA.1688.F32.TF32 R164, R168, R30, R88 ;  /* 0x0000001ea8a4723c */ /* 0x000fe20000081058 */
[----:B------:R-:W-:Y:S04]  /*3cb70*/  STL.64 [R1+0x280], R40 ;  /* 0x0002802801007387 */ /* 0x000fe80000100a00 */
[----:B------:R1:W-:Y:S01]  /*3cb80*/  STL.64 [R1+0x288], R42 ;  /* 0x0002882a01007387 */ /* 0x0003e20000100a00 */
[----:B------:R-:W-:Y:S01]  /*3cb90*/  MOV R242, R37 ;  /* 0x0000002500f27202 */ /* 0x000fe20000000f00 */
[----:B------:R-:W-:-:S02]  /*3cba0*/  IMAD.MOV.U32 R240, RZ, RZ, R243 ;  /* 0x000000fffff07224 */ /* 0x000fc400078e00f3 */
[----:B------:R-:W-:Y:S02]  /*3cbb0*/  IMAD.MOV.U32 R241, RZ, RZ, R238 ;  /* 0x000000fffff17224 */ /* 0x000fe400078e00ee */
[----:B------:R-:W-:Y:S01]  /*3cbc0*/  IMAD.MOV.U32 R64, RZ, RZ, R217 ;  /* 0x000000ffff407224 */ /* 0x000fe200078e00d9 */
[----:B------:R-:W-:Y:S01]  /*3cbd0*/  MOV R66, R226 ;  /* 0x000000e200427202 */ /* 0x000fe20000000f00 */
[----:B------:R-:W-:Y:S01]  /*3cbe0*/  IMAD.MOV.U32 R68, RZ, RZ, R208 ;  /* 0x000000ffff447224 */ /* 0x000fe200078e00d0 */
[----:B------:R-:W-:Y:S01]  /*3cbf0*/  LDS R76, [R2+0x4d180] ;  /* 0x04d18000024c7984 */ /* 0x000fe20000000800 */
[----:B-1----:R-:W-:Y:S03]  /*3cc00*/  HMMA.1688.F32.TF32 R40, R168, R26, R84 ;  /* 0x0000001aa828723c */ /* 0x002fe60000081054 */
[----:B------:R-:W-:Y:S04]  /*3cc10*/  STL.64 [R1+0x270], R48 ;  /* 0x0002703001007387 */ /* 0x000fe80000100a00 */
[----:B------:R-:W-:Y:S04]  /*3cc20*/  STL.64 [R1+0x278], R50 ;  /* 0x0002783201007387 */ /* 0x000fe80000100a00 */
[----:B------:R-:W-:Y:S04]  /*3cc30*/  STL.64 [R1+0x260], R44 ;  /* 0x0002602c01007387 */ /* 0x000fe80000100a00 */
[----:B------:R1:W-:Y:S01]  /*3cc40*/  STL.64 [R1+0x268], R46 ;  /* 0x0002682e01007387 */ /* 0x0003e20000100a00 */
[----:B------:R-:W-:-:S02]  /*3cc50*/  IMAD.MOV.U32 R69, RZ, RZ, R214 ;  /* 0x000000ffff457224 */ /* 0x000fc400078e00d6 */
[----:B------:R-:W-:Y:S01]  /*3cc60*/  IMAD.MOV.U32 R70, RZ, RZ, R213 ;  /* 0x000000ffff467224 */ /* 0x000fe200078e00d5 */
[----:B------:R-:W-:Y:S01]  /*3cc70*/  LDS R78, [R2+0x4d980] ;  /* 0x04d98000024e7984 */ /* 0x000fe20000000800 */
[----:B------:R-:W-:Y:S02]  /*3cc80*/  IMAD.MOV.U32 R71, RZ, RZ, R212 ;  /* 0x000000ffff477224 */ /* 0x000fe400078e00d4 */
[----:B------:R-:W-:Y:S01]  /*3cc90*/  IMAD.MOV.U32 R65, RZ, RZ, R216 ;  /* 0x000000ffff417224 */ /* 0x000fe200078e00d8 */
[----:B------:R-:W-:Y:S04]  /*3cca0*/  LDS R77, [R0+0x4d180] ;  /* 0x04d18000004d7984 */ /* 0x000fe80000000800 */
[----:B------:R-:W-:Y:S01]  /*3ccb0*/  STL.64 [R1+0x250], R40 ;  /* 0x0002502801007387 */ /* 0x000fe20000100a00 */
[----:B-1----:R-:W-:Y:S03]  /*3ccc0*/  HMMA.1688.F32.TF32 R44, R168, R34, R92 ;  /* 0x00000022a82c723c */ /* 0x002fe6000008105c */
[----:B------:R1:W-:Y:S01]  /*3ccd0*/  STL.64 [R1+0x258], R42 ;  /* 0x0002582a01007387 */ /* 0x0003e20000100a00 */
[----:B------:R-:W-:-:S02]  /*3cce0*/  IMAD.MOV.U32 R67, RZ, RZ, R225 ;  /* 0x000000ffff437224 */ /* 0x000fc400078e00e1 */
[----:B------:R-:W-:Y:S01]  /*3ccf0*/  IMAD.MOV.U32 R60, RZ, RZ, R232 ;  /* 0x000000ffff3c7224 */ /* 0x000fe200078e00e8 */
[----:B------:R-:W2:Y:S01]  /*3cd00*/  LDS R79, [R0+0x4d980] ;  /* 0x04d98000004f7984 */ /* 0x000ea20000000800 */
[----:B------:R-:W-:Y:S02]  /*3cd10*/  IMAD.MOV.U32 R61, RZ, RZ, R233 ;  /* 0x000000ffff3d7224 */ /* 0x000fe400078e00e9 */
[----:B------:R-:W-:Y:S01]  /*3cd20*/  IMAD.MOV.U32 R62, RZ, RZ, R234 ;  /* 0x000000ffff3e7224 */ /* 0x000fe200078e00ea */
[----:B------:R-:W-:Y:S01]  /*3cd30*/  LDS R80, [R4+0x4d180] ;  /* 0x04d1800004507984 */ /* 0x000fe20000000800 */
[----:B-1----:R-:W-:Y:S03]  /*3cd40*/  HMMA.1688.F32.TF32 R40, R168, R38, R96 ;  /* 0x00000026a828723c */ /* 0x002fe60000081060 */
[----:B------:R-:W-:Y:S04]  /*3cd50*/  STL [R1+0x1858], R164 ;  /* 0x001858a401007387 */ /* 0x000fe80000100800 */
[----:B------:R-:W-:Y:S04]  /*3cd60*/  STL [R1+0x1854], R165 ;  /* 0x001854a501007387 */ /* 0x000fe80000100800 */
[----:B------:R-:W-:Y:S04]  /*3cd70*/  STL [R1+0x1850], R166 ;  /* 0x001850a601007387 */ /* 0x000fe80000100800 */
[----:B------:R-:W-:Y:S04]  /*3cd80*/  STL [R1+0x184c], R167 ;  /* 0x00184ca701007387 */ /* 0x000fe80000100800 */
[----:B------:R-:W-:Y:S04]  /*3cd90*/  STL.64 [R1+0x240], R44 ;  /* 0x0002402c01007387 */ /* 0x000fe80000100a00 */
[----:B------:R1:W-:Y:S01]  /*3cda0*/  STL.64 [R1+0x248], R46 ;  /* 0x0002482e01007387 */ /* 0x0003e20000100a00 */
[----:B------:R-:W-:-:S03]  /*3cdb0*/  IMAD.MOV.U32 R171, RZ, RZ, R40 ;  /* 0x000000ffffab7224 */ /* 0x000fc600078e0028 */
[----:B------:R-:W-:Y:S01]  /*3cdc0*/  LDS R82, [R4+0x4d980] ;  /* 0x04d9800004527984 */ /* 0x000fe20000000800 */
[----:B------:R-:W-:Y:S02]  /*3cdd0*/  IMAD.MOV.U32 R170, RZ, RZ, R41 ;  /* 0x000000ffffaa7224 */ /* 0x000fe400078e0029 */
[----:B------:R-:W-:Y:S01]  /*3cde0*/  IMAD.MOV.U32 R169, RZ, RZ, R42 ;  /* 0x000000ffffa97224 */ /* 0x000fe200078e002a */
[----:B------:R-:W-:Y:S01]  /*3cdf0*/  LDS R81, [R5+0x4d180] ;  /* 0x04d1800005517984 */ /* 0x000fe20000000800 */
[----:B------:R-:W-:Y:S01]  /*3ce00*/  IMAD.MOV.U32 R168, RZ, RZ, R43 ;  /* 0x000000ffffa87224 */ /* 0x000fe200078e002b */
[C---:B-1----:R-:W-:Y:S01]  /*3ce10*/  HMMA.1688.F32.TF32 R44, R172.reuse, R10, R100 ;  /* 0x0000000aac2c723c */ /* 0x042fe20000081064 */
[----:B------:R-:W-:Y:S01]  /*3ce20*/  IMAD.MOV.U32 R63, RZ, RZ, R235 ;  /* 0x000000ffff3f7224 */ /* 0x000fe200078e00eb */
[----:B------:R-:W-:Y:S06]  /*3ce30*/  LDS R83, [R5+0x4d980] ;  /* 0x04d9800005537984 */ /* 0x000fec0000000800 */
[C---:B------:R-:W-:Y:S01]  /*3ce40*/  HMMA.1688.F32.TF32 R40, R172.reuse, R14, R104 ;  /* 0x0000000eac28723c */ /* 0x040fe20000081068 */
[----:B------:R-:W-:Y:S04]  /*3ce50*/  STL [R1+0x1868], R168 ;  /* 0x001868a801007387 */ /* 0x000fe80000100800 */
[----:B------:R-:W-:Y:S04]  /*3ce60*/  STL [R1+0x1864], R169 ;  /* 0x001864a901007387 */ /* 0x000fe80000100800 */
[----:B------:R-:W-:Y:S04]  /*3ce70*/  STL [R1+0x1860], R170 ;  /* 0x001860aa01007387 */ /* 0x000fe80000100800 */
[----:B------:R-:W-:Y:S04]  /*3ce80*/  STL [R1+0x185c], R171 ;  /* 0x00185cab01007387 */ /* 0x000fe80000100800 */
[----:B------:R-:W-:Y:S04]  /*3ce90*/  STL.64 [R1+0x220], R44 ;  /* 0x0002202c01007387 */ /* 0x000fe80000100a00 */
[----:B------:R-:W-:Y:S04]  /*3cea0*/  STL.64 [R1+0x228], R46 ;  /* 0x0002282e01007387 */ /* 0x000fe80000100a00 */
[----:B------:R-:W-:Y:S04]  /*3ceb0*/  STL.64 [R1+0x210], R40 ;  /* 0x0002102801007387 */ /* 0x000fe80000100a00 */
[----:B------:R1:W-:Y:S02]  /*3cec0*/  STL.64 [R1+0x218], R42 ;  /* 0x0002182a01007387 */ /* 0x0003e40000100a00 */
[C---:B-1----:R-:W-:Y:S08]  /*3ced0*/  HMMA.1688.F32.TF32 R40, R172.reuse, R18, R108 ;  /* 0x00000012ac28723c */ /* 0x042ff0000008106c */
[C---:B------:R-:W-:Y:S11]  /*3cee0*/  HMMA.1688.F32.TF32 R44, R172.reuse, R22, R112 ;  /* 0x00000016ac2c723c */ /* 0x040ff60000081070 */
[----:B------:R-:W-:Y:S05]  /*3cef0*/  @!UPT UIADD3 URZ, URZ, URZ, URZ ;  /* 0x0000003f3f3ff290 */ /* 0x000fea000fffe03f */
[----:B------:R-:W-:Y:S02]  /*3cf00*/  IMAD.MOV.U32 R168, RZ, RZ, R40 ;  /* 0x000000ffffa87224 */ /* 0x000fe400078e0028 */
[----:B------:R-:W-:Y:S02]  /*3cf10*/  IMAD.MOV.U32 R169, RZ, RZ, R41 ;  /* 0x000000ffffa97224 */ /* 0x000fe400078e0029 */
[----:B------:R-:W-:Y:S02]  /*3cf20*/  IMAD.MOV.U32 R170, RZ, RZ, R42 ;  /* 0x000000ffffaa7224 */ /* 0x000fe400078e002a */
[----:B------:R-:W-:Y:S02]  /*3cf30*/  IMAD.MOV.U32 R171, RZ, RZ, R43 ;  /* 0x000000ffffab7224 */ /* 0x000fe400078e002b */
[----:B------:R-:W-:Y:S03]  /*3cf40*/  HMMA.1688.F32.TF32 R40, R172, R26, R116 ;  /* 0x0000001aac28723c */ /* 0x000fe60000081074 */
[----:B------:R1:W-:Y:S04]  /*3cf50*/  STL [R1+0x1878], R171 ;  /* 0x001878ab01007387 */ /* 0x0003e80000100800 */
[----:B------:R4:W-:Y:S04]  /*3cf60*/  STL [R1+0x1874], R170 ;  /* 0x001874aa01007387 */ /* 0x0009e80000100800 */
[----:B------:R1:W-:Y:S04]  /*3cf70*/  STL [R1+0x1870], R168 ;  /* 0x001870a801007387 */ /* 0x0003e80000100800 */
[----:B------:R2:W-:Y:S04]  /*3cf80*/  STL [R1+0x186c], R169 ;  /* 0x00186ca901007387 */ /* 0x0005e80000100800 */
[----:B------:R-:W-:Y:S04]  /*3cf90*/  STL.64 [R1+0x1f0], R44 ;  /* 0x0001f02c01007387 */ /* 0x000fe80000100a00 */
[----:B------:R3:W-:Y:S01]  /*3cfa0*/  STL.64 [R1+0x1f8], R46 ;  /* 0x0001f82e01007387 */ /* 0x0007e20000100a00 */
[----:B-1----:R-:W-:Y:S01]  /*3cfb0*/  MOV R171, R40 ;  /* 0x0000002800ab7202 */ /* 0x002fe20000000f00 */
[----:B----4-:R-:W-:-:S02]  /*3cfc0*/  IMAD.MOV.U32 R170, RZ, RZ, R41 ;  /* 0x000000ffffaa7224 */ /* 0x010fc400078e0029 */
[----:B------:R-:W-:Y:S02]  /*3cfd0*/  IMAD.MOV.U32 R168, RZ, RZ, R42 ;  /* 0x000000ffffa87224 */ /* 0x000fe400078e002a */
[----:B--2---:R-:W-:Y:S02]  /*3cfe0*/  IMAD.MOV.U32 R169, RZ, RZ, R43 ;  /* 0x000000ffffa97224 */ /* 0x004fe400078e002b */
[C---:B------:R-:W-:Y:S08]  /*3cff0*/  HMMA.1688.F32.TF32 R40, R172.reuse, R34, R124 ;  /* 0x00000022ac28723c */ /* 0x040ff0000008107c */
[----:B---3--:R-:W-:Y:S01]  /*3d000*/  HMMA.1688.F32.TF32 R44, R172, R30, R120 ;  /* 0x0000001eac2c723c */ /* 0x008fe20000081078 */
[----:B------:R-:W-:Y:S04]  /*3d010*/  STL [R1+0x1888], R171 ;  /* 0x001888ab01007387 */ /* 0x000fe80000100800 */
[----:B------:R-:W-:Y:S04]  /*3d020*/  STL [R1+0x1884], R170 ;  /* 0x001884aa01007387 */ /* 0x000fe80000100800 */
[----:B------:R1:W-:Y:S04]  /*3d030*/  STL [R1+0x1880], R168 ;  /* 0x001880a801007387 */ /* 0x0003e80000100800 */
[----:B------:R2:W-:Y:S03]  /*3d040*/  STL [R1+0x187c], R169 ;  /* 0x00187ca901007387 */ /* 0x0005e60000100800 */
[----:B-1----:R-:W-:-:S07]  /*3d050*/  IMAD.MOV.U32 R168, RZ, RZ, R40 ;  /* 0x000000ffffa87224 */ /* 0x002fce00078e0028 */
[----:B------:R-:W-:Y:S01]  /*3d060*/  STL.64 [R1+0x1d0], R44 ;  /* 0x0001d02c01007387 */ /* 0x000fe20000100a00 */
[----:B--2---:R-:W-:-:S03]  /*3d070*/  IMAD.MOV.U32 R169, RZ, RZ, R41 ;  /* 0x000000ffffa97224 */ /* 0x004fc600078e0029 */
[----:B------:R-:W-:Y:S04]  /*3d080*/  STL.64 [R1+0x1d8], R46 ;  /* 0x0001d82e01007387 */ /* 0x000fe80000100a00 */
[----:B------:R1:W-:Y:S02]  /*3d090*/  STL.64 [R1+0x1c8], R42 ;  /* 0x0001c82a01007387 */ /* 0x0003e40000100a00 */
[----:B-1----:R-:W-:Y:S02]  /*3d0a0*/  HMMA.1688.F32.TF32 R40, R172, R38, R128 ;  /* 0x00000026ac28723c */ /* 0x002fe40000081080 */
[----:B------:R-:W-:Y:S04]  /*3d0b0*/  STL [R1+0x1890], R168 ;  /* 0x001890a801007387 */ /* 0x000fe80000100800 */
[----:B------:R-:W-:Y:S02]  /*3d0c0*/  STL [R1+0x188c], R169 ;  /* 0x00188ca901007387 */ /* 0x000fe40000100800 */
[----:B------:R-:W-:Y:S01]  /*3d0d0*/  HMMA.1688.F32.TF32 R44, R220, R14, R136 ;  /* 0x0000000edc2c723c */ /* 0x000fe20000081088 */
[----:B------:R-:W-:-:S02]  /*3d0e0*/  IMAD.MOV.U32 R37, RZ, RZ, R237 ;  /* 0x000000ffff257224 */ /* 0x000fc400078e00ed */
[----:B------:R-:W-:Y:S02]  /*3d0f0*/  IMAD.MOV.U32 R243, RZ, RZ, R36 ;  /* 0x000000fffff37224 */ /* 0x000fe400078e0024 */
[----:B------:R-:W-:Y:S02]  /*3d100*/  IMAD.MOV.U32 R238, RZ, RZ, R244 ;  /* 0x000000ffffee7224 */ /* 0x000fe400078e00f4 */
[----:B------:R-:W-:Y:S02]  /*3d110*/  IMAD.MOV.U32 R56, RZ, RZ, R209 ;  /* 0x000000ffff387224 */ /* 0x000fe400078e00d1 */
[----:B------:R-:W-:Y:S02]  /*3d120*/  IMAD.MOV.U32 R57, RZ, RZ, R210 ;  /* 0x000000ffff397224 */ /* 0x000fe400078e00d2 */
[----:B------:R-:W-:Y:S02]  /*3d130*/  IMAD.MOV.U32 R58, RZ, RZ, R211 ;  /* 0x000000ffff3a7224 */ /* 0x000fe400078e00d3 */
[----:B------:R-:W-:-:S02]  /*3d140*/  IMAD.MOV.U32 R59, RZ, RZ, R215 ;  /* 0x000000ffff3b7224 */ /* 0x000fc400078e00d7 */
[----:B------:R-:W-:Y:S01]  /*3d150*/  IMAD.MOV.U32 R72, RZ, RZ, R218 ;  /* 0x000000ffff487224 */ /* 0x000fe200078e00da */
[----:B------:R1:W-:Y:S01]  /*3d160*/  STL.64 [R1+0x1b0], R40 ;  /* 0x0001b02801007387 */ /* 0x0003e20000100a00 */
[----:B------:R-:W-:Y:S02]  /*3d170*/  IMAD.MOV.U32 R171, RZ, RZ, R42 ;  /* 0x000000ffffab7224 */ /* 0x000fe400078e002a */
[----:B------:R-:W-:Y:S02]  /*3d180*/  IMAD.MOV.U32 R170, RZ, RZ, R43 ;  /* 0x000000ffffaa7224 */ /* 0x000fe400078e002b */
[----:B------:R-:W-:Y:S02]  /*3d190*/  IMAD.MOV.U32 R73, RZ, RZ, R219 ;  /* 0x000000ffff497224 */ /* 0x000fe400078e00db */
[----:B------:R-:W-:Y:S02]  /*3d1a0*/  IMAD.MOV.U32 R74, RZ, RZ, R227 ;  /* 0x000000ffff4a7224 */ /* 0x000fe400078e00e3 */
[----:B------:R-:W-:-:S02]  /*3d1b0*/  IMAD.MOV.U32 R75, RZ, RZ, R231 ;  /* 0x000000ffff4b7224 */ /* 0x000fc400078e00e7 */
[----:B------:R-:W-:Y:S01]  /*3d1c0*/  IMAD.MOV.U32 R104, RZ, RZ, R248 ;  /* 0x000000ffff687224 */ /* 0x000fe200078e00f8 */
[----:B-1----:R-:W-:Y:S01]  /*3d1d0*/  HMMA.1688.F32.TF32 R40, R220, R10, R132 ;  /* 0x0000000adc28723c */ /* 0x002fe20000081084 */
[----:B------:R-:W-:Y:S04]  /*3d1e0*/  STL [R1+0x1898], R170 ;  /* 0x001898aa01007387 */ /* 0x000fe80000100800 */
[----:B------:R-:W-:Y:S01]  /*3d1f0*/  STL [R1+0x1894], R171 ;  /* 0x001894ab01007387 */ /* 0x000fe20000100800 */
[----:B------:R-:W-:Y:S02]  /*3d200*/  IMAD.MOV.U32 R116, RZ, RZ, R224 ;  /* 0x000000ffff747224 */ /* 0x000fe400078e00e0 */
[----:B------:R-:W-:Y:S02]  /*3d210*/  IMAD.MOV.U32 R117, RZ, RZ, R230 ;  /* 0x000000ffff757224 */ /* 0x000fe400078e00e6 */
[----:B------:R-:W-:-:S02]  /*3d220*/  IMAD.MOV.U32 R105, RZ, RZ, R249 ;  /* 0x000000ffff697224 */ /* 0x000fc400078e00f9 */
[----:B------:R-:W-:Y:S02]  /*3d230*/  IMAD.MOV.U32 R106, RZ, RZ, R250 ;  /* 0x000000ffff6a7224 */ /* 0x000fe400078e00fa */
[----:B------:R-:W-:Y:S01]  /*3d240*/  IMAD.MOV.U32 R107, RZ, RZ, R251 ;  /* 0x000000ffff6b7224 */ /* 0x000fe200078e00fb */
[----:B------:R-:W-:Y:S01]  /*3d250*/  MOV R84, R240 ;  /* 0x000000f000547202 */ /* 0x000fe20000000f00 */
[----:B------:R-:W-:Y:S02]  /*3d260*/  IMAD.MOV.U32 R118, RZ, RZ, R229 ;  /* 0x000000ffff767224 */ /* 0x000fe400078e00e5 */
[----:B------:R-:W-:Y:S02]  /*3d270*/  IMAD.MOV.U32 R85, RZ, RZ, R241 ;  /* 0x000000ffff557224 */ /* 0x000fe400078e00f1 */
[----:B------:R-:W-:Y:S01]  /*3d280*/  IMAD.MOV.U32 R86, RZ, RZ, R242 ;  /* 0x000000ffff567224 */ /* 0x000fe200078e00f2 */
[----:B------:R-:W-:Y:S01]  /*3d290*/  MOV R112, R12 ;  /* 0x0000000c00707202 */ /* 0x000fe20000000f00 */
[----:B------:R-:W-:Y:S01]  /*3d2a0*/  IMAD.MOV.U32 R119, RZ, RZ, R228 ;  /* 0x000000ffff777224 */ /* 0x000fe200078e00e4 */
[----:B------:R1:W-:Y:S01]  /*3d2b0*/  STL.64 [R1+0x1a0], R40 ;  /* 0x0001a02801007387 */ /* 0x0003e20000100a00 */
[----:B------:R-:W-:-:S02]  /*3d2c0*/  IMAD.MOV.U32 R168, RZ, RZ, R42 ;  /* 0x000000ffffa87224 */ /* 0x000fc400078e002a */
[----:B------:R-:W-:Y:S01]  /*3d2d0*/  IMAD.MOV.U32 R169, RZ, RZ, R43 ;  /* 0x000000ffffa97224 */ /* 0x000fe200078e002b */
[----:B------:R-:W-:Y:S01]  /*3d2e0*/  HMMA.1688.F32.TF32 R60, R76, R22, R60 ;  /* 0x000000164c3c723c */ /* 0x000fe2000008103c */
[----:B------:R-:W-:Y:S01]  /*3d2f0*/  IMAD.MOV.U32 R113, RZ, RZ, R13 ;  /* 0x000000ffff717224 */ /* 0x000fe200078e000d */
[----:B------:R-:W-:Y:S01]  /*3d300*/  LDS R172, [R4+0x4e000] ;  /* 0x04e0000004ac7984 */ /* 0x000fe20000000800 */
[----:B------:R-:W-:Y:S02]  /*3d310*/  IMAD.MOV.U32 R114, RZ, RZ, R9 ;  /* 0x000000ffff727224 */ /* 0x000fe400078e0009 */
[----:B------:R-:W-:Y:S01]  /*3d320*/  IMAD.MOV.U32 R115, RZ, RZ, R8 ;  /* 0x000000ffff737224 */ /* 0x000fe200078e0008 */
[----:B------:R-:W-:Y:S02]  /*3d330*/  LDS R174, [R4+0x4e800] ;  /* 0x04e8000004ae7984 */ /* 0x000fe40000000800 */
[----:B-1----:R-:W-:Y:S02]  /*3d340*/  HMMA.1688.F32.TF32 R40, R220, R18, R140 ;  /* 0x00000012dc28723c */ /* 0x002fe4000008108c */
[----:B------:R1:W-:Y:S04]  /*3d350*/  STL [R1+0x18a0], R168 ;  /* 0x0018a0a801007387 */ /* 0x0003e80000100800 */
[----:B------:R-:W-:Y:S04]  /*3d360*/  STL [R1+0x189c], R169 ;  /* 0x00189ca901007387 */ /* 0x000fe80000100800 */
[----:B------:R-:W-:Y:S04]  /*3d370*/  STL.64 [R1+0x190], R44 ;  /* 0x0001902c01007387 */ /* 0x000fe80000100a00 */
[----:B------:R2:W-:Y:S01]  /*3d380*/  STL.64 [R1+0x198], R46 ;  /* 0x0001982e01007387 */ /* 0x0005e20000100a00 */
[----:B------:R-:W-:-:S02]  /*3d390*/  IMAD.MOV.U32 R237, RZ, RZ, R239 ;  /* 0x000000ffffed7224 */ /* 0x000fc400078e00ef */
[----:B------:R-:W-:Y:S01]  /*3d3a0*/  IMAD.MOV.U32 R36, RZ, RZ, R236 ;  /* 0x000000ffff247224 */ /* 0x000fe200078e00ec */
[----:B------:R-:W-:Y:S01]  /*3d3b0*/  HMMA.1688.F32.TF32 R64, R76, R26, R64 ;  /* 0x0000001a4c40723c */ /* 0x000fe20000081040 */
[----:B------:R-:W-:Y:S01]  /*3d3c0*/  IMAD.MOV.U32 R244, RZ, RZ, R246 ;  /* 0x000000fffff47224 */ /* 0x000fe200078e00f6 */
[----:B------:R-:W-:Y:S04]  /*3d3d0*/  LDS R140, [R2+0x4e000] ;  /* 0x04e00000028c7984 */ /* 0x000fe80000000800 */
[----:B-1----:R-:W-:Y:S01]  /*3d3e0*/  IMAD.MOV.U32 R168, RZ, RZ, R40 ;  /* 0x000000ffffa87224 */ /* 0x002fe200078e0028 */
[----:B------:R-:W-:Y:S01]  /*3d3f0*/  LDS R142, [R2+0x4e800] ;  /* 0x04e80000028e7984 */ /* 0x000fe20000000800 */
[----:B--2---:R-:W-:Y:S01]  /*3d400*/  HMMA.1688.F32.TF32 R44, R220, R22, R144 ;  /* 0x00000016dc2c723c */ /* 0x004fe20000081090 */
[----:B------:R-:W-:-:S02]  /*3d410*/  IMAD.MOV.U32 R169, RZ, RZ, R41 ;  /* 0x000000ffffa97224 */ /* 0x000fc400078e0029 */
[----:B------:R-:W-:Y:S01]  /*3d420*/  IMAD.MOV.U32 R170, RZ, RZ, R42 ;  /* 0x000000ffffaa7224 */ /* 0x000fe200078e002a */
[----:B------:R-:W-:Y:S01]  /*3d430*/  LDS R141, [R0+0x4e000] ;  /* 0x04e00000008d7984 */ /* 0x000fe20000000800 */
[----:B------:R-:W-:-:S03]  /*3d440*/  IMAD.MOV.U32 R171, RZ, RZ, R43 ;  /* 0x000000ffffab7224 */ /* 0x000fc600078e002b */
[----:B------:R-:W-:Y:S01]  /*3d450*/  HMMA.1688.F32.TF32 R40, R220, R26, R148 ;  /* 0x0000001adc28723c */ /* 0x000fe20000081094 */
[----:B------:R-:W-:Y:S01]  /*3d460*/  IMAD.MOV.U32 R87, RZ, RZ, R243 ;  /* 0x000000ffff577224 */ /* 0x000fe200078e00f3 */
[----:B------:R-:W-:Y:S06]  /*3d470*/  LDS R143, [R0+0x4e800] ;  /* 0x04e80000008f7984 */ /* 0x000fec0000000800 */
[----:B------:R-:W-:Y:S01]  /*3d480*/  HMMA.1688.F32.TF32 R68, R76, R30, R68 ;  /* 0x0000001e4c44723c */ /* 0x000fe20000081044 */
[----:B------:R-:W-:Y:S01]  /*3d490*/  IMAD.MOV.U32 R108, RZ, RZ, R20 ;  /* 0x000000ffff6c7224 */ /* 0x000fe200078e0014 */
[----:B------:R-:W-:Y:S01]  /*3d4a0*/  LDS R173, [R5+0x4e000] ;  /* 0x04e0000005ad7984 */ /* 0x000fe20000000800 */
[----:B------:R-:W-:-:S02]  /*3d4b0*/  IMAD.MOV.U32 R109, RZ, RZ, R21 ;  /* 0x000000ffff6d7224 */ /* 0x000fc400078e0015 */
[----:B------:R-:W-:Y:S01]  /*3d4c0*/  IMAD.MOV.U32 R90, RZ, RZ, R33 ;  /* 0x000000ffff5a7224 */ /* 0x000fe200078e0021 */
[----:B------:R-:W-:Y:S04]  /*3d4d0*/  LDS R175, [R5+0x4e800] ;  /* 0x04e8000005af7984 */ /* 0x000fe80000000800 */
[----:B------:R-:W-:Y:S04]  /*3d4e0*/  STL.64 [R1+0x170], R44 ;  /* 0x0001702c01007387 */ /* 0x000fe80000100a00 */
[----:B------:R1:W-:Y:S02]  /*3d4f0*/  STL.64 [R1+0x178], R46 ;  /* 0x0001782e01007387 */ /* 0x0003e40000100a00 */
[----:B------:R-:W-:Y:S01]  /*3d500*/  MOV R164, R40 ;  /* 0x0000002800a47202 */ /* 0x000fe20000000f00 */
[----:B------:R-:W-:-:S02]  /*3d510*/  IMAD.MOV.U32 R165, RZ, RZ, R41 ;  /* 0x000000ffffa57224 */ /* 0x000fc400078e0029 */
[----:B------:R-:W-:Y:S02]  /*3d520*/  IMAD.MOV.U32 R166, RZ, RZ, R42 ;  /* 0x000000ffffa67224 */ /* 0x000fe400078e002a */
[----:B------:R-:W-:Y:S02]  /*3d530*/  IMAD.MOV.U32 R167, RZ, RZ, R43 ;  /* 0x000000ffffa77224 */ /* 0x000fe400078e002b */
[C---:B------:R-:W-:Y:S08]  /*3d540*/  HMMA.1688.F32.TF32 R40, R220.reuse, R34, R156 ;  /* 0x00000022dc28723c */ /* 0x040ff0000008109c */
[C---:B-1----:R-:W-:Y:S11]  /*3d550*/  HMMA.1688.F32.TF32 R44, R220.reuse, R30, R152 ;  /* 0x0000001edc2c723c */ /* 0x042ff60000081098 */
[----:B------:R-:W-:Y:S11]  /*3d560*/  @!UPT UIADD3 URZ, URZ, URZ, URZ ;  /* 0x0000003f3f3ff290 */ /* 0x000ff6000fffe03f */
[----:B------:R-:W-:Y:S01]  /*3d570*/  @!UPT UIADD3 URZ, URZ, URZ, URZ ;  /* 0x0000003f3f3ff290 */ /* 0x000fe2000fffe03f */
[----:B------:R-:W-:Y:S04]  /*3d580*/  STL.64 [R1+0x150], R44 ;  /* 0x0001502c01007387 */ /* 0x000fe80000100a00 */
[----:B------:R-:W-:Y:S04]  /*3d590*/  STL.64 [R1+0x158], R46 ;  /* 0x0001582e01007387 */ /* 0x000fe80000100a00 */
[----:B------:R-:W-:Y:S04]  /*3d5a0*/  STL.64 [R1+0x140], R40 ;  /* 0x0001402801007387 */ /* 0x000fe80000100a00 */
[----:B------:R-:W-:Y:S04]  /*3d5b0*/  STL.64 [R1+0x148], R42 ;  /* 0x0001482a01007387 */ /* 0x000fe80000100a00 */
[----:B------:R-:W-:Y:S04]  /*3d5c0*/  LDS R40, [R2+0x4d100] ;  /* 0x04d1000002287984 */ /* 0x000fe80000000800 */
[----:B------:R-:W-:Y:S04]  /*3d5d0*/  LDS R42, [R2+0x4d900] ;  /* 0x04d90000022a7984 */ /* 0x000fe80000000800 */
[----:B------:R-:W-:Y:S04]  /*3d5e0*/  LDS R41, [R0+0x4d100] ;  /* 0x04d1000000297984 */ /* 0x000fe80000000800 */
[----:B------:R-:W1:Y:S01]  /*3d5f0*/  LDS R43, [R0+0x4d900] ;  /* 0x04d90000002b7984 */ /* 0x000e620000000800 */
[----:B------:R-:W-:Y:S01]  /*3d600*/  HMMA.1688.F32.TF32 R220, R220, R38, R160 ;  /* 0x00000026dcdc723c */ /* 0x000fe200000810a0 */
[----:B------:R-:W-:-:S02]  /*3d610*/  IMAD.MOV.U32 R239, RZ, RZ, R29 ;  /* 0x000000ffffef7224 */ /* 0x000fc400078e001d */
[----:B------:R-:W-:Y:S01]  /*3d620*/  IMAD.MOV.U32 R236, RZ, RZ, R28 ;  /* 0x000000ffffec7224 */ /* 0x000fe200078e001c */
[----:B------:R-:W-:Y:S01]  /*3d630*/  LDS R44, [R4+0x4d100] ;  /* 0x04d10000042c7984 */ /* 0x000fe20000000800 */
[----:B------:R-:W-:-:S03]  /*3d640*/  IMAD.MOV.U32 R246, RZ, RZ, R3 ;  /* 0x000000fffff67224 */ /* 0x000fc600078e0003 */
[----:B------:R-:W-:Y:S04]  /*3d650*/  LDS R46, [R4+0x4d900] ;  /* 0x04d90000042e7984 */ /* 0x000fe80000000800 */
[----:B------:R-:W-:Y:S04]  /*3d660*/  LDS R45, [R5+0x4d100] ;  /* 0x04d10000052d7984 */ /* 0x000fe80000000800 */
[----:B------:R-:W2:Y:S01]  /*3d670*/  LDS R47, [R5+0x4d900] ;  /* 0x04d90000052f7984 */ /* 0x000ea20000000800 */
[C---:B-1----:R-:W-:Y:S06]  /*3d680*/  HMMA.1688.F32.TF32 R48, R40.reuse, R10, R176 ;  /* 0x0000000a2830723c */ /* 0x042fec00000810b0 */
[----:B------:R-:W-:Y:S04]  /*3d690*/  STL [R1+0x1814], R220 ;  /* 0x001814dc01007387 */ /* 0x000fe80000100800 */
[----:B------:R-:W-:Y:S04]  /*3d6a0*/  STL [R1+0x1810], R221 ;  /* 0x001810dd01007387 */ /* 0x000fe80000100800 */
[----:B------:R-:W-:Y:S04]  /*3d6b0*/  STL [R1+0x180c], R222 ;  /* 0x00180cde01007387 */ /* 0x000fe80000100800 */
[----:B------:R-:W-:Y:S05]  /*3d6c0*/  STL [R1+0x1808], R223 ;  /* 0x001808df01007387 */ /* 0x000fea0000100800 */
[----:B------:R-:W-:Y:S04]  /*3d6d0*/  STL.64 [R1+0x300], R48 ;  /* 0x0003003001007387 */ /* 0x000fe80000100a00 */
[----:B------:R1:W-:Y:S02]  /*3d6e0*/  STL.64 [R1+0x308], R50 ;  /* 0x0003083201007387 */ /* 0x0003e40000100a00 */
[C---:B-1----:R-:W-:Y:S11]  /*3d6f0*/  HMMA.1688.F32.TF32 R48, R40.reuse, R14, R180 ;  /* 0x0000000e2830723c */ /* 0x042ff600000810b4 */
[----:B------:R-:W-:Y:S11]  /*3d700*/  @!UPT UIADD3 URZ, URZ, URZ, URZ ;  /* 0x0000003f3f3ff290 */ /* 0x000ff6000fffe03f */
[----:B------:R-:W-:Y:S02]  /*3d710*/  @!UPT UIADD3 URZ, URZ, URZ, URZ ;  /* 0x0000003f3f3ff290 */ /* 0x000fe4000fffe03f */
[----:B------:R-:W-:Y:S02]  /*3d720*/  IMAD.MOV.U32 R220, RZ, RZ, R48 ;  /* 0x000000ffffdc7224 */ /* 0x000fe400078e0030 */
[----:B------:R-:W-:Y:S02]  /*3d730*/  IMAD.MOV.U32 R221, RZ, RZ, R49 ;  /* 0x000000ffffdd7224 */ /* 0x000fe400078e0031 */
[----:B------:R-:W-:Y:S02]  /*3d740*/  IMAD.MOV.U32 R222, RZ, RZ, R50 ;  /* 0x000000ffffde7224 */ /* 0x000fe400078e0032 */
[----:B------:R-:W-:Y:S02]  /*3d750*/  IMAD.MOV.U32 R223, RZ, RZ, R51 ;  /* 0x000000ffffdf7224 */ /* 0x000fe400078e0033 */
[C---:B------:R-:W-:Y:S03]  /*3d760*/  HMMA.1688.F32.TF32 R48, R40.reuse, R22, R188 ;  /* 0x000000162830723c */ /* 0x040fe600000810bc */
[----:B------:R1:W-:Y:S04]  /*3d770*/  STL [R1+0x1824], R223 ;  /* 0x001824df01007387 */ /* 0x0003e80000100800 */
[----:B------:R3:W-:Y:S01]  /*3d780*/  STL [R1+0x1820], R222 ;  /* 0x001820de01007387 */ /* 0x0007e20000100800 */
[----:B------:R-:W-:Y:S03]  /*3d790*/  HMMA.1688.F32.TF32 R52, R40, R18, R184 ;  /* 0x000000122834723c */ /* 0x000fe600000810b8 */
[----:B------:R4:W-:Y:S04]  /*3d7a0*/  STL [R1+0x181c], R220 ;  /* 0x00181cdc01007387 */ /* 0x0009e80000100800 */
[----:B------:R2:W-:Y:S09]  /*3d7b0*/  STL [R1+0x1818], R221 ;  /* 0x001818dd01007387 */ /* 0x0005f20000100800 */
[----:B-1----:R-:W-:-:S02]  /*3d7c0*/  IMAD.MOV.U32 R223, RZ, RZ, R48 ;  /* 0x000000ffffdf7224 */ /* 0x002fc400078e0030 */
[----:B---3--:R-:W-:Y:S02]  /*3d7d0*/  IMAD.MOV.U32 R222, RZ, RZ, R49 ;  /* 0x000000ffffde7224 */ /* 0x008fe400078e0031 */
[----:B----4-:R-:W-:Y:S02]  /*3d7e0*/  IMAD.MOV.U32 R220, RZ, RZ, R50 ;  /* 0x000000ffffdc7224 */ /* 0x010fe400078e0032 */
[----:B--2---:R-:W-:Y:S02]  /*3d7f0*/  IMAD.MOV.U32 R221, RZ, RZ, R51 ;  /* 0x000000ffffdd7224 */ /* 0x004fe400078e0033 */
[----:B------:R-:W-:Y:S01]  /*3d800*/  HMMA.1688.F32.TF32 R48, R40, R26, R192 ;  /* 0x0000001a2830723c */ /* 0x000fe200000810c0 */
[----:B------:R-:W-:Y:S01]  /*3d810*/  STL.64 [R1+0x2e0], R52 ;  /* 0x0002e03401007387 */ /* 0x000fe20000100a00 */
[----:B------:R-:W-:-:S03]  /*3d820*/  IMAD.MOV.U32 R29, RZ, RZ, R245 ;  /* 0x000000ffff1d7224 */ /* 0x000fc600078e00f5 */
[----:B------:R-:W-:Y:S01]  /*3d830*/  STL.64 [R1+0x2e8], R54 ;  /* 0x0002e83601007387 */ /* 0x000fe20000100a00 */
[----:B------:R-:W-:-:S03]  /*3d840*/  IMAD.MOV.U32 R245, RZ, RZ, R247 ;  /* 0x000000fffff57224 */ /* 0x000fc600078e00f7 */
[----:B------:R-:W-:Y:S01]  /*3d850*/  STL [R1+0x1834], R223 ;  /* 0x001834df01007387 */ /* 0x000fe20000100800 */
[----:B------:R-:W-:Y:S02]  /*3d860*/  IMAD.MOV.U32 R28, RZ, RZ, R24 ;  /* 0x000000ffff1c7224 */ /* 0x000fe400078e0018 */
[----:B------:R-:W-:Y:S01]  /*3d870*/  IMAD.MOV.U32 R247, RZ, RZ, R25 ;  /* 0x000000fffff77224 */ /* 0x000fe200078e0019 */
[----:B------:R-:W-:Y:S01]  /*3d880*/  STL [R1+0x1830], R222 ;  /* 0x001830de01007387 */ /* 0x000fe20000100800 */
[----:B------:R-:W-:Y:S01]  /*3d890*/  IMAD.MOV.U32 R24, RZ, RZ, R252 ;  /* 0x000000ffff187224 */ /* 0x000fe200078e00fc */
[----:B------:R-:W-:Y:S02]  /*3d8a0*/  MOV R25, R6 ;  /* 0x0000000600197202 */ /* 0x000fe40000000f00 */
[----:B------:R-:W-:Y:S04]  /*3d8b0*/  STL [R1+0x182c], R220 ;  /* 0x00182cdc01007387 */ /* 0x000fe80000100800 */
[----:B------:R-:W-:Y:S03]  /*3d8c0*/  STL [R1+0x1828], R221 ;  /* 0x001828dd01007387 */ /* 0x000fe60000100800 */
[----:B------:R-:W-:Y:S01]  /*3d8d0*/  IMAD.MOV.U32 R252, RZ, RZ, R49 ;  /* 0x000000fffffc7224 */ /* 0x000fe200078e0031 */
[----:B------:R1:W-:Y:S01]  /*3d8e0*/  STL [R1+0x2c0], R48 ;  /* 0x0002c03001007387 */ /* 0x0003e20000100800 */
[----:B------:R-:W-:-:S02]  /*3d8f0*/  IMAD.MOV.U32 R6, RZ, RZ, R50 ;  /* 0x000000ffff067224 */ /* 0x000fc400078e0032 */
[----:B------:R-:W-:Y:S02]  /*3d900*/  IMAD.MOV.U32 R3, RZ, RZ, R51 ;  /* 0x000000ffff037224 */ /* 0x000fe400078e0033 */
[C---:B-1----:R-:W-:Y:S03]  /*3d910*/  HMMA.1688.F32.TF32 R48, R40.reuse, R30, R196 ;  /* 0x0000001e2830723c */ /* 0x042fe600000810c4 */
[----:B------:R-:W-:Y:S04]  /*3d920*/  STL [R1+0x1840], R3 ;  /* 0x0018400301007387 */ /* 0x000fe80000100800 */
[----:B------:R-:W-:Y:S04]  /*3d930*/  STL [R1+0x183c], R6 ;  /* 0x00183c0601007387 */ /* 0x000fe80000100800 */
[----:B------:R-:W-:Y:S11]  /*3d940*/  STL [R1+0x1838], R252 ;  /* 0x001838fc01007387 */ /* 0x000ff60000100800 */
[----:B------:R-:W-:Y:S01]  /*3d950*/  @!UPT UIADD3 URZ, URZ, URZ, URZ ;  /* 0x0000003f3f3ff290 */ /* 0x000fe2000fffe03f */
[----:B------:R1:W-:Y:S01]  /*3d960*/  STL.64 [R1+0x2b8], R50 ;  /* 0x0002b83201007387 */ /* 0x0003e20000100a00 */
[----:B------:R-:W-:Y:S02]  /*3d970*/  IMAD.MOV.U32 R220, RZ, RZ, R48 ;  /* 0x000000ffffdc7224 */ /* 0x000fe400078e0030 */
[----:B------:R-:W-:Y:S02]  /*3d980*/  IMAD.MOV.U32 R221, RZ, RZ, R49 ;  /* 0x000000ffffdd7224 */ /* 0x000fe400078e0031 */
[C---:B-1----:R-:W-:Y:S08]  /*3d990*/  HMMA.1688.F32.TF32 R48, R40.reuse, R34, R200 ;  /* 0x000000222830723c */ /* 0x042ff000000810c8 */
[----:B------:R-:W-:Y:S01]  /*3d9a0*/  HMMA.1688.F32.TF32 R40, R40, R38, R204 ;  /* 0x000000262828723c */ /* 0x000fe200000810cc */
[----:B------:R1:W-:Y:S04]  /*3d9b0*/  STL [R1+0x1848], R221 ;  /* 0x001848dd01007387 */ /* 0x0003e80000100800 */
[----:B------:R2:W-:Y:S01]  /*3d9c0*/  STL [R1+0x1844], R220 ;  /* 0x001844dc01007387 */ /* 0x0005e20000100800 */
[----:B------:R-:W-:Y:S01]  /*3d9d0*/  MOV R98, R244 ;  /* 0x000000f400627202 */ /* 0x000fe20000000f00 */
[----:B------:R-:W-:-:S02]  /*3d9e0*/  IMAD.MOV.U32 R99, RZ, RZ, R245 ;  /* 0x000000ffff637224 */ /* 0x000fc400078e00f5 */
[----:B------:R-:W-:Y:S02]  /*3d9f0*/  IMAD.MOV.U32 R100, RZ, RZ, R246 ;  /* 0x000000ffff647224 */ /* 0x000fe400078e00f6 */
[----:B------:R-:W-:Y:S01]  /*3da00*/  IMAD.MOV.U32 R94, RZ, RZ, R238 ;  /* 0x000000ffff5e7224 */ /* 0x000fe200078e00ee */
[----:B------:R-:W-:Y:S01]  /*3da10*/  HMMA.1688.F32.TF32 R56, R76, R18, R56 ;  /* 0x000000124c38723c */ /* 0x000fe20000081038 */
[----:B------:R-:W-:Y:S01]  /*3da20*/  IMAD.MOV.U32 R101, RZ, RZ, R247 ;  /* 0x000000ffff657224 */ /* 0x000fe200078e00f7 */
[----:B------:R-:W-:Y:S02]  /*3da30*/  LDS R204, [R2+0x4e080] ;  /* 0x04e0800002cc7984 */ /* 0x000fe40000000800 */
[----:B------:R-:W-:Y:S02]  /*3da40*/  IMAD.MOV.U32 R6, RZ, RZ, R48 ;  /* 0x000000ffff067224 */ /* 0x000fe400078e0030 */
[----:B------:R-:W-:Y:S01]  /*3da50*/  IMAD.MOV.U32 R252, RZ, RZ, R49 ;  /* 0x000000fffffc7224 */ /* 0x000fe200078e0031 */
[----:B------:R-:W-:Y:S04]  /*3da60*/  LDS R206, [R2+0x4e880] ;  /* 0x04e8800002ce7984 */ /* 0x000fe80000000800 */
[----:B------:R3:W-:Y:S04]  /*3da70*/  STL [R1+0x20], R40 ;  /* 0x0000202801007387 */ /* 0x0007e80000100800 */
[----:B------:R-:W4:Y:S04]  /*3da80*/  LDL.LU R224, [R1+0x1944] ;  /* 0x0019440001e07983 */ /* 0x000f280000300800 */
[----:B------:R-:W2:Y:S04]  /*3da90*/  LDL.LU R230, [R1+0x1940] ;  /* 0x0019400001e67983 */ /* 0x000ea80000300800 */
        /* <DEDUP_REMOVED lines=22> */
[----:B----4-:R-:W-:Y:S02]  /*3dc00*/  IMAD.MOV.U32 R55, RZ, RZ, R224 ;  /* 0x000000ffff377224 */ /* 0x010fe400078e00e0 */
[----:B--2---:R-:W-:-:S02]  /*3dc10*/  IMAD.MOV.U32 R54, RZ, RZ, R230 ;  /* 0x000000ffff367224 */ /* 0x004fc400078e00e6 */
[----:B---3--:R-:W-:Y:S02]  /*3dc20*/  IMAD.MOV.U32 R53, RZ, RZ, R229 ;  /* 0x000000ffff357224 */ /* 0x008fe400078e00e5 */
[----:B------:R-:W-:Y:S02]  /*3dc30*/  IMAD.MOV.U32 R52, RZ, RZ, R228 ;  /* 0x000000ffff347224 */ /* 0x000fe400078e00e4 */
[----:B------:R-:W2:Y:S04]  /*3dc40*/  LDL.LU R228, [R1+0x1904] ;  /* 0x0019040001e47983 */ /* 0x000ea80000300800 */
[----:B------:R-:W2:Y:S04]  /*3dc50*/  LDL.LU R229, [R1+0x1900] ;  /* 0x0019000001e57983 */ /* 0x000ea80000300800 */
[----:B------:R-:W2:Y:S04]  /*3dc60*/  LDL.LU R230, [R1+0x18fc] ;  /* 0x0018fc0001e67983 */ /* 0x000ea80000300800 */
[----:B------:R-:W3:Y:S01]  /*3dc70*/  LDL.LU R224, [R1+0x18f8] ;  /* 0x0018f80001e07983 */ /* 0x000ee20000300800 */
[----:B------:R-:W-:-:S02]  /*3dc80*/  IMAD.MOV.U32 R123, RZ, RZ, R217 ;  /* 0x000000ffff7b7224 */ /* 0x000fc400078e00d9 */
[----:B------:R-:W-:Y:S02]  /*3dc90*/  IMAD.MOV.U32 R122, RZ, RZ, R216 ;  /* 0x000000ffff7a7224 */ /* 0x000fe400078e00d8 */
[----:B------:R-:W-:Y:S02]  /*3dca0*/  IMAD.MOV.U32 R121, RZ, RZ, R226 ;  /* 0x000000ffff797224 */ /* 0x000fe400078e00e2 */
[----:B------:R-:W-:Y:S02]  /*3dcb0*/  IMAD.MOV.U32 R120, RZ, RZ, R225 ;  /* 0x000000ffff787224 */ /* 0x000fe400078e00e1 */
[----:B------:R-:W3:Y:S04]  /*3dcc0*/  LDL.LU R225, [R1+0x18f4] ;  /* 0x0018f40001e17983 */ /* 0x000ee80000300800 */
[----:B------:R-:W3:Y:S04]  /*3dcd0*/  LDL.LU R226, [R1+0x18f0] ;  /* 0x0018f00001e27983 */ /* 0x000ee80000300800 */
[----:B------:R-:W4:Y:S04]  /*3dce0*/  LDL.LU R216, [R1+0x18ec] ;  /* 0x0018ec0001d87983 */ /* 0x000f280000300800 */
[----:B------:R-:W4:Y:S01]  /*3dcf0*/  LDL.LU R217, [R1+0x18e8] ;  /* 0x0018e80001d97983 */ /* 0x000f220000300800 */
[----:B------:R-:W-:-:S03]  /*3dd00*/  MOV R48, R212 ;  /* 0x000000d400307202 */ /* 0x000fc60000000f00 */
[----:B------:R-:W2:Y:S01]  /*3dd10*/  LDL.LU R124, [R1+0x10] ;  /* 0x00001000017c7983 */ /* 0x000ea20000300800 */
[----:B------:R-:W-:-:S03]  /*3dd20*/  IMAD.MOV.U32 R49, RZ, RZ, R213 ;  /* 0x000000ffff317224 */ /* 0x000fc600078e00d5 */
[----:B------:R-:W2:Y:S01]  /*3dd30*/  LDL.LU R125, [R1+0x14] ;  /* 0x00001400017d7983 */ /* 0x000ea20000300800 */
[----:B------:R-:W-:-:S03]  /*3dd40*/  IMAD.MOV.U32 R50, RZ, RZ, R214 ;  /* 0x000000ffff327224 */ /* 0x000fc600078e00d6 */
[----:B------:R-:W2:Y:S01]  /*3dd50*/  LDL.LU R126, [R1+0x18] ;  /* 0x00001800017e7983 */ /* 0x000ea20000300800 */
[----:B------:R-:W-:-:S03]  /*3dd60*/  IMAD.MOV.U32 R51, RZ, RZ, R208 ;  /* 0x000000ffff337224 */ /* 0x000fc600078e00d0 */
        /* <DEDUP_REMOVED lines=12> */
[----:B------:R-:W4:Y:S01]  /*3de30*/  LDL.LU R231, [R1+0x18b8] ;  /* 0x0018b80001e77983 */ /* 0x000f220000300800 */
[----:B------:R-:W-:Y:S01]  /*3de40*/  HMMA.1688.F32.TF32 R232, R44, R30, R232 ;  /* 0x0000001e2ce8723c */ /* 0x000fe200000810e8 */
[----:B-1----:R-:W-:-:S02]  /*3de50*/  IMAD.MOV.U32 R221, RZ, RZ, R41 ;  /* 0x000000ffffdd7224 */ /* 0x002fc400078e0029 */
[----:B------:R-:W-:Y:S02]  /*3de60*/  IMAD.MOV.U32 R220, RZ, RZ, R42 ;  /* 0x000000ffffdc7224 */ /* 0x000fe400078e002a */
[----:B------:R-:W-:Y:S02]  /*3de70*/  IMAD.MOV.U32 R3, RZ, RZ, R43 ;  /* 0x000000ffff037224 */ /* 0x000fe400078e002b */
[----:B------:R-:W-:Y:S01]  /*3de80*/  IMAD.MOV.U32 R147, RZ, RZ, R7 ;  /* 0x000000ffff937224 */ /* 0x000fe200078e0007 */
[C---:B--2---:R-:W-:Y:S08]  /*3de90*/  HMMA.1688.F32.TF32 R40, R44.reuse, R34, R124 ;  /* 0x000000222c28723c */ /* 0x044ff0000008107c */
[C---:B---3--:R-:W-:Y:S08]  /*3dea0*/  HMMA.1688.F32.TF32 R248, R44.reuse, R10, R208 ;  /* 0x0000000a2cf8723c */ /* 0x048ff000000810d0 */
[----:B----4-:R-:W-:Y:S01]  /*3deb0*/  HMMA.1688.F32.TF32 R244, R44, R14, R212 ;  /* 0x0000000e2cf4723c */ /* 0x010fe200000810d4 */
[----:B------:R-:W-:Y:S01]  /*3dec0*/  IMAD.MOV.U32 R96, RZ, RZ, R28 ;  /* 0x000000ffff607224 */ /* 0x000fe200078e001c */
[----:B------:R-:W-:Y:S01]  /*3ded0*/  LDS R212, [R4+0x4e080] ;  /* 0x04e0800004d47984 */ /* 0x000fe20000000800 */
[----:B------:R-:W-:-:S02]  /*3dee0*/  IMAD.MOV.U32 R97, RZ, RZ, R29 ;  /* 0x000000ffff617224 */ /* 0x000fc400078e001d */
[----:B------:R-:W-:Y:S01]  /*3def0*/  IMAD.MOV.U32 R102, RZ, RZ, R24 ;  /* 0x000000ffff667224 */ /* 0x000fe200078e0018 */
[----:B------:R-:W-:Y:S02]  /*3df00*/  LDS R214, [R4+0x4e880] ;  /* 0x04e8800004d67984 */ /* 0x000fe40000000800 */
[C---:B------:R-:W-:Y:S01]  /*3df10*/  HMMA.1688.F32.TF32 R240, R44.reuse, R18, R216 ;  /* 0x000000122cf0723c */ /* 0x040fe200000810d8 */
[----:B------:R-:W-:Y:S01]  /*3df20*/  IMAD.MOV.U32 R103, RZ, RZ, R25 ;  /* 0x000000ffff677224 */ /* 0x000fe200078e0019 */
[----:B------:R-:W-:Y:S01]  /*3df30*/  LDS R213, [R5+0x4e080] ;  /* 0x04e0800005d57984 */ /* 0x000fe20000000800 */
[----:B------:R-:W-:Y:S02]  /*3df40*/  IMAD.MOV.U32 R88, RZ, RZ, R36 ;  /* 0x000000ffff587224 */ /* 0x000fe400078e0024 */
[----:B------:R-:W-:Y:S01]  /*3df50*/  IMAD.MOV.U32 R89, RZ, RZ, R37 ;  /* 0x000000ffff597224 */ /* 0x000fe200078e0025 */
[----:B------:R-:W-:Y:S02]  /*3df60*/  LDS R215, [R5+0x4e880] ;  /* 0x04e8800005d77984 */ /* 0x000fe40000000800 */
[C---:B------:R-:W-:Y:S08]  /*3df70*/  HMMA.1688.F32.TF32 R236, R44.reuse, R22, R224 ;  /* 0x000000162cec723c */ /* 0x040ff000000810e0 */
[C---:B------:R-:W-:Y:S08]  /*3df80*/  HMMA.1688.F32.TF32 R228, R44.reuse, R26, R228 ;  /* 0x0000001a2ce4723c */ /* 0x040ff000000810e4 */
[----:B------:R-:W-:Y:S01]  /*3df90*/  HMMA.1688.F32.TF32 R44, R44, R38, R120 ;  /* 0x000000262c2c723c */ /* 0x000fe20000081078 */
[----:B------:R-:W-:Y:S04]  /*3dfa0*/  STL.64 [R1+0x1790], R250 ;  /* 0x001790fa01007387 */ /* 0x000fe80000100a00 */
[----:B------:R-:W-:Y:S04]  /*3dfb0*/  STL.64 [R1+0x1788], R248 ;  /* 0x001788f801007387 */ /* 0x000fe80000100a00 */
[----:B------:R-:W-:Y:S04]  /*3dfc0*/  STL.64 [R1+0x17a0], R246 ;  /* 0x0017a0f601007387 */ /* 0x000fe80000100a00 */
[----:B------:R-:W-:Y:S04]  /*3dfd0*/  STL.64 [R1+0x1798], R244 ;  /* 0x001798f401007387 */ /* 0x000fe80000100a00 */
[----:B------:R-:W-:Y:S04]  /*3dfe0*/  STL.64 [R1+0x17b0], R242 ;  /* 0x0017b0f201007387 */ /* 0x000fe80000100a00 */
        /* <DEDUP_REMOVED lines=11> */
[----:B------:R-:W2:Y:S04]  /*3e0a0*/  LDL.LU R144, [R1+0x290] ;  /* 0x0002900001907983 */ /* 0x000ea80000300800 */
[----:B------:R-:W2:Y:S04]  /*3e0b0*/  LDL.LU R145, [R1+0x294] ;  /* 0x0002940001917983 */ /* 0x000ea80000300800 */
[----:B------:R-:W2:Y:S04]  /*3e0c0*/  LDL.LU R146, [R1+0x298] ;  /* 0x0002980001927983 */ /* 0x000ea80000300800 */
[----:B------:R-:W3:Y:S04]  /*3e0d0*/  LDL.LU R7, [R1+0x18b4] ;  /* 0x0018b40001077983 */ /* 0x000ee80000300800 */
[----:B------:R-:W4:Y:S04]  /*3e0e0*/  LDL.LU R148, [R1+0x2a0] ;  /* 0x0002a00001947983 */ /* 0x000f280000300800 */
[----:B------:R-:W4:Y:S04]  /*3e0f0*/  LDL.LU R149, [R1+0x2a4] ;  /* 0x0002a40001957983 */ /* 0x000f280000300800 */
[----:B------:R-:W4:Y:S04]  /*3e100*/  LDL.LU R150, [R1+0x2a8] ;  /* 0x0002a80001967983 */ /* 0x000f280000300800 */
[----:B------:R-:W4:Y:S04]  /*3e110*/  LDL.LU R151, [R1+0x2ac] ;  /* 0x0002ac0001977983 */ /* 0x000f280000300800 */
[----:B------:R-:W2:Y:S04]  /*3e120*/  LDL.LU R136, [R1+0x310] ;  /* 0x0003100001887983 */ /* 0x000ea80000300800 */
[----:B------:R-:W2:Y:S04]  /*3e130*/  LDL.LU R137, [R1+0x314] ;  /* 0x0003140001897983 */ /* 0x000ea80000300800 */
[----:B------:R-:W2:Y:S01]  /*3e140*/  LDL.LU R138, [R1+0x318] ;  /* 0x00031800018a7983 */ /* 0x000ea20000300800 */
[----:B---3--:R-:W-:-:S03]  /*3e150*/  IMAD.MOV.U32 R139, RZ, RZ, R7 ;  /* 0x000000ffff8b7224 */ /* 0x008fc600078e0007 */
[----:B------:R-:W3:Y:S04]  /*3e160*/  LDL.LU R7, [R1+0x18b0] ;  /* 0x0018b00001077983 */ /* 0x000ee80000300800 */
[----:B------:R-:W2:Y:S04]  /*3e170*/  LDL.LU R132, [R1+0x320] ;  /* 0x0003200001847983 */ /* 0x000ea80000300800 */
[----:B------:R-:W2:Y:S04]  /*3e180*/  LDL.LU R133, [R1+0x324] ;  /* 0x0003240001857983 */ /* 0x000ea80000300800 */
[----:B------:R-:W2:Y:S04]  /*3e190*/  LDL.LU R134, [R1+0x328] ;  /* 0x0003280001867983 */ /* 0x000ea80000300800 */
[----:B------:R-:W2:Y:S04]  /*3e1a0*/  LDL.LU R135, [R1+0x32c] ;  /* 0x00032c0001877983 */ /* 0x000ea80000300800 */
[----:B------:R-:W2:Y:S04]  /*3e1b0*/  LDL.LU R128, [R1+0x330] ;  /* 0x0003300001807983 */ /* 0x000ea80000300800 */
[----:B------:R-:W2:Y:S04]  /*3e1c0*/  LDL.LU R129, [R1+0x334] ;  /* 0x0003340001817983 */ /* 0x000ea80000300800 */
[----:B------:R-:W2:Y:S01]  /*3e1d0*/  LDL.LU R130, [R1+0x338] ;  /* 0x0003380001827983 */ /* 0x000ea20000300800 */
[----:B---3--:R-:W-:-:S03]  /*3e1e0*/  MOV R131, R7 ;  /* 0x0000000700837202 */ /* 0x008fc60000000f00 */
        /* <DEDUP_REMOVED lines=8> */
[----:B---3--:R-:W-:-:S03]  /*3e270*/  IMAD.MOV.U32 R123, RZ, RZ, R7 ;  /* 0x000000ffff7b7224 */ /* 0x008fc600078e0007 */
[----:B------:R-:W3:Y:S01]  /*3e280*/  LDL.LU R7, [R1+0x18a8] ;  /* 0x0018a80001077983 */ /* 0x000ee20000300800 */
[C---:B------:R-:W-:Y:S08]  /*3e290*/  HMMA.1688.F32.TF32 R48, R76.reuse, R10, R48 ;  /* 0x0000000a4c30723c */ /* 0x040ff00000081030 */
[C---:B------:R-:W-:Y:S08]  /*3e2a0*/  HMMA.1688.F32.TF32 R52, R76.reuse, R14, R52 ;  /* 0x0000000e4c34723c */ /* 0x040ff00000081034 */
[----:B------:R-:W-:Y:S01]  /*3e2b0*/  HMMA.1688.F32.TF32 R76, R76, R38, R116 ;  /* 0x000000264c4c723c */ /* 0x000fe20000081074 */
[----:B------:R-:W2:Y:S04]  /*3e2c0*/  LDL.LU R116, [R1+0x360] ;  /* 0x0003600001747983 */ /* 0x000ea80000300800 */
[----:B------:R-:W2:Y:S03]  /*3e2d0*/  LDL.LU R117, [R1+0x364] ;  /* 0x0003640001757983 */ /* 0x000ea60000300800 */
[----:B------:R-:W-:Y:S01]  /*3e2e0*/  HMMA.1688.F32.TF32 R8, R80, R10, R112 ;  /* 0x0000000a5008723c */ /* 0x000fe20000081070 */
[----:B------:R-:W2:Y:S04]  /*3e2f0*/  LDL.LU R118, [R1+0x368] ;  /* 0x0003680001767983 */ /* 0x000ea80000300800 */
[----:B------:R-:W2:Y:S04]  /*3e300*/  LDL.LU R119, [R1+0x36c] ;  /* 0x00036c0001777983 */ /* 0x000ea80000300800 */
[----:B------:R-:W2:Y:S04]  /*3e310*/  LDL.LU R112, [R1+0x370] ;  /* 0x0003700001707983 */ /* 0x000ea80000300800 */
[----:B------:R-:W2:Y:S01]  /*3e320*/  LDL.LU R113, [R1+0x374] ;  /* 0x0003740001717983 */ /* 0x000ea20000300800 */
[----:B---3--:R-:W-:-:S03]  /*3e330*/  IMAD.MOV.U32 R114, RZ, RZ, R7 ;  /* 0x000000ffff727224 */ /* 0x008fc600078e0007 */
[----:B------:R-:W3:Y:S04]  /*3e340*/  LDL.LU R7, [R1+0x18a4] ;  /* 0x0018a40001077983 */ /* 0x000ee80000300800 */
[----:B------:R-:W2:Y:S01]  /*3e350*/  LDL.LU R115, [R1+0x37c] ;  /* 0x00037c0001737983 */ /* 0x000ea20000300800 */
[----:B------:R-:W-:Y:S01]  /*3e360*/  HMMA.1688.F32.TF32 R24, R80, R26, R96 ;  /* 0x0000001a5018723c */ /* 0x000fe20000081060 */
[----:B------:R-:W-:Y:S02]  /*3e370*/  IMAD.MOV.U32 R91, RZ, RZ, R32 ;  /* 0x000000ffff5b7224 */ /* 0x000fe400078e0020 */
[----:B------:R-:W-:Y:S02]  /*3e380*/  IMAD.MOV.U32 R110, RZ, RZ, R16 ;  /* 0x000000ffff6e7224 */ /* 0x000fe400078e0010 */
[----:B------:R-:W-:-:S03]  /*3e390*/  IMAD.MOV.U32 R111, RZ, RZ, R17 ;  /* 0x000000ffff6f7224 */ /* 0x000fc600078e0011 */
[C---:B------:R-:W-:Y:S08]  /*3e3a0*/  HMMA.1688.F32.TF32 R20, R80.reuse, R22, R100 ;  /* 0x000000165014723c */ /* 0x040ff00000081064 */
[C---:B------:R-:W-:Y:S08]  /*3e3b0*/  HMMA.1688.F32.TF32 R16, R80.reuse, R18, R104 ;  /* 0x000000125010723c */ /* 0x040ff00000081068 */
[C---:B------:R-:W-:Y:S08]  /*3e3c0*/  HMMA.1688.F32.TF32 R12, R80.reuse, R14, R108 ;  /* 0x0000000e500c723c */ /* 0x040ff0000008106c */
[C---:B------:R-:W-:Y:S08]  /*3e3d0*/  HMMA.1688.F32.TF32 R28, R80.reuse, R30, R92 ;  /* 0x0000001e501c723c */ /* 0x040ff0000008105c */
[C---:B------:R-:W-:Y:S08]  /*3e3e0*/  HMMA.1688.F32.TF32 R32, R80.reuse, R34, R88 ;  /* 0x000000225020723c */ /* 0x040ff00000081058 */
[----:B------:R-:W-:Y:S01]  /*3e3f0*/  HMMA.1688.F32.TF32 R36, R80, R38, R84 ;  /* 0x000000265024723c */ /* 0x000fe20000081054 */
[----:B-1----:R-:W-:-:S02]  /*3e400*/  IMAD.MOV.U32 R240, RZ, RZ, R168 ;  /* 0x000000fffff07224 */ /* 0x002fc400078e00a8 */
[----:B------:R-:W-:Y:S01]  /*3e410*/  IMAD.MOV.U32 R241, RZ, RZ, R169 ;  /* 0x000000fffff17224 */ /* 0x000fe200078e00a9 */
[----:B---3--:R-:W2:Y:S04]  /*3e420*/  LDSM.16.M88.4 R96, [R7+0x10180] ;  /* 0x010180000760783b */ /* 0x008ea80000000200 */
[----:B------:R-:W1:Y:S04]  /*3e430*/  LDSM.16.M88.4 R100, [R7+0x14180] ;  /* 0x014180000764783b */ /* 0x000e680000000200 */
[----:B------:R-:W3:Y:S04]  /*3e440*/  LDSM.16.M88.4 R104, [R7+0x18180] ;  /* 0x018180000768783b */ /* 0x000ee80000000200 */
[----:B------:R-:W3:Y:S04]  /*3e450*/  LDSM.16.M88.4 R80, [R7+0x180] ;  /* 0x000180000750783b */ /* 0x000ee80000000200 */
[----:B------:R-:W3:Y:S04]  /*3e460*/  LDSM.16.M88.4 R84, [R7+0x4180] ;  /* 0x004180000754783b */ /* 0x000ee80000000200 */
[----:B------:R-:W4:Y:S04]  /*3e470*/  LDSM.16.M88.4 R88, [R7+0x8180] ;  /* 0x008180000758783b */ /* 0x000f280000000200 */
[----:B------:R-:W4:Y:S04]  /*3e480*/  LDSM.16.M88.4 R92, [R7+0xc180] ;  /* 0x00c18000075c783b */ /* 0x000f280000000200 */
[----:B------:R-:W4:Y:S01]  /*3e490*/  LDSM.16.M88.4 R108, [R7+0x1c180] ;  /* 0x01c18000076c783b */ /* 0x000f220000000200 */
[C---:B--2---:R-:W-:Y:S08]  /*3e4a0*/  HMMA.1688.F32.TF32 R128, R140.reuse, R96, R128 ;  /* 0x000000608c80723c */ /* 0x044ff00000081080 */
[C---:B-1----:R-:W-:Y:S01]  /*3e4b0*/  HMMA.1688.F32.TF32 R132, R140.reuse, R100, R132 ;  /* 0x000000648c84723c */ /* 0x042fe20000081084 */
[----:B------:R-:W-:Y:S07]  /*3e4c0*/  STL [R1+0x1740], R98 ;  /* 0x0017406201007387 */ /* 0x000fee0000100800 */
[C---:B---3--:R-:W-:Y:S01]  /*3e4d0*/  HMMA.1688.F32.TF32 R136, R140.reuse, R104, R136 ;  /* 0x000000688c88723c */ /* 0x048fe20000081088 */
[----:B------:R-:W-:Y:S07]  /*3e4e0*/  STL [R1+0x173c], R99 ;  /* 0x00173c6301007387 */ /* 0x000fee0000100800 */
[C---:B------:R-:W-:Y:S01]  /*3e4f0*/  HMMA.1688.F32.TF32 R112, R140.reuse, R80, R112 ;  /* 0x000000508c70723c */ /* 0x040fe20000081070 */
[----:B------:R1:W-:Y:S07]  /*3e500*/  STL [R1+0x1744], R102 ;  /* 0x0017446601007387 */ /* 0x0003ee0000100800 */
[C---:B------:R-:W-:Y:S01]  /*3e510*/  HMMA.1688.F32.TF32 R116, R140.reuse, R84, R116 ;  /* 0x000000548c74723c */ /* 0x040fe20000081074 */
[----:B------:R2:W-:Y:S07]  /*3e520*/  STL [R1+0x1738], R103 ;  /* 0x0017386701007387 */ /* 0x0005ee0000100800 */
[C---:B----4-:R-:W-:Y:S08]  /*3e530*/  HMMA.1688.F32.TF32 R120, R140.reuse, R88, R120 ;  /* 0x000000588c78723c */ /* 0x050ff00000081078 */
[C---:B------:R-:W-:Y:S01]  /*3e540*/  HMMA.1688.F32.TF32 R124, R140.reuse, R92, R124 ;  /* 0x0000005c8c7c723c */ /* 0x040fe2000008107c */
[----:B------:R-:W-:Y:S07]  /*3e550*/  STL [R1+0x1734], R106 ;  /* 0x0017346a01007387 */ /* 0x000fee0000100800 */
[----:B------:R-:W-:Y:S01]  /*3e560*/  HMMA.1688.F32.TF32 R140, R140, R108, R148 ;  /* 0x0000006c8c8c723c */ /* 0x000fe20000081094 */
[----:B------:R-:W-:Y:S04]  /*3e570*/  STL [R1+0x1730], R107 ;  /* 0x0017306b01007387 */ /* 0x000fe80000100800 */
[----:B------:R-:W-:Y:S04]  /*3e580*/  STL [R1+0x174c], R110 ;  /* 0x00174c6e01007387 */ /* 0x000fe80000100800 */
[----:B------:R-:W-:Y:S04]  /*3e590*/  STL [R1+0x1748], R111 ;  /* 0x0017486f01007387 */ /* 0x000fe80000100800 */
[----:B------:R-:W-:Y:S04]  /*3e5a0*/  STL [R1+0x175c], R128 ;  /* 0x00175c8001007387 */ /* 0x000fe80000100800 */
[----:B------:R-:W-:Y:S04]  /*3e5b0*/  STL [R1+0x1758], R129 ;  /* 0x0017588101007387 */ /* 0x000fe80000100800 */
[----:B------:R3:W-:Y:S04]  /*3e5c0*/  STL [R1+0x1754], R130 ;  /* 0x0017548201007387 */ /* 0x0007e80000100800 */
[----:B------:R4:W-:Y:S04]  /*3e5d0*/  STL [R1+0x1750], R131 ;  /* 0x0017508301007387 */ /* 0x0009e80000100800 */
        /* <DEDUP_REMOVED lines=10> */
[----:B------:R-:W2:Y:S04]  /*3e680*/  LDL.LU R168, [R1+0x18a0] ;  /* 0x0018a00001a87983 */ /* 0x000ea80000300800 */
[----:B------:R-:W3:Y:S01]  /*3e690*/  LDL.LU R169, [R1+0x189c] ;  /* 0x00189c0001a97983 */ /* 0x000ee20000300800 */
[----:B------:R-:W-:-:S02]  /*3e6a0*/  IMAD.MOV.U32 R242, RZ, RZ, R170 ;  /* 0x000000fffff27224 */ /* 0x000fc400078e00aa */
[----:B------:R-:W-:Y:S01]  /*3e6b0*/  IMAD.MOV.U32 R243, RZ, RZ, R171 ;  /* 0x000000fffff37224 */ /* 0x000fe200078e00ab */
[----:B------:R-:W4:Y:S04]  /*3e6c0*/  LDL.LU R170, [R1+0x1898] ;  /* 0x0018980001aa7983 */ /* 0x000f280000300800 */
[----:B------:R-:W4:Y:S04]  /*3e6d0*/  LDL.LU R171, [R1+0x1894] ;  /* 0x0018940001ab7983 */ /* 0x000f280000300800 */
[----:B------:R-:W4:Y:S04]  /*3e6e0*/  LDL.LU R208, [R1+0x1a0] ;  /* 0x0001a00001d07983 */ /* 0x000f280000300800 */
[----:B------:R-:W4:Y:S01]  /*3e6f0*/  LDL.LU R209, [R1+0x1a4] ;  /* 0x0001a40001d17983 */ /* 0x000f220000300800 */
[----:B--2---:R-:W-:-:S03]  /*3e700*/  IMAD.MOV.U32 R210, RZ, RZ, R168 ;  /* 0x000000ffffd27224 */ /* 0x004fc600078e00a8 */
[----:B------:R-:W2:Y:S01]  /*3e710*/  LDL.LU R168, [R1+0x1890] ;  /* 0x0018900001a87983 */ /* 0x000ea20000300800 */
[----:B---3--:R-:W-:-:S03]  /*3e720*/  IMAD.MOV.U32 R211, RZ, RZ, R169 ;  /* 0x000000ffffd37224 */ /* 0x008fc600078e00a9 */
[----:B------:R-:W3:Y:S01]  /*3e730*/  LDL.LU R169, [R1+0x188c] ;  /* 0x00188c0001a97983 */ /* 0x000ee20000300800 */
[----:B----4-:R-:W-:-:S03]  /*3e740*/  IMAD.MOV.U32 R239, RZ, RZ, R170 ;  /* 0x000000ffffef7224 */ /* 0x010fc600078e00aa */
[----:B------:R-:W4:Y:S01]  /*3e750*/  LDL.LU R236, [R1+0x1b0] ;  /* 0x0001b00001ec7983 */ /* 0x000f220000300800 */
[----:B------:R-:W-:-:S03]  /*3e760*/  IMAD.MOV.U32 R238, RZ, RZ, R171 ;  /* 0x000000ffffee7224 */ /* 0x000fc600078e00ab */
[----:B------:R-:W4:Y:S04]  /*3e770*/  LDL.LU R237, [R1+0x1b4] ;  /* 0x0001b40001ed7983 */ /* 0x000f280000300800 */
[----:B------:R-:W4:Y:S04]  /*3e780*/  LDL.LU R171, [R1+0x1888] ;  /* 0x0018880001ab7983 */ /* 0x000f280000300800 */
[----:B------:R-:W4:Y:S01]  /*3e790*/  LDL.LU R170, [R1+0x1884] ;  /* 0x0018840001aa7983 */ /* 0x000f220000300800 */
[----:B--2---:R-:W-:-:S03]  /*3e7a0*/  IMAD.MOV.U32 R200, RZ, RZ, R168 ;  /* 0x000000ffffc87224 */ /* 0x004fc600078e00a8 */
[----:B------:R-:W2:Y:S01]  /*3e7b0*/  LDL.LU R168, [R1+0x1880] ;  /* 0x0018800001a87983 */ /* 0x000ea20000300800 */
[----:B---3--:R-:W-:-:S03]  /*3e7c0*/  IMAD.MOV.U32 R201, RZ, RZ, R169 ;  /* 0x000000ffffc97224 */ /* 0x008fc600078e00a9 */
[----:B------:R-:W3:Y:S04]  /*3e7d0*/  LDL.LU R169, [R1+0x187c] ;  /* 0x00187c0001a97983 */ /* 0x000ee80000300800 */
[----:B------:R-:W3:Y:S04]  /*3e7e0*/  LDL.LU R202, [R1+0x1c8] ;  /* 0x0001c80001ca7983 */ /* 0x000ee80000300800 */
[----:B------:R-:W3:Y:S01]  /*3e7f0*/  LDL.LU R203, [R1+0x1cc] ;  /* 0x0001cc0001cb7983 */ /* 0x000ee20000300800 */
[----:B----4-:R-:W-:-:S03]  /*3e800*/  IMAD.MOV.U32 R192, RZ, RZ, R171 ;  /* 0x000000ffffc07224 */ /* 0x010fc600078e00ab */
[----:B------:R-:W4:Y:S01]  /*3e810*/  LDL.LU R171, [R1+0x1878] ;  /* 0x0018780001ab7983 */ /* 0x000f220000300800 */
[----:B------:R-:W-:-:S03]  /*3e820*/  MOV R193, R170 ;  /* 0x000000aa00c17202 */ /* 0x000fc60000000f00 */
[----:B------:R-:W4:Y:S01]  /*3e830*/  LDL.LU R170, [R1+0x1874] ;  /* 0x0018740001aa7983 */ /* 0x000f220000300800 */
[----:B--2---:R-:W-:-:S03]  /*3e840*/  IMAD.MOV.U32 R194, RZ, RZ, R168 ;  /* 0x000000ffffc27224 */ /* 0x004fc600078e00a8 */
[----:B------:R-:W2:Y:S01]  /*3e850*/  LDL.LU R168, [R1+0x1870] ;  /* 0x0018700001a87983 */ /* 0x000ea20000300800 */
[----:B---3--:R-:W-:-:S03]  /*3e860*/  IMAD.MOV.U32 R195, RZ, RZ, R169 ;  /* 0x000000ffffc37224 */ /* 0x008fc600078e00a9 */
[----:B------:R-:W3:Y:S04]  /*3e870*/  LDL.LU R169, [R1+0x186c] ;  /* 0x00186c0001a97983 */ /* 0x000ee80000300800 */
[----:B------:R-:W3:Y:S04]  /*3e880*/  LDL.LU R188, [R1+0x1f0] ;  /* 0x0001f00001bc7983 */ /* 0x000ee80000300800 */
[----:B------:R-:W3:Y:S04]  /*3e890*/  LDL.LU R189, [R1+0x1f4] ;  /* 0x0001f40001bd7983 */ /* 0x000ee80000300800 */
[----:B------:R-:W3:Y:S01]  /*3e8a0*/  LDL.LU R190, [R1+0x1f8] ;  /* 0x0001f80001be7983 */ /* 0x000ee20000300800 */
[----:B----4-:R-:W-:-:S03]  /*3e8b0*/  IMAD.MOV.U32 R187, RZ, RZ, R171 ;  /* 0x000000ffffbb7224 */ /* 0x010fc600078e00ab */
[----:B------:R-:W4:Y:S01]  /*3e8c0*/  LDL.LU R191, [R1+0x1fc] ;  /* 0x0001fc0001bf7983 */ /* 0x000f220000300800 */
[----:B------:R-:W-:Y:S02]  /*3e8d0*/  IMAD.MOV.U32 R186, RZ, RZ, R170 ;  /* 0x000000ffffba7224 */ /* 0x000fe400078e00aa */
[----:B--2---:R-:W-:Y:S02]  /*3e8e0*/  IMAD.MOV.U32 R184, RZ, RZ, R168 ;  /* 0x000000ffffb87224 */ /* 0x004fe400078e00a8 */
[----:B------:R-:W2:Y:S01]  /*3e8f0*/  LDL.LU R168, [R1+0x1868] ;  /* 0x0018680001a87983 */ /* 0x000ea20000300800 */
[----:B---3--:R-:W-:-:S03]  /*3e900*/  IMAD.MOV.U32 R185, RZ, RZ, R169 ;  /* 0x000000ffffb97224 */ /* 0x008fc600078e00a9 */
        /* <DEDUP_REMOVED lines=13> */
[----:B------:R-:W-:Y:S03]  /*3e9e0*/  HMMA.1688.F32.TF32 R144, R172, R80, R144 ;  /* 0x00000050ac90723c */ /* 0x000fe60000081090 */
        /* <DEDUP_REMOVED lines=11> */
[----:B------:R-:W-:Y:S01]  /*3eaa0*/  IMAD.MOV.U32 R245, RZ, RZ, R165 ;  /* 0x000000fffff57224 */ /* 0x000fe200078e00a5 */
[----:B------:R-:W-:Y:S01]  /*3eab0*/  MOV R247, R167 ;  /* 0x000000a700f77202 */ /* 0x000fe20000000f00 */
[----:B------:R-:W-:Y:S02]  /*3eac0*/  IMAD.MOV.U32 R246, RZ, RZ, R166 ;  /* 0x000000fffff67224 */ /* 0x000fe400078e00a6 */
[----:B--2---:R-:W-:Y:S02]  /*3ead0*/  IMAD.MOV.U32 R231, RZ, RZ, R168 ;  /* 0x000000ffffe77224 */ /* 0x004fe400078e00a8 */
[----:B------:R-:W2:Y:S01]  /*3eae0*/  LDL.LU R168, [R1+0x240] ;  /* 0x0002400001a87983 */ /* 0x000ea20000300800 */
[----:B---3--:R-:W-:-:S03]  /*3eaf0*/  IMAD.MOV.U32 R230, RZ, RZ, R169 ;  /* 0x000000ffffe67224 */ /* 0x008fc600078e00a9 */
[----:B------:R-:W2:Y:S01]  /*3eb00*/  LDL.LU R169, [R1+0x244] ;  /* 0x0002440001a97983 */ /* 0x000ea20000300800 */
[----:B----4-:R-:W-:-:S03]  /*3eb10*/  IMAD.MOV.U32 R229, RZ, RZ, R170 ;  /* 0x000000ffffe57224 */ /* 0x010fc600078e00aa */
[----:B------:R-:W2:Y:S01]  /*3eb20*/  LDL.LU R170, [R1+0x248] ;  /* 0x0002480001aa7983 */ /* 0x000ea20000300800 */
[----:B------:R-:W-:-:S03]  /*3eb30*/  IMAD.MOV.U32 R228, RZ, RZ, R171 ;  /* 0x000000ffffe47224 */ /* 0x000fc600078e00ab */
        /* <DEDUP_REMOVED lines=26> */
[-C--:B------:R-:W-:Y:S11]  /*3ece0*/  HMMA.1688.F32.TF32 R40, R212, R88.reuse, R240 ;  /* 0x00000058d428723c */ /* 0x080ff600000810f0 */
[----:B------:R-:W-:Y:S11]  /*3ecf0*/  @!UPT UIADD3 URZ, URZ, URZ, URZ ;  /* 0x0000003f3f3ff290 */ /* 0x000ff6000fffe03f */
[----:B------:R-:W-:Y:S02]  /*3ed00*/  @!UPT UIADD3 URZ, URZ, URZ, URZ ;  /* 0x0000003f3f3ff290 */ /* 0x000fe4000fffe03f */
[----:B-1----:R-:W-:Y:S02]  /*3ed10*/  IMAD.MOV.U32 R102, RZ, RZ, R40 ;  /* 0x000000ffff667224 */ /* 0x002fe400078e0028 */
[----:B------:R-:W-:Y:S02]  /*3ed20*/  IMAD.MOV.U32 R98, RZ, RZ, R41 ;  /* 0x000000ffff627224 */ /* 0x000fe400078e0029 */
[----:B------:R-:W-:Y:S02]  /*3ed30*/  IMAD.MOV.U32 R99, RZ, RZ, R42 ;  /* 0x000000ffff637224 */ /* 0x000fe400078e002a */
[----:B------:R-:W-:Y:S01]  /*3ed40*/  IMAD.MOV.U32 R103, RZ, RZ, R43 ;  /* 0x000000ffff677224 */ /* 0x000fe200078e002b */
[----:B------:R-:W-:Y:S11]  /*3ed50*/  HMMA.1688.F32.TF32 R152, R172, R88, R152 ;  /* 0x00000058ac98723c */ /* 0x000ff60000081098 */
[----:B------:R-:W-:Y:S11]  /*3ed60*/  @!UPT UIADD3 URZ, URZ, URZ, URZ ;  /* 0x0000003f3f3ff290 */ /* 0x000ff6000fffe03f */
[----:B------:R-:W-:Y:S01]  /*3ed70*/  @!UPT UIADD3 URZ, URZ, URZ, URZ ;  /* 0x0000003f3f3ff290 */ /* 0x000fe2000fffe03f */
[----:B------:R-:W-:Y:S01]  /*3ed80*/  STL [R1+0x1728], R155 ;  /* 0x0017289b01007387 */ /* 0x000fe20000100800 */
[C---:B--2---:R-:W-:Y:S08]  /*3ed90*/  HMMA.1688.F32.TF32 R40, R212.reuse, R92, R216 ;  /* 0x0000005cd428723c */ /* 0x044ff000000810d8 */
[-C--:B------:R-:W-:Y:S01]  /*3eda0*/  HMMA.1688.F32.TF32 R44, R212, R84.reuse, R224 ;  /* 0x00000054d42c723c */ /* 0x080fe200000810e0 */
[----:B------:R-:W-:Y:S04]  /*3edb0*/  LDS R224, [R4+0x4e180] ;  /* 0x04e1800004e07984 */ /* 0x000fe80000000800 */
[----:B------:R-:W-:Y:S03]  /*3edc0*/  LDS R226, [R4+0x4e980] ;  /* 0x04e9800004e27984 */ /* 0x000fe60000000800 */
[----:B------:R-:W-:Y:S01]  /*3edd0*/  HMMA.1688.F32.TF32 R148, R172, R84, R148 ;  /* 0x00000054ac94723c */ /* 0x000fe20000081094 */
[----:B------:R-:W-:Y:S04]  /*3ede0*/  LDS R225, [R5+0x4e180] ;  /* 0x04e1800005e17984 */ /* 0x000fe80000000800 */
[----:B------:R-:W-:Y:S03]  /*3edf0*/  LDS R227, [R5+0x4e980] ;  /* 0x04e9800005e37984 */ /* 0x000fe60000000800 */
[----:B------:R-:W-:-:S02]  /*3ee00*/  IMAD.MOV.U32 R130, RZ, RZ, R40 ;  /* 0x000000ffff827224 */ /* 0x000fc400078e0028 */
[----:B------:R-:W-:Y:S02]  /*3ee10*/  IMAD.MOV.U32 R131, RZ, RZ, R41 ;  /* 0x000000ffff837224 */ /* 0x000fe400078e0029 */
[----:B------:R-:W-:Y:S02]  /*3ee20*/  IMAD.MOV.U32 R110, RZ, RZ, R42 ;  /* 0x000000ffff6e7224 */ /* 0x000fe400078e002a */
[----:B------:R-:W-:Y:S02]  /*3ee30*/  IMAD.MOV.U32 R111, RZ, RZ, R43 ;  /* 0x000000ffff6f7224 */ /* 0x000fe400078e002b */
[----:B------:R-:W-:Y:S01]  /*3ee40*/  HMMA.1688.F32.TF32 R40, R212, R96, R244 ;  /* 0x00000060d428723c */ /* 0x000fe200000810f4 */
[----:B------:R1:W-:Y:S04]  /*3ee50*/  STL.64 [R1], R44 ;  /* 0x0000002c01007387 */ /* 0x0003e80000100a00 */
[----:B------:R2:W-:Y:S04]  /*3ee60*/  STL.64 [R1+0x8], R46 ;  /* 0x0000082e01007387 */ /* 0x0005e80000100a00 */
[----:B------:R-:W2:Y:S04]  /*3ee70*/  LDL.LU R216, [R1+0x140] ;  /* 0x0001400001d87983 */ /* 0x000ea80000300800 */
[----:B------:R-:W2:Y:S04]  /*3ee80*/  LDL.LU R217, [R1+0x144] ;  /* 0x0001440001d97983 */ /* 0x000ea80000300800 */
[----:B------:R-:W2:Y:S04]  /*3ee90*/  LDL.LU R218, [R1+0x148] ;  /* 0x0001480001da7983 */ /* 0x000ea80000300800 */
[----:B------:R-:W2:Y:S03]  /*3eea0*/  LDL.LU R219, [R1+0x14c] ;  /* 0x00014c0001db7983 */ /* 0x000ea60000300800 */
[----:B------:R-:W-:-:S02]  /*3eeb0*/  IMAD.MOV.U32 R134, RZ, RZ, R40 ;  /* 0x000000ffff867224 */ /* 0x000fc400078e0028 */
[----:B------:R-:W-:Y:S02]  /*3eec0*/  IMAD.MOV.U32 R135, RZ, RZ, R41 ;  /* 0x000000ffff877224 */ /* 0x000fe400078e0029 */
[----:B------:R-:W-:Y:S02]  /*3eed0*/  IMAD.MOV.U32 R128, RZ, RZ, R42 ;  /* 0x000000ffff807224 */ /* 0x000fe400078e002a */
[----:B------:R-:W-:Y:S02]  /*3eee0*/  IMAD.MOV.U32 R129, RZ, RZ, R43 ;  /* 0x000000ffff817224 */ /* 0x000fe400078e002b */
[----:B---3--:R-:W-:Y:S01]  /*3eef0*/  HMMA.1688.F32.TF32 R40, R212, R100, R248 ;  /* 0x00000064d428723c */ /* 0x008fe200000810f8 */
[----:B------:R-:W3:Y:S06]  /*3ef00*/  LDL.LU R248, [R1+0x20] ;  /* 0x0000200001f87983 */ /* 0x000eec0000300800 */
[----:B------:R-:W-:-:S02]  /*3ef10*/  IMAD.MOV.U32 R249, RZ, RZ, R221 ;  /* 0x000000fffff97224 */ /* 0x000fc400078e00dd */
[----:B------:R-:W2:Y:S01]  /*3ef20*/  LDL.LU R221, [R1+0x1848] ;  /* 0x0018480001dd7983 */ /* 0x000ea20000300800 */
[----:B------:R-:W-:-:S03]  /*3ef30*/  IMAD.MOV.U32 R250, RZ, RZ, R220 ;  /* 0x000000fffffa7224 */ /* 0x000fc600078e00dc */
[----:B------:R-:W3:Y:S01]  /*3ef40*/  LDL.LU R220, [R1+0x1844] ;  /* 0x0018440001dc7983 */ /* 0x000ee20000300800 */
[----:B------:R-:W-:Y:S02]  /*3ef50*/  IMAD.MOV.U32 R251, RZ, RZ, R3 ;  /* 0x000000fffffb7224 */ /* 0x000fe400078e0003 */
[----:B------:R-:W-:Y:S01]  /*3ef60*/  IMAD.MOV.U32 R244, RZ, RZ, R6 ;  /* 0x000000fffff47224 */ /* 0x000fe200078e0006 */
[----:B------:R-:W4:Y:S01]  /*3ef70*/  LDL.LU R3, [R1+0x1840] ;  /* 0x0018400001037983 */ /* 0x000f220000300800 */
[----:B------:R-:W-:Y:S02]  /*3ef80*/  IMAD.MOV.U32 R245, RZ, RZ, R252 ;  /* 0x000000fffff57224 */ /* 0x000fe400078e00fc */
[----:B------:R-:W-:Y:S01]  /*3ef90*/  IMAD.MOV.U32 R246, RZ, RZ, R223 ;  /* 0x000000fffff67224 */ /* 0x000fe200078e00df */
[----:B------:R-:W4:Y:S01]  /*3efa0*/  LDL.LU R6, [R1+0x183c] ;  /* 0x00183c0001067983 */ /* 0x000f220000300800 */
[----:B------:R-:W-:-:S03]  /*3efb0*/  IMAD.MOV.U32 R247, RZ, RZ, R222 ;  /* 0x000000fffff77224 */ /* 0x000fc600078e00de */
[----:B------:R-:W4:Y:S04]  /*3efc0*/  LDL.LU R252, [R1+0x1838] ;  /* 0x0018380001fc7983 */ /* 0x000f280000300800 */
[----:B------:R-:W4:Y:S04]  /*3efd0*/  LDL.LU R223, [R1+0x1834] ;  /* 0x0018340001df7983 */ /* 0x000f280000300800 */
[----:B------:R-:W4:Y:S01]  /*3efe0*/  LDL.LU R222, [R1+0x1830] ;  /* 0x0018300001de7983 */ /* 0x000f220000300800 */
[----:B--2---:R-:W-:Y:S02]  /*3eff0*/  IMAD.MOV.U32 R241, RZ, RZ, R221 ;  /* 0x000000fffff17224 */ /* 0x004fe400078e00dd */
[----:B---3--:R-:W-:-:S02]  /*3f000*/  IMAD.MOV.U32 R240, RZ, RZ, R220 ;  /* 0x000000fffff07224 */ /* 0x008fc400078e00dc */
[----:B------:R-:W2:Y:S04]  /*3f010*/  LDL.LU R220, [R1+0x182c] ;  /* 0x00182c0001dc7983 */ /* 0x000ea80000300800 */
[----:B------:R-:W3:Y:S01]  /*3f020*/  LDL.LU R221, [R1+0x1828] ;  /* 0x0018280001dd7983 */ /* 0x000ee20000300800 */
[C---:B------:R-:W-:Y:S03]  /*3f030*/  HMMA.1688.F32.TF32 R156, R172.reuse, R92, R156 ;  /* 0x0000005cac9c723c */ /* 0x040fe6000008109c */
[----:B------:R-:W3:Y:S04]  /*3f040*/  LDL.LU R242, [R1+0x2b8] ;  /* 0x0002b80001f27983 */ /* 0x000ee80000300800 */
[----:B------:R-:W3:Y:S01]  /*3f050*/  LDL.LU R243, [R1+0x2bc] ;  /* 0x0002bc0001f37983 */ /* 0x000ee20000300800 */
[C---:B------:R-:W-:Y:S08]  /*3f060*/  HMMA.1688.F32.TF32 R160, R172.reuse, R96, R160 ;  /* 0x00000060aca0723c */ /* 0x040ff000000810a0 */
[C---:B------:R-:W-:Y:S08]  /*3f070*/  HMMA.1688.F32.TF32 R164, R172.reuse, R100, R164 ;  /* 0x00000064aca4723c */ /* 0x040ff000000810a4 */
[C---:B------:R-:W-:Y:S08]  /*3f080*/  HMMA.1688.F32.TF32 R168, R172.reuse, R104, R168 ;  /* 0x00000068aca8723c */ /* 0x040ff000000810a8 */
[----:B------:R-:W-:Y:S07]  /*3f090*/  HMMA.1688.F32.TF32 R172, R172, R108, R228 ;  /* 0x0000006cacac723c */ /* 0x000fee00000810e4 */
[----:B----4-:R-:W-:-:S02]  /*3f0a0*/  IMAD.MOV.U32 R228, RZ, RZ, R223 ;  /* 0x000000ffffe47224 */ /* 0x010fc400078e00df */
[----:B------:R-:W4:Y:S01]  /*3f0b0*/  LDL.LU R223, [R1+0x1824] ;  /* 0x0018240001df7983 */ /* 0x000f220000300800 */
[----:B------:R-:W-:-:S03]  /*3f0c0*/  IMAD.MOV.U32 R229, RZ, RZ, R222 ;  /* 0x000000ffffe57224 */ /* 0x000fc600078e00de */
[----:B------:R-:W4:Y:S01]  /*3f0d0*/  LDL.LU R222, [R1+0x1820] ;  /* 0x0018200001de7983 */ /* 0x000f220000300800 */
[----:B--2---:R-:W-:-:S03]  /*3f0e0*/  MOV R230, R220 ;  /* 0x000000dc00e67202 */ /* 0x004fc60000000f00 */
[----:B------:R-:W2:Y:S01]  /*3f0f0*/  LDL.LU R220, [R1+0x181c] ;  /* 0x00181c0001dc7983 */ /* 0x000ea20000300800 */
[----:B---3--:R-:W-:-:S03]  /*3f100*/  IMAD.MOV.U32 R231, RZ, RZ, R221 ;  /* 0x000000ffffe77224 */ /* 0x008fc600078e00dd */
[----:B------:R-:W3:Y:S01]  /*3f110*/  LDL.LU R221, [R1+0x1818] ;  /* 0x0018180001dd7983 */ /* 0x000ee20000300800 */
[----:B------:R-:W-:-:S03]  /*3f120*/  IMAD.MOV.U32 R138, RZ, RZ, R40 ;  /* 0x000000ffff8a7224 */ /* 0x000fc600078e0028 */
[----:B------:R-:W3:Y:S01]  /*3f130*/  LDL.LU R232, [R1+0x2e0] ;  /* 0x0002e00001e87983 */ /* 0x000ee20000300800 */
[----:B------:R-:W-:-:S03]  /*3f140*/  MOV R139, R41 ;  /* 0x00000029008b7202 */ /* 0x000fc60000000f00 */
[----:B------:R-:W3:Y:S01]  /*3f150*/  LDL.LU R233, [R1+0x2e4] ;  /* 0x0002e40001e97983 */ /* 0x000ee20000300800 */
[----:B------:R-:W-:-:S03]  /*3f160*/  IMAD.MOV.U32 R132, RZ, RZ, R42 ;  /* 0x000000ffff847224 */ /* 0x000fc600078e002a */
[----:B------:R-:W3:Y:S01]  /*3f170*/  LDL.LU R234, [R1+0x2e8] ;  /* 0x0002e80001ea7983 */ /* 0x000ee20000300800 */
[----:B------:R-:W-:-:S03]  /*3f180*/  IMAD.MOV.U32 R133, RZ, RZ, R43 ;  /* 0x000000ffff857224 */ /* 0x000fc600078e002b */
[----:B------:R-:W3:Y:S01]  /*3f190*/  LDL.LU R235, [R1+0x2ec] ;  /* 0x0002ec0001eb7983 */ /* 0x000ee20000300800 */
[----:B----4-:R-:W-:Y:S02]  /*3f1a0*/  IMAD.MOV.U32 R43, RZ, RZ, R223 ;  /* 0x000000ffff2b7224 */ /* 0x010fe400078e00df */
[----:B------:R-:W-:Y:S01]  /*3f1b0*/  IMAD.MOV.U32 R42, RZ, RZ, R222 ;  /* 0x000000ffff2a7224 */ /* 0x000fe200078e00de */
[C---:B------:R-:W-:Y:S08]  /*3f1c0*/  HMMA.1688.F32.TF32 R176, R204.reuse, R80, R176 ;  /* 0x00000050ccb0723c */ /* 0x040ff000000810b0 */
[C---:B------:R-:W-:Y:S08]  /*3f1d0*/  HMMA.1688.F32.TF32 R180, R204.reuse, R84, R180 ;  /* 0x00000054ccb4723c */ /* 0x040ff000000810b4 */
[C---:B------:R-:W-:Y:S08]  /*3f1e0*/  HMMA.1688.F32.TF32 R184, R204.reuse, R88, R184 ;  /* 0x00000058ccb8723c */ /* 0x040ff000000810b8 */
[C---:B------:R-:W-:Y:S08]  /*3f1f0*/  HMMA.1688.F32.TF32 R188, R204.reuse, R92, R188 ;  /* 0x0000005cccbc723c */ /* 0x040ff000000810bc */
[C---:B------:R-:W-:Y:S08]  /*3f200*/  HMMA.1688.F32.TF32 R192, R204.reuse, R96, R192 ;  /* 0x00000060ccc0723c */ /* 0x040ff000000810c0 */
[C---:B------:R-:W-:Y:S08]  /*3f210*/  HMMA.1688.F32.TF32 R196, R204.reuse, R100, R196 ;  /* 0x00000064ccc4723c */ /* 0x040ff000000810c4 */
[C---:B------:R-:W-:Y:S08]  /*3f220*/  HMMA.1688.F32.TF32 R200, R204.reuse, R104, R200 ;  /* 0x00000068ccc8723c */ /* 0x040ff000000810c8 */
[----:B------:R-:W-:Y:S01]  /*3f230*/  HMMA.1688.F32.TF32 R204, R204, R108, R236 ;  /* 0x0000006ccccc723c */ /* 0x000fe200000810ec */
[----:B--2---:R-:W-:-:S02]  /*3f240*/  IMAD.MOV.U32 R40, RZ, RZ, R220 ;  /* 0x000000ffff287224 */ /* 0x004fc400078e00dc */
[----:B------:R-:W2:Y:S01]  /*3f250*/  LDL.LU R220, [R1+0x1814] ;  /* 0x0018140001dc7983 */ /* 0x000ea20000300800 */
[----:B---3--:R-:W-:-:S03]  /*3f260*/  IMAD.MOV.U32 R41, RZ, RZ, R221 ;  /* 0x000000ffff297224 */ /* 0x008fc600078e00dd */
[----:B------:R-:W2:Y:S04]  /*3f270*/  LDL.LU R221, [R1+0x1810] ;  /* 0x0018100001dd7983 */ /* 0x000ea80000300800 */
[----:B------:R-:W2:Y:S04]  /*3f280*/  LDL.LU R222, [R1+0x180c] ;  /* 0x00180c0001de7983 */ /* 0x000ea80000300800 */
[----:B------:R-:W2:Y:S04]  /*3f290*/  LDL.LU R223, [R1+0x1808] ;  /* 0x0018080001df7983 */ /* 0x000ea80000300800 */
[----:B-1----:R-:W3:Y:S04]  /*3f2a0*/  LDL.LU R44, [R1+0x300] ;  /* 0x00030000012c7983 */ /* 0x002ee80000300800 */
[----:B------:R-:W3:Y:S04]  /*3f2b0*/  LDL.LU R45, [R1+0x304] ;  /* 0x00030400012d7983 */ /* 0x000ee80000300800 */
[----:B------:R-:W3:Y:S04]  /*3f2c0*/  LDL.LU R46, [R1+0x308] ;  /* 0x00030800012e7983 */ /* 0x000ee80000300800 */
[----:B------:R-:W3:Y:S04]  /*3f2d0*/  LDL.LU R47, [R1+0x30c] ;  /* 0x00030c00012f7983 */ /* 0x000ee80000300800 */
[----:B------:R-:W4:Y:S01]  /*3f2e0*/  LDL.LU R236, [R1+0x2c0] ;  /* 0x0002c00001ec7983 */ /* 0x000f220000300800 */
[C---:B------:R-:W-:Y:S08]  /*3f2f0*/  HMMA.1688.F32.TF32 R208, R212.reuse, R80, R208 ;  /* 0x00000050d4d0723c */ /* 0x040ff000000810d0 */
[----:B------:R-:W-:Y:S01]  /*3f300*/  HMMA.1688.F32.TF32 R216, R212, R104, R216 ;  /* 0x00000068d4d8723c */ /* 0x000fe200000810d8 */
[----:B------:R-:W-:-:S02]  /*3f310*/  IMAD.MOV.U32 R237, RZ, RZ, R252 ;  /* 0x000000ffffed7224 */ /* 0x000fc400078e00fc */
[----:B------:R-:W-:Y:S02]  /*3f320*/  IMAD.MOV.U32 R238, RZ, RZ, R6 ;  /* 0x000000ffffee7224 */ /* 0x000fe400078e0006 */
[----:B------:R-:W-:-:S03]  /*3f330*/  IMAD.MOV.U32 R239, RZ, RZ, R3 ;  /* 0x000000ffffef7224 */ /* 0x000fc600078e0003 */
[----:B--2---:R-:W-:Y:S11]  /*3f340*/  HMMA.1688.F32.TF32 R212, R212, R108, R220 ;  /* 0x0000006cd4d4723c */ /* 0x004ff600000810dc */
[----:B------:R-:W-:Y:S05]  /*3f350*/  @!UPT UIADD3 URZ, URZ, URZ, URZ ;  /* 0x0000003f3f3ff290 */ /* 0x000fea000fffe03f */
        /* <DEDUP_REMOVED lines=9> */
[----:B------:R-:W-:Y:S01]  /*3f3f0*/  LDS R222, [R2+0x4e980] ;  /* 0x04e9800002de7984 */ /* 0x000fe20000000800 */
[----:B------:R-:W-:Y:S01]  /*3f400*/  IMAD.MOV.U32 R142, RZ, RZ, R212 ;  /* 0x000000ffff8e7224 */ /* 0x000fe200078e00d4 */
[----:B------:R-:W-:Y:S01]  /*3f410*/  MOV R143, R213 ;  /* 0x000000d5008f7202 */ /* 0x000fe20000000f00 */
[----:B------:R-:W-:Y:S01]  /*3f420*/  IMAD.MOV.U32 R136, RZ, RZ, R214 ;  /* 0x000000ffff887224 */ /* 0x000fe200078e00d6 */
[----:B------:R-:W-:Y:S01]  /*3f430*/  LDS R212, [R2+0x4e100] ;  /* 0x04e1000002d47984 */ /* 0x000fe20000000800 */
[----:B------:R-:W-:-:S03]  /*3f440*/  IMAD.MOV.U32 R137, RZ, RZ, R215 ;  /* 0x000000ffff897224 */ /* 0x000fc600078e00d7 */
[----:B------:R-:W-:Y:S04]  /*3f450*/  LDS R214, [R2+0x4e900] ;  /* 0x04e9000002d67984 */ /* 0x000fe80000000800 */
[----:B------:R-:W-:Y:S04]  /*3f460*/  LDS R213, [R0+0x4e100] ;  /* 0x04e1000000d57984 */ /* 0x000fe80000000800 */
[----:B------:R-:W3:Y:S04]  /*3f470*/  LDS R215, [R0+0x4e900] ;  /* 0x04e9000000d77984 */ /* 0x000ee80000000800 */
[----:B------:R-:W-:Y:S04]  /*3f480*/  LDS R221, [R0+0x4e180] ;  /* 0x04e1800000dd7984 */ /* 0x000fe80000000800 */
[----:B------:R-:W1:Y:S01]  /*3f490*/  LDS R223, [R0+0x4e980] ;  /* 0x04e9800000df7984 */ /* 0x000e620000000800 */
[C---:B---3--:R-:W-:Y:S08]  /*3f4a0*/  HMMA.1688.F32.TF32 R44, R212.reuse, R80, R44 ;  /* 0x00000050d42c723c */ /* 0x048ff0000008102c */
[C---:B------:R-:W-:Y:S08]  /*3f4b0*/  HMMA.1688.F32.TF32 R40, R212.reuse, R84, R40 ;  /* 0x00000054d428723c */ /* 0x040ff00000081028 */
[C---:B------:R-:W-:Y:S08]  /*3f4c0*/  HMMA.1688.F32.TF32 R232, R212.reuse, R88, R232 ;  /* 0x00000058d4e8723c */ /* 0x040ff000000810e8 */
[C---:B------:R-:W-:Y:S01]  /*3f4d0*/  HMMA.1688.F32.TF32 R228, R212.reuse, R92, R228 ;  /* 0x0000005cd4e4723c */ /* 0x040fe200000810e4 */
[----:B------:R-:W-:Y:S07]  /*3f4e0*/  STL.64 [R1+0xd0], R44 ;  /* 0x0000d02c01007387 */ /* 0x000fee0000100a00 */
[C---:B----4-:R-:W-:Y:S01]  /*3f4f0*/  HMMA.1688.F32.TF32 R236, R212.reuse, R96, R236 ;  /* 0x00000060d4ec723c */ /* 0x050fe200000810ec */
[----:B------:R2:W-:Y:S07]  /*3f500*/  STL.64 [R1+0xd8], R46 ;  /* 0x0000d82e01007387 */ /* 0x0005ee0000100a00 */
[C---:B------:R-:W-:Y:S01]  /*3f510*/  HMMA.1688.F32.TF32 R240, R212.reuse, R100, R240 ;  /* 0x00000064d4f0723c */ /* 0x040fe200000810f0 */
[----:B--2---:R-:W2:Y:S07]  /*3f520*/  LDL.LU.64 R46, [R1+0x1800] ;  /* 0x00180000012e7983 */ /* 0x004eae0000300a00 */
[C---:B------:R-:W-:Y:S01]  /*3f530*/  HMMA.1688.F32.TF32 R244, R212.reuse, R104, R244 ;  /* 0x00000068d4f4723c */ /* 0x040fe200000810f4 */
[----:B------:R-:W2:Y:S04]  /*3f540*/  LDL.LU.64 R44, [R1+0x17f8] ;  /* 0x0017f800012c7983 */ /* 0x000ea80000300a00 */
[----:B------:R-:W-:Y:S04]  /*3f550*/  STL.64 [R1+0xf0], R40 ;  /* 0x0000f02801007387 */ /* 0x000fe80000100a00 */
[----:B------:R3:W-:Y:S04]  /*3f560*/  STL.64 [R1+0xf8], R42 ;  /* 0x0000f82a01007387 */ /* 0x0007e80000100a00 */
[----:B---3--:R-:W3:Y:S04]  /*3f570*/  LDL.LU.64 R42, [R1+0x17f0] ;  /* 0x0017f000012a7983 */ /* 0x008ee80000300a00 */
[----:B------:R-:W3:Y:S04]  /*3f580*/  LDL.LU.64 R40, [R1+0x17e8] ;  /* 0x0017e80001287983 */ /* 0x000ee80000300a00 */
[----:B------:R-:W-:Y:S04]  /*3f590*/  STL.64 [R1+0x110], R232 ;  /* 0x000110e801007387 */ /* 0x000fe80000100a00 */
[----:B------:R4:W-:Y:S04]  /*3f5a0*/  STL.64 [R1+0x118], R234 ;  /* 0x000118ea01007387 */ /* 0x0009e80000100a00 */
[----:B----4-:R-:W4:Y:S04]  /*3f5b0*/  LDL.LU.64 R234, [R1+0x17e0] ;  /* 0x0017e00001ea7983 */ /* 0x010f280000300a00 */
[----:B------:R-:W4:Y:S04]  /*3f5c0*/  LDL.LU.64 R232, [R1+0x17d8] ;  /* 0x0017d80001e87983 */ /* 0x000f280000300a00 */
[----:B------:R-:W-:Y:S04]  /*3f5d0*/  STL.64 [R1+0x140], R228 ;  /* 0x000140e401007387 */ /* 0x000fe80000100a00 */
[----:B------:R1:W-:Y:S04]  /*3f5e0*/  STL.64 [R1+0x148], R230 ;  /* 0x000148e601007387 */ /* 0x0003e80000100a00 */
[----:B-1----:R-:W2:Y:S04]  /*3f5f0*/  LDL.LU.64 R230, [R1+0x17d0] ;  /* 0x0017d00001e67983 */ /* 0x002ea80000300a00 */
[----:B------:R-:W2:Y:S04]  /*3f600*/  LDL.LU.64 R228, [R1+0x17c8] ;  /* 0x0017c80001e47983 */ /* 0x000ea80000300a00 */
[----:B------:R-:W-:Y:S04]  /*3f610*/  STL.64 [R1+0x1c0], R236 ;  /* 0x0001c0ec01007387 */ /* 0x000fe80000100a00 */
[----:B------:R1:W-:Y:S01]  /*3f620*/  STL.64 [R1+0x1c8], R238 ;  /* 0x0001c8ee01007387 */ /* 0x0003e20000100a00 */
[----:B------:R-:W-:Y:S03]  /*3f630*/  HMMA.1688.F32.TF32 R212, R212, R108, R248 ;  /* 0x0000006cd4d4723c */ /* 0x000fe600000810f8 */
        /* <DEDUP_REMOVED lines=8> */
[----:B-1----:R-:W4:Y:S04]  /*3f6c0*/  LDL.LU.64 R246, [R1+0x17a0] ;  /* 0x0017a00001f67983 */ /* 0x002f280000300a00 */
[----:B------:R-:W4:Y:S04]  /*3f6d0*/  LDL.LU.64 R244, [R1+0x1798] ;  /* 0x0017980001f47983 */ /* 0x000f280000300a00 */
[----:B------:R-:W4:Y:S04]  /*3f6e0*/  LDL.LU.64 R250, [R1+0x1790] ;  /* 0x0017900001fa7983 */ /* 0x000f280000300a00 */
[----:B------:R-:W4:Y:S04]  /*3f6f0*/  LDL.LU.64 R248, [R1+0x1788] ;  /* 0x0017880001f87983 */ /* 0x000f280000300a00 */
[----:B------:R-:W-:Y:S04]  /*3f700*/  STL.64 [R1+0x1b0], R212 ;  /* 0x0001b0d401007387 */ /* 0x000fe80000100a00 */
[----:B------:R2:W-:Y:S01]  /*3f710*/  STL.64 [R1+0x1b8], R214 ;  /* 0x0001b8d601007387 */ /* 0x0005e20000100a00 */
[C---:B---3--:R-:W-:Y:S08]  /*3f720*/  HMMA.1688.F32.TF32 R40, R216.reuse, R104, R40 ;  /* 0x00000068d828723c */ /* 0x048ff00000081028 */
[C---:B--2---:R-:W-:Y:S08]  /*3f730*/  HMMA.1688.F32.TF32 R212, R216.reuse, R88, R240 ;  /* 0x00000058d8d4723c */ /* 0x044ff000000810f0 */
[C---:B----4-:R-:W-:Y:S08]  /*3f740*/  HMMA.1688.F32.TF32 R244, R216.reuse, R84, R244 ;  /* 0x00000054d8f4723c */ /* 0x050ff000000810f4 */
[C---:B------:R-:W-:Y:S08]  /*3f750*/  HMMA.1688.F32.TF32 R248, R216.reuse, R80, R248 ;  /* 0x00000050d8f8723c */ /* 0x040ff000000810f8 */
[----:B------:R-:W-:Y:S11]  /*3f760*/  IMAD.MOV.U32 R3, RZ, RZ, R215 ;  /* 0x000000ffff037224 */ /* 0x000ff600078e00d7 */
[----:B------:R-:W-:Y:S04]  /*3f770*/  @!UPT UIADD3 URZ, URZ, URZ, URZ ;  /* 0x0000003f3f3ff290 */ /* 0x000fe8000fffe03f */
[----:B------:R-:W-:Y:S04]  /*3f780*/  STL.64 [R1+0x1a0], R248 ;  /* 0x0001a0f801007387 */ /* 0x000fe80000100a00 */
[----:B------:R-:W-:Y:S04]  /*3f790*/  STL.64 [R1+0x1a8], R250 ;  /* 0x0001a8fa01007387 */ /* 0x000fe80000100a00 */
[----:B------:R-:W-:Y:S04]  /*3f7a0*/  STL.64 [R1+0x180], R212 ;  /* 0x000180d401007387 */ /* 0x000fe80000100a00 */
[----:B------:R-:W-:Y:S04]  /*3f7b0*/  STL.64 [R1+0x190], R244 ;  /* 0x000190f401007387 */ /* 0x000fe80000100a00 */
[----:B------:R-:W-:Y:S04]  /*3f7c0*/  STL.64 [R1+0x198], R246 ;  /* 0x000198f601007387 */ /* 0x000fe80000100a00 */
[----:B------:R1:W-:Y:S02]  /*3f7d0*/  STL [R1+0x188], R214 ;  /* 0x000188d601007387 */ /* 0x0003e40000100800 */
[C---:B-1----:R-:W-:Y:S11]  /*3f7e0*/  HMMA.1688.F32.TF32 R212, R216.reuse, R92, R236 ;  /* 0x0000005cd8d4723c */ /* 0x042ff600000810ec */
[----:B------:R-:W-:Y:S11]  /*3f7f0*/  @!UPT UIADD3 URZ, URZ, URZ, URZ ;  /* 0x0000003f3f3ff290 */ /* 0x000ff6000fffe03f */
[----:B------:R-:W-:Y:S02]  /*3f800*/  @!UPT UIADD3 URZ, URZ, URZ, URZ ;  /* 0x0000003f3f3ff290 */ /* 0x000fe4000fffe03f */
[----:B------:R-:W-:Y:S02]  /*3f810*/  IMAD.MOV.U32 R239, RZ, RZ, R212 ;  /* 0x000000ffffef7224 */ /* 0x000fe400078e00d4 */
[----:B------:R-:W-:Y:S02]  /*3f820*/  IMAD.MOV.U32 R238, RZ, RZ, R213 ;  /* 0x000000ffffee7224 */ /* 0x000fe400078e00d5 */
[----:B------:R-:W-:Y:S02]  /*3f830*/  IMAD.MOV.U32 R237, RZ, RZ, R214 ;  /* 0x000000ffffed7224 */ /* 0x000fe400078e00d6 */
[----:B------:R-:W-:Y:S02]  /*3f840*/  IMAD.MOV.U32 R236, RZ, RZ, R215 ;  /* 0x000000ffffec7224 */ /* 0x000fe400078e00d7 */
[C---:B------:R-:W-:Y:S01]  /*3f850*/  HMMA.1688.F32.TF32 R212, R216.reuse, R96, R228 ;  /* 0x00000060d8d4723c */ /* 0x040fe200000810e4 */
[----:B------:R-:W-:Y:S01]  /*3f860*/  IMAD.MOV.U32 R6, RZ, RZ, R43 ;  /* 0x000000ffff067224 */ /* 0x000fe200078e002b */
[----:B------:R-:W-:Y:S11]  /*3f870*/  STL [R1+0x171c], R3 ;  /* 0x00171c0301007387 */ /* 0x000ff60000100800 */
[----:B------:R-:W-:Y:S11]  /*3f880*/  @!UPT UIADD3 URZ, URZ, URZ, URZ ;  /* 0x0000003f3f3ff290 */ /* 0x000ff6000fffe03f */
[----:B------:R-:W-:Y:S02]  /*3f890*/  IMAD.MOV.U32 R231, RZ, RZ, R212 ;  /* 0x000000ffffe77224 */ /* 0x000fe400078e00d4 */
[----:B------:R-:W-:Y:S02]  /*3f8a0*/  IMAD.MOV.U32 R230, RZ, RZ, R213 ;  /* 0x000000ffffe67224 */ /* 0x000fe400078e00d5 */
[----:B------:R-:W-:Y:S02]  /*3f8b0*/  IMAD.MOV.U32 R229, RZ, RZ, R214 ;  /* 0x000000ffffe57224 */ /* 0x000fe400078e00d6 */
[----:B------:R-:W-:Y:S02]  /*3f8c0*/  IMAD.MOV.U32 R228, RZ, RZ, R215 ;  /* 0x000000ffffe47224 */ /* 0x000fe400078e00d7 */
[----:B------:R-:W-:Y:S07]  /*3f8d0*/  HMMA.1688.F32.TF32 R212, R216, R100, R232 ;  /* 0x00000064d8d4723c */ /* 0x000fee00000810e8 */
[----:B------:R-:W-:Y:S01]  /*3f8e0*/  IMAD.MOV.U32 R234, RZ, RZ, R40 ;  /* 0x000000ffffea7224 */ /* 0x000fe200078e0028 */
[----:B------:R-:W-:Y:S01]  /*3f8f0*/  MOV R232, R42 ;  /* 0x0000002a00e87202 */ /* 0x000fe20000000f00 */
[----:B------:R-:W-:-:S02]  /*3f900*/  IMAD.MOV.U32 R233, RZ, RZ, R41 ;  /* 0x000000ffffe97224 */ /* 0x000fc400078e0029 */
[----:B------:R-:W-:Y:S01]  /*3f910*/  HMMA.1688.F32.TF32 R40, R216, R108, R44 ;  /* 0x0000006cd828723c */ /* 0x000fe2000008102c */
[----:B------:R-:W-:Y:S04]  /*3f920*/  STL [R1+0x1724], R238 ;  /* 0x001724ee01007387 */ /* 0x000fe80000100800 */
[----:B------:R-:W-:Y:S07]  /*3f930*/  STL [R1+0x1720], R239 ;  /* 0x001720ef01007387 */ /* 0x000fee0000100800 */
[----:B------:R1:W-:Y:S04]  /*3f940*/  STL.64 [R1+0x1710], R214 ;  /* 0x001710d601007387 */ /* 0x0003e80000100a00 */
[----:B------:R2:W-:Y:S08]  /*3f950*/  STL.64 [R1+0x1708], R212 ;  /* 0x001708d401007387 */ /* 0x0005f00000100a00 */
[----:B-1----:R-:W-:-:S02]  /*3f960*/  IMAD.MOV.U32 R215, RZ, RZ, R40 ;  /* 0x000000ffffd77224 */ /* 0x002fc400078e0028 */
[----:B------:R-:W-:Y:S02]  /*3f970*/  IMAD.MOV.U32 R214, RZ, RZ, R41 ;  /* 0x000000ffffd67224 */ /* 0x000fe400078e0029 */
[----:B--2---:R-:W-:Y:S02]  /*3f980*/  IMAD.MOV.U32 R213, RZ, RZ, R42 ;  /* 0x000000ffffd57224 */ /* 0x004fe400078e002a */
        /* <DEDUP_REMOVED lines=22> */
[-C--:B------:R-:W-:Y:S08]  /*3faf0*/  HMMA.1688.F32.TF32 R40, R220, R92.reuse, R60 ;  /* 0x0000005cdc28723c */ /* 0x080ff0000008103c */
[----:B------:R-:W-:Y:S01]  /*3fb00*/  HMMA.1688.F32.TF32 R240, R224, R92, R20 ;  /* 0x0000005ce0f0723c */ /* 0x000fe20000081014 */
[----:B------:R-:W-:Y:S04]  /*3fb10*/  LDS R20, [R2+0x4f000] ;  /* 0x04f0000002147984 */ /* 0x000fe80000000800 */
[----:B------:R-:W-:Y:S04]  /*3fb20*/  LDS R22, [R2+0x4f800] ;  /* 0x04f8000002167984 */ /* 0x000fe80000000800 */
[----:B------:R-:W-:Y:S04]  /*3fb30*/  LDS R21, [R0+0x4f000] ;  /* 0x04f0000000157984 */ /* 0x000fe80000000800 */
[----:B------:R-:W1:Y:S03]  /*3fb40*/  LDS R23, [R0+0x4f800] ;  /* 0x04f8000000177984 */ /* 0x000e660000000800 */
[----:B------:R-:W-:-:S02]  /*3fb50*/  IMAD.MOV.U32 R63, RZ, RZ, R40 ;  /* 0x000000ffff3f7224 */ /* 0x000fc400078e0028 */
[----:B------:R-:W-:Y:S02]  /*3fb60*/  IMAD.MOV.U32 R62, RZ, RZ, R41 ;  /* 0x000000ffff3e7224 */ /* 0x000fe400078e0029 */
[----:B------:R-:W-:Y:S02]  /*3fb70*/  IMAD.MOV.U32 R61, RZ, RZ, R42 ;  /* 0x000000ffff3d7224 */ /* 0x000fe400078e002a */
[----:B------:R-:W-:Y:S02]  /*3fb80*/  IMAD.MOV.U32 R60, RZ, RZ, R43 ;  /* 0x000000ffff3c7224 */ /* 0x000fe400078e002b */
        /* <DEDUP_REMOVED lines=8> */
[----:B------:R-:W-:Y:S01]  /*3fc10*/  LDS R18, [R4+0x4f800] ;  /* 0x04f8000004127984 */ /* 0x000fe20000000800 */
[----:B------:R-:W-:Y:S02]  /*3fc20*/  IMAD.MOV.U32 R64, RZ, RZ, R43 ;  /* 0x000000ffff407224 */ /* 0x000fe400078e002b */
[-C--:B------:R-:W-:Y:S01]  /*3fc30*/  HMMA.1688.F32.TF32 R40, R220, R100.reuse, R68 ;  /* 0x00000064dc28723c */ /* 0x080fe20000081044 */
[----:B------:R-:W-:Y:S04]  /*3fc40*/  STL.64 [R1+0x1680], R250 ;  /* 0x001680fa01007387 */ /* 0x000fe80000100a00 */
[----:B------:R-:W-:Y:S03]  /*3fc50*/  STL.64 [R1+0x1678], R248 ;  /* 0x001678f801007387 */ /* 0x000fe60000100a00 */
[C---:B------:R-:W-:Y:S01]  /*3fc60*/  HMMA.1688.F32.TF32 R28, R224.reuse, R100, R28 ;  /* 0x00000064e01c723c */ /* 0x040fe2000008101c */
[----:B------:R-:W-:Y:S04]  /*3fc70*/  STL.64 [R1+0x1690], R246 ;  /* 0x001690f601007387 */ /* 0x000fe80000100a00 */
[----:B------:R-:W-:Y:S03]  /*3fc80*/  STL.64 [R1+0x1688], R244 ;  /* 0x001688f401007387 */ /* 0x000fe60000100a00 */
[C---:B------:R-:W-:Y:S01]  /*3fc90*/  HMMA.1688.F32.TF32 R32, R224.reuse, R104, R32 ;  /* 0x00000068e020723c */ /* 0x040fe20000081020 */
[----:B------:R-:W-:Y:S04]  /*3fca0*/  STL.64 [R1+0x16a0], R242 ;  /* 0x0016a0f201007387 */ /* 0x000fe80000100a00 */
[----:B------:R-:W-:Y:S03]  /*3fcb0*/  STL.64 [R1+0x1698], R240 ;  /* 0x001698f001007387 */ /* 0x000fe60000100a00 */
[----:B------:R-:W-:Y:S01]  /*3fcc0*/  HMMA.1688.F32.TF32 R36, R224, R108, R36 ;  /* 0x0000006ce024723c */ /* 0x000fe20000081024 */
[----:B------:R-:W-:Y:S04]  /*3fcd0*/  STL.64 [R1+0x16b0], R26 ;  /* 0x0016b01a01007387 */ /* 0x000fe80000100a00 */
[----:B------:R1:W-:Y:S01]  /*3fce0*/  STL.64 [R1+0x16a8], R24 ;  /* 0x0016a81801007387 */ /* 0x0003e20000100a00 */
[----:B------:R-:W-:Y:S01]  /*3fcf0*/  IMAD.MOV.U32 R71, RZ, RZ, R40 ;  /* 0x000000ffff477224 */ /* 0x000fe200078e0028 */
[----:B------:R-:W-:Y:S01]  /*3fd00*/  MOV R69, R42 ;  /* 0x0000002a00457202 */ /* 0x000fe20000000f00 */
[----:B------:R-:W-:Y:S01]  /*3fd10*/  IMAD.MOV.U32 R70, RZ, RZ, R41 ;  /* 0x000000ffff467224 */ /* 0x000fe200078e0029 */
[----:B------:R-:W-:Y:S01]  /*3fd20*/  LDS R17, [R5+0x4f000] ;  /* 0x04f0000005117984 */ /* 0x000fe20000000800 */
[----:B------:R-:W-:-:S02]  /*3fd30*/  IMAD.MOV.U32 R48, RZ, RZ, R138 ;  /* 0x000000ffff307224 */ /* 0x000fc400078e008a */
[----:B------:R-:W-:Y:S01]  /*3fd40*/  IMAD.MOV.U32 R49, RZ, RZ, R139 ;  /* 0x000000ffff317224 */ /* 0x000fe200078e008b */
[----:B------:R-:W2:Y:S01]  /*3fd50*/  LDS R19, [R5+0x4f800] ;  /* 0x04f8000005137984 */ /* 0x000ea20000000800 */
[----:B-1----:R-:W-:Y:S01]  /*3fd60*/  HMMA.1688.F32.TF32 R24, R20, R82, R112 ;  /* 0x000000521418723c */ /* 0x002fe20000081070 */
[----:B------:R-:W-:Y:S02]  /*3fd70*/  IMAD.MOV.U32 R68, RZ, RZ, R43 ;  /* 0x000000ffff447224 */ /* 0x000fe400078e002b */
[----:B------:R-:W-:Y:S01]  /*3fd80*/  STL.64 [R1+0x16c0], R30 ;  /* 0x0016c01e01007387 */ /* 0x000fe20000100a00 */
[----:B------:R-:W-:Y:S02]  /*3fd90*/  IMAD.MOV.U32 R50, RZ, RZ, R132 ;  /* 0x000000ffff327224 */ /* 0x000fe400078e0084 */
[----:B------:R-:W-:Y:S01]  /*3fda0*/  IMAD.MOV.U32 R51, RZ, RZ, R133 ;  /* 0x000000ffff337224 */ /* 0x000fe200078e0085 */
[----:B------:R-:W-:Y:S01]  /*3fdb0*/  LDS R12, [R4+0x4f080] ;  /* 0x04f08000040c7984 */ /* 0x000fe20000000800 */
[----:B------:R-:W-:Y:S03]  /*3fdc0*/  HMMA.1688.F32.TF32 R40, R220, R104, R72 ;  /* 0x00000068dc28723c */ /* 0x000fe60000081048 */
[----:B------:R1:W-:Y:S04]  /*3fdd0*/  STL.64 [R1+0x16b8], R28 ;  /* 0x0016b81c01007387 */ /* 0x0003e80000100a00 */
[----:B------:R-:W-:Y:S04]  /*3fde0*/  STL.64 [R1+0x16d0], R34 ;  /* 0x0016d02201007387 */ /* 0x000fe80000100a00 */
[----:B------:R3:W-:Y:S04]  /*3fdf0*/  STL.64 [R1+0x16c8], R32 ;  /* 0x0016c82001007387 */ /* 0x0007e80000100a00 */
[----:B------:R-:W-:Y:S01]  /*3fe00*/  STL.64 [R1+0x16e0], R38 ;  /* 0x0016e02601007387 */ /* 0x000fe20000100a00 */
[----:B-1----:R-:W-:Y:S03]  /*3fe10*/  HMMA.1688.F32.TF32 R28, R20, R90, R120 ;  /* 0x0000005a141c723c */ /* 0x002fe60000081078 */
[----:B------:R-:W-:Y:S01]  /*3fe20*/  STL.64 [R1+0x16d8], R36 ;  /* 0x0016d82401007387 */ /* 0x000fe20000100a00 */
[----:B------:R-:W-:-:S02]  /*3fe30*/  IMAD.MOV.U32 R44, RZ, RZ, R134 ;  /* 0x000000ffff2c7224 */ /* 0x000fc400078e0086 */
[----:B------:R-:W-:Y:S01]  /*3fe40*/  IMAD.MOV.U32 R45, RZ, RZ, R135 ;  /* 0x000000ffff2d7224 */ /* 0x000fe200078e0087 */
[----:B------:R-:W-:Y:S01]  /*3fe50*/  LDS R14, [R4+0x4f880] ;  /* 0x04f88000040e7984 */ /* 0x000fe20000000800 */
[----:B---3--:R-:W-:Y:S03]  /*3fe60*/  HMMA.1688.F32.TF32 R32, R20, R86, R116 ;  /* 0x000000561420723c */ /* 0x008fe60000081074 */
[----:B------:R-:W-:Y:S04]  /*3fe70*/  STL.64 [R1+0x220], R24 ;  /* 0x0002201801007387 */ /* 0x000fe80000100a00 */
[----:B------:R1:W-:Y:S01]  /*3fe80*/  STL.64 [R1+0x228], R26 ;  /* 0x0002281a01007387 */ /* 0x0003e20000100a00 */
[----:B------:R-:W-:-:S02]  /*3fe90*/  IMAD.MOV.U32 R75, RZ, RZ, R40 ;  /* 0x000000ffff4b7224 */ /* 0x000fc400078e0028 */
[----:B------:R-:W-:Y:S01]  /*3fea0*/  IMAD.MOV.U32 R74, RZ, RZ, R41 ;  /* 0x000000ffff4a7224 */ /* 0x000fe200078e0029 */
[----:B------:R-:W-:Y:S01]  /*3feb0*/  LDS R13, [R5+0x4f080] ;  /* 0x04f08000050d7984 */ /* 0x000fe20000000800 */
[----:B------:R-:W-:Y:S02]  /*3fec0*/  IMAD.MOV.U32 R73, RZ, RZ, R42 ;  /* 0x000000ffff497224 */ /* 0x000fe400078e002a */
[----:B------:R-:W-:Y:S01]  /*3fed0*/  IMAD.MOV.U32 R72, RZ, RZ, R43 ;  /* 0x000000ffff487224 */ /* 0x000fe200078e002b */
[----:B------:R-:W3:Y:S01]  /*3fee0*/  LDS R15, [R5+0x4f880] ;  /* 0x04f88000050f7984 */ /* 0x000ee20000000800 */
[----:B-1----:R-:W-:Y:S01]  /*3fef0*/  HMMA.1688.F32.TF32 R24, R20, R94, R124 ;  /* 0x0000005e1418723c */ /* 0x002fe2000008107c */
[----:B------:R-:W-:Y:S02]  /*3ff00*/  IMAD.MOV.U32 R46, RZ, RZ, R128 ;  /* 0x000000ffff2e7224 */ /* 0x000fe400078e0080 */
[----:B------:R-:W-:Y:S01]  /*3ff10*/  LDS R120, [R2+0x4f100] ;  /* 0x04f1000002787984 */ /* 0x000fe20000000800 */
[----:B------:R-:W-:-:S02]  /*3ff20*/  IMAD.MOV.U32 R47, RZ, RZ, R129 ;  /* 0x000000ffff2f7224 */ /* 0x000fc400078e0081 */
[----:B------:R-:W-:Y:S01]  /*3ff30*/  IMAD.MOV.U32 R248, RZ, RZ, R102 ;  /* 0x000000fffff87224 */ /* 0x000fe200078e0066 */
[----:B------:R-:W-:Y:S01]  /*3ff40*/  LDS R122, [R2+0x4f900] ;  /* 0x04f90000027a7984 */ /* 0x000fe20000000800 */
[----:B------:R-:W-:Y:S03]  /*3ff50*/  HMMA.1688.F32.TF32 R40, R220, R108, R76 ;  /* 0x0000006cdc28723c */ /* 0x000fe6000008104c */
[----:B------:R-:W-:Y:S04]  /*3ff60*/  STL.64 [R1+0x210], R32 ;  /* 0x0002102001007387 */ /* 0x000fe80000100a00 */
[----:B------:R-:W-:Y:S01]  /*3ff70*/  STL.64 [R1+0x218], R34 ;  /* 0x0002182201007387 */ /* 0x000fe20000100a00 */
[----:B------:R-:W-:-:S03]  /*3ff80*/  MOV R220, R142 ;  /* 0x0000008e00dc7202 */ /* 0x000fc60000000f00 */
[----:B------:R-:W-:Y:S01]  /*3ff90*/  STL.64 [R1+0x200], R28 ;  /* 0x0002001c01007387 */ /* 0x000fe20000100a00 */
[----:B------:R-:W-:-:S03]  /*3ffa0*/  IMAD.MOV.U32 R221, RZ, RZ, R143 ;  /* 0x000000ffffdd7224 */ /* 0x000fc600078e008f */
[----:B------:R1:W-:Y:S01]  /*3ffb0*/  STL.64 [R1+0x208], R30 ;  /* 0x0002081e01007387 */ /* 0x0003e20000100a00 */
[----:B------:R-:W-:-:S03]  /*3ffc0*/  IMAD.MOV.U32 R222, RZ, RZ, R136 ;  /* 0x000000ffffde7224 */ /* 0x000fc600078e0088 */
[----:B------:R-:W4:Y:S01]  /*3ffd0*/  LDL.LU R142, [R1+0x1784] ;  /* 0x00178400018e7983 */ /* 0x000f220000300800 */
[----:B------:R-:W-:-:S03]  /*3ffe0*/  IMAD.MOV.U32 R223, RZ, RZ, R137 ;  /* 0x000000ffffdf7224 */ /* 0x000fc600078e0089 */
[----:B------:R-:W-:Y:S04]  /*3fff0*/  STL.64 [R1+0x1f0], R24 ;  /* 0x0001f01801007387 */ /* 0x000fe80000100a00 */
[----:B------:R1:W-:Y:S04]  /*40000*/  STL.64 [R1+0x1f8], R26 ;  /* 0x0001f81a01007387 */ /* 0x0003e80000100a00 */
        /* <DEDUP_REMOVED lines=10> */
[----:B------:R-:W-:-:S03]  /*400b0*/  IMAD.MOV.U32 R40, RZ, RZ, R130 ;  /* 0x000000ffff287224 */ /* 0x000fc600078e0082 */
[----:B------:R-:W4:Y:S01]  /*400c0*/  LDL.LU R135, [R1+0x1760] ;  /* 0x0017600001877983 */ /* 0x000f220000300800 */
[----:B------:R-:W-:-:S03]  /*400d0*/  IMAD.MOV.U32 R77, RZ, RZ, R42 ;  /* 0x000000ffff4d7224 */ /* 0x000fc600078e002a */
        /* <DEDUP_REMOVED lines=8> */
[----:B------:R-:W4:Y:S04]  /*40160*/  LDL.LU R110, [R1+0x174c] ;  /* 0x00174c00016e7983 */ /* 0x000f280000300800 */
[----:B------:R-:W4:Y:S04]  /*40170*/  LDL.LU R111, [R1+0x1748] ;  /* 0x00174800016f7983 */ /* 0x000f280000300800 */
[----:B------:R-:W4:Y:S01]  /*40180*/  LDL.LU R244, [R1] ;  /* 0x0000000001f47983 */ /* 0x000f220000300800 */
[----:B------:R-:W-:-:S03]  /*40190*/  IMAD.MOV.U32 R249, RZ, RZ, R98 ;  /* 0x000000fffff97224 */ /* 0x000fc600078e0062 */
[----:B------:R-:W4:Y:S01]  /*401a0*/  LDL.LU R245, [R1+0x4] ;  /* 0x0000040001f57983 */ /* 0x000f220000300800 */
[----:B------:R-:W-:-:S03]  /*401b0*/  IMAD.MOV.U32 R250, RZ, RZ, R99 ;  /* 0x000000fffffa7224 */ /* 0x000fc600078e0063 */
[----:B------:R-:W4:Y:S04]  /*401c0*/  LDL.LU R246, [R1+0x8] ;  /* 0x0000080001f67983 */ /* 0x000f280000300800 */
[----:B------:R-:W4:Y:S01]  /*401d0*/  LDL.LU R247, [R1+0xc] ;  /* 0x00000c0001f77983 */ /* 0x000f220000300800 */
[----:B------:R-:W-:-:S03]  /*401e0*/  IMAD.MOV.U32 R251, RZ, RZ, R103 ;  /* 0x000000fffffb7224 */ /* 0x000fc600078e0067 */
[----:B------:R-:W4:Y:S04]  /*401f0*/  LDL.LU R102, [R1+0x1744] ;  /* 0x0017440001667983 */ /* 0x000f280000300800 */
[----:B------:R-:W4:Y:S04]  /*40200*/  LDL.LU R98, [R1+0x1740] ;  /* 0x0017400001627983 */ /* 0x000f280000300800 */
[----:B------:R-:W4:Y:S04]  /*40210*/  LDL.LU R99, [R1+0x173c] ;  /* 0x00173c0001637983 */ /* 0x000f280000300800 */
[----:B------:R-:W4:Y:S01]  /*40220*/  LDL.LU R103, [R1+0x1738] ;  /* 0x0017380001677983 */ /* 0x000f220000300800 */
[----:B------:R-:W-:-:S02]  /*40230*/  IMAD.MOV.U32 R52, RZ, RZ, R106 ;  /* 0x000000ffff347224 */ /* 0x000fc400078e006a */
[----:B------:R-:W-:Y:S01]  /*40240*/  IMAD.MOV.U32 R53, RZ, RZ, R107 ;  /* 0x000000ffff357224 */ /* 0x000fe200078e006b */
[----:B------:R-:W4:Y:S01]  /*40250*/  LDL.LU R106, [R1+0x1734] ;  /* 0x00173400016a7983 */ /* 0x000f220000300800 */
[----:B------:R-:W-:Y:S02]  /*40260*/  IMAD.MOV.U32 R54, RZ, RZ, R147 ;  /* 0x000000ffff367224 */ /* 0x000fe400078e0093 */
[----:B------:R-:W-:Y:S01]  /*40270*/  IMAD.MOV.U32 R55, RZ, RZ, R155 ;  /* 0x000000ffff377224 */ /* 0x000fe200078e009b */
[----:B------:R-:W4:Y:S04]  /*40280*/  LDL.LU R107, [R1+0x1730] ;  /* 0x00173000016b7983 */ /* 0x000f280000300800 */
[----:B------:R-:W4:Y:S04]  /*40290*/  LDL.LU R147, [R1+0x172c] ;  /* 0x00172c0001937983 */ /* 0x000f280000300800 */
[----:B------:R-:W4:Y:S01]  /*402a0*/  LDL.LU R155, [R1+0x1728] ;  /* 0x00172800019b7983 */ /* 0x000f220000300800 */
[----:B------:R-:W-:-:S02]  /*402b0*/  IMAD.MOV.U32 R36, RZ, RZ, R238 ;  /* 0x000000ffff247224 */ /* 0x000fc400078e00ee */
[----:B------:R-:W-:Y:S02]  /*402c0*/  IMAD.MOV.U32 R37, RZ, RZ, R239 ;  /* 0x000000ffff257224 */ /* 0x000fe400078e00ef */
[----:B------:R-:W-:Y:S02]  /*402d0*/  IMAD.MOV.U32 R38, RZ, RZ, R3 ;  /* 0x000000ffff267224 */ /* 0x000fe400078e0003 */
[----:B------:R-:W-:Y:S02]  /*402e0*/  IMAD.MOV.U32 R243, RZ, RZ, R68 ;  /* 0x000000fffff37224 */ /* 0x000fe400078e0044 */
[----:B------:R-:W-:Y:S02]  /*402f0*/  IMAD.MOV.U32 R242, RZ, RZ, R69 ;  /* 0x000000fffff27224 */ /* 0x000fe400078e0045 */
[----:B------:R-:W-:Y:S02]  /*40300*/  IMAD.MOV.U32 R241, RZ, RZ, R70 ;  /* 0x000000fffff17224 */ /* 0x000fe400078e0046 */
[----:B------:R-:W-:Y:S01]  /*40310*/  IMAD.MOV.U32 R240, RZ, RZ, R71 ;  /* 0x000000fffff07224 */ /* 0x000fe200078e0047 */
[----:B-1----:R-:W-:Y:S01]  /*40320*/  MOV R30, R61 ;  /* 0x0000003d001e7202 */ /* 0x002fe20000000f00 */
[----:B------:R-:W-:Y:S01]  /*40330*/  IMAD.MOV.U32 R31, RZ, RZ, R60 ;  /* 0x000000ffff1f7224 */ /* 0x000fe200078e003c */
[----:B--2---:R-:W-:Y:S01]  /*40340*/  HMMA.1688.F32.TF32 R148, R16, R86, R148 ;  /* 0x000000561094723c */ /* 0x004fe20000081094 */
[----:B------:R-:W-:Y:S01]  /*40350*/  IMAD.MOV.U32 R29, RZ, RZ, R62 ;  /* 0x000000ffff1d7224 */ /* 0x000fe200078e003e */
[----:B------:R-:W-:Y:S01]  /*40360*/  LDS R121, [R0+0x4f100] ;  /* 0x04f1000000797984 */ /* 0x000fe20000000800 */
[----:B------:R-:W-:-:S03]  /*40370*/  IMAD.MOV.U32 R28, RZ, RZ, R63 ;  /* 0x000000ffff1c7224 */ /* 0x000fc600078e003f */
[----:B------:R-:W1:Y:S02]  /*40380*/  LDS R123, [R0+0x4f900] ;  /* 0x04f90000007b7984 */ /* 0x000e640000000800 */
[----:B------:R-:W-:Y:S08]  /*40390*/  HMMA.1688.F32.TF32 R156, R16, R94, R156 ;  /* 0x0000005e109c723c */ /* 0x000ff0000008109c */
[C---:B---3--:R-:W-:Y:S08]  /*403a0*/  HMMA.1688.F32.TF32 R208, R12.reuse, R82, R208 ;  /* 0x000000520cd0723c */ /* 0x048ff000000810d0 */
[----:B------:R-:W-:Y:S08]  /*403b0*/  HMMA.1688.F32.TF32 R40, R12, R94, R40 ;  /* 0x0000005e0c28723c */ /* 0x000ff00000081028 */
        /* <DEDUP_REMOVED lines=9> */
[C---:B----4-:R-:W-:Y:S08]  /*40450*/  HMMA.1688.F32.TF32 R128, R20.reuse, R98, R128 ;  /* 0x000000621480723c */ /* 0x050ff00000081080 */
[----:B------:R-:W-:Y:S11]  /*40460*/  HMMA.1688.F32.TF32 R132, R20, R102, R132 ;  /* 0x000000661484723c */ /* 0x000ff60000081084 */
[----:B------:R-:W-:Y:S04]  /*40470*/  @!UPT UIADD3 URZ, URZ, URZ, URZ ;  /* 0x0000003f3f3ff290 */ /* 0x000fe8000fffe03f */
[----:B------:R-:W-:Y:S04]  /*40480*/  STL.64 [R1+0x16f0], R130 ;  /* 0x0016f08201007387 */ /* 0x000fe80000100a00 */
[----:B------:R-:W-:Y:S04]  /*40490*/  STL.64 [R1+0x16e8], R128 ;  /* 0x0016e88001007387 */ /* 0x000fe80000100a00 */
[----:B------:R2:W-:Y:S04]  /*404a0*/  STL.64 [R1+0x1700], R134 ;  /* 0x0017008601007387 */ /* 0x0005e80000100a00 */
[----:B------:R3:W-:Y:S04]  /*404b0*/  STL.64 [R1+0x16f8], R132 ;  /* 0x0016f88401007387 */ /* 0x0007e80000100a00 */
[----:B------:R-:W4:Y:S04]  /*404c0*/  LDL.LU R238, [R1+0x1724] ;  /* 0x0017240001ee7983 */ /* 0x000f280000300800 */
[----:B------:R-:W4:Y:S04]  /*404d0*/  LDL.LU R239, [R1+0x1720] ;  /* 0x0017200001ef7983 */ /* 0x000f280000300800 */
[----:B------:R-:W4:Y:S04]  /*404e0*/  LDL.LU R3, [R1+0x171c] ;  /* 0x00171c0001037983 */ /* 0x000f280000300800 */
[----:B------:R-:W4:Y:S04]  /*404f0*/  LDL.LU R124, [R1+0x190] ;  /* 0x00019000017c7983 */ /* 0x000f280000300800 */
[----:B------:R-:W4:Y:S04]  /*40500*/  LDL.LU R125, [R1+0x194] ;  /* 0x00019400017d7983 */ /* 0x000f280000300800 */
[----:B------:R-:W4:Y:S04]  /*40510*/  LDL.LU R126, [R1+0x198] ;  /* 0x00019800017e7983 */ /* 0x000f280000300800 */
[----:B------:R-:W4:Y:S01]  /*40520*/  LDL.LU R127, [R1+0x19c] ;  /* 0x00019c00017f7983 */ /* 0x000f220000300800 */
[----:B--2---:R-:W-:-:S03]  /*40530*/  IMAD.MOV.U32 R135, RZ, RZ, R212 ;  /* 0x000000ffff877224 */ /* 0x004fc600078e00d4 */
[----:B------:R-:W2:Y:S01]  /*40540*/  LDL.LU R68, [R1+0x1a0] ;  /* 0x0001a00001447983 */ /* 0x000ea20000300800 */
[----:B------:R-:W-:-:S03]  /*40550*/  IMAD.MOV.U32 R134, RZ, RZ, R213 ;  /* 0x000000ffff867224 */ /* 0x000fc600078e00d5 */
[----:B------:R-:W2:Y:S01]  /*40560*/  LDL.LU R69, [R1+0x1a4] ;  /* 0x0001a40001457983 */ /* 0x000ea20000300800 */
[----:B---3--:R-:W-:-:S03]  /*40570*/  IMAD.MOV.U32 R133, RZ, RZ, R214 ;  /* 0x000000ffff857224 */ /* 0x008fc600078e00d6 */
[----:B------:R-:W2:Y:S01]  /*40580*/  LDL.LU R70, [R1+0x1a8] ;  /* 0x0001a80001467983 */ /* 0x000ea20000300800 */
[----:B------:R-:W-:-:S03]  /*40590*/  MOV R132, R215 ;  /* 0x000000d700847202 */ /* 0x000fc60000000f00 */
[----:B------:R-:W2:Y:S04]  /*405a0*/  LDL.LU R71, [R1+0x1ac] ;  /* 0x0001ac0001477983 */ /* 0x000ea80000300800 */
[----:B------:R-:W3:Y:S04]  /*405b0*/  LDL.LU R212, [R1+0x1b0] ;  /* 0x0001b00001d47983 */ /* 0x000ee80000300800 */
[----:B------:R-:W3:Y:S04]  /*405c0*/  LDL.LU R213, [R1+0x1b4] ;  /* 0x0001b40001d57983 */ /* 0x000ee80000300800 */
[----:B------:R-:W3:Y:S04]  /*405d0*/  LDL.LU R214, [R1+0x1b8] ;  /* 0x0001b80001d67983 */ /* 0x000ee80000300800 */
[----:B------:R-:W3:Y:S04]  /*405e0*/  LDL.LU R215, [R1+0x1bc] ;  /* 0x0001bc0001d77983 */ /* 0x000ee80000300800 */
[----:B------:R-:W1:Y:S04]  /*405f0*/  LDL.LU R116, [R1+0x1e0] ;  /* 0x0001e00001747983 */ /* 0x000e680000300800 */
[----:B------:R-:W1:Y:S01]  /*40600*/  LDL.LU R117, [R1+0x1e4] ;  /* 0x0001e40001757983 */ /* 0x000e620000300800 */
[C---:B------:R-:W-:Y:S03]  /*40610*/  HMMA.1688.F32.TF32 R136, R20.reuse, R106, R136 ;  /* 0x0000006a1488723c */ /* 0x040fe60000081088 */
[----:B------:R-:W1:Y:S04]  /*40620*/  LDL.LU R118, [R1+0x1e8] ;  /* 0x0001e80001767983 */ /* 0x000e680000300800 */
[----:B------:R-:W1:Y:S01]  /*40630*/  LDL.LU R119, [R1+0x1ec] ;  /* 0x0001ec0001777983 */ /* 0x000e620000300800 */
[----:B------:R-:W-:Y:S03]  /*40640*/  HMMA.1688.F32.TF32 R140, R20, R110, R140 ;  /* 0x0000006e148c723c */ /* 0x000fe6000008108c */
[----:B------:R-:W2:Y:S04]  /*40650*/  LDL.LU R60, [R1+0x1c0] ;  /* 0x0001c000013c7983 */ /* 0x000ea80000300800 */
[----:B------:R-:W2:Y:S01]  /*40660*/  LDL.LU R61, [R1+0x1c4] ;  /* 0x0001c400013d7983 */ /* 0x000ea20000300800 */
[C---:B------:R-:W-:Y:S03]  /*40670*/  HMMA.1688.F32.TF32 R144, R16.reuse, R82, R144 ;  /* 0x000000521090723c */ /* 0x040fe60000081090 */
[----:B------:R-:W2:Y:S04]  /*40680*/  LDL.LU R62, [R1+0x1c8] ;  /* 0x0001c800013e7983 */ /* 0x000ea80000300800 */
[----:B------:R-:W2:Y:S01]  /*40690*/  LDL.LU R63, [R1+0x1cc] ;  /* 0x0001cc00013f7983 */ /* 0x000ea20000300800 */
        /* <DEDUP_REMOVED lines=10> */
[----:B------:R-:W-:-:S07]  /*40740*/  IMAD.MOV.U32 R248, RZ, RZ, R79 ;  /* 0x000000fffff87224 */ /* 0x000fce00078e004f */
[----:B------:R-:W-:Y:S01]  /*40750*/  HMMA.1688.F32.TF32 R12, R12, R110, R220 ;  /* 0x0000006e0c0c723c */ /* 0x000fe200000810dc */
        /* <DEDUP_REMOVED lines=13> */
[----:B------:R-:W-:Y:S01]  /*40830*/  IMAD.MOV.U32 R77, RZ, RZ, R230 ;  /* 0x000000ffff4d7224 */ /* 0x000fe200078e00e6 */
[----:B------:R-:W3:Y:S01]  /*40840*/  LDL.LU R228, [R1+0xd0] ;  /* 0x0000d00001e47983 */ /* 0x000ee20000300800 */
[----:B------:R-:W-:-:S03]  /*40850*/  IMAD.MOV.U32 R76, RZ, RZ, R231 ;  /* 0x000000ffff4c7224 */ /* 0x000fc600078e00e7 */
        /* <DEDUP_REMOVED lines=11> */
[----:B------:R-:W-:Y:S01]  /*40910*/  IMAD.MOV.U32 R247, RZ, RZ, R72 ;  /* 0x000000fffff77224 */ /* 0x000fe200078e0048 */
[----:B------:R-:W-:Y:S01]  /*40920*/  MOV R244, R75 ;  /* 0x0000004b00f47202 */ /* 0x000fe20000000f00 */
[----:B------:R-:W-:Y:S01]  /*40930*/  IMAD.MOV.U32 R246, RZ, RZ, R73 ;  /* 0x000000fffff67224 */ /* 0x000fe200078e0049 */
[----:B------:R-:W3:Y:S01]  /*40940*/  LDL.LU R72, [R1+0x180] ;  /* 0x0001800001487983 */ /* 0x000ee20000300800 */
[----:B------:R-:W-:-:S03]  /*40950*/  IMAD.MOV.U32 R245, RZ, RZ, R74 ;  /* 0x000000fffff57224 */ /* 0x000fc600078e004a */
[----:B------:R-:W3:Y:S04]  /*40960*/  LDL.LU R73, [R1+0x184] ;  /* 0x0001840001497983 */ /* 0x000ee80000300800 */
[----:B------:R-:W3:Y:S01]  /*40970*/  LDL.LU R74, [R1+0x188] ;  /* 0x00018800014a7983 */ /* 0x000ee20000300800 */
[----:B----4-:R-:W-:-:S03]  /*40980*/  IMAD.MOV.U32 R75, RZ, RZ, R3 ;  /* 0x000000ffff4b7224 */ /* 0x010fc600078e0003 */
[----:B------:R-:W4:Y:S01]  /*40990*/  LDL.LU R3, [R1+0x1718] ;  /* 0x0017180001037983 */ /* 0x000f220000300800 */
[C---:B-1----:R-:W-:Y:S08]  /*409a0*/  HMMA.1688.F32.TF32 R116, R120.reuse, R102, R116 ;  /* 0x000000667874723c */ /* 0x042ff00000081074 */
[C---:B--2---:R-:W-:Y:S08]  /*409b0*/  HMMA.1688.F32.TF32 R60, R120.reuse, R98, R60 ;  /* 0x00000062783c723c */ /* 0x044ff0000008103c */
[C---:B---3--:R-:W-:Y:S08]  /*409c0*/  HMMA.1688.F32.TF32 R220, R120.reuse, R94, R220 ;  /* 0x0000005e78dc723c */ /* 0x048ff000000810dc */
[C---:B------:R-:W-:Y:S08]  /*409d0*/  HMMA.1688.F32.TF32 R224, R120.reuse, R86, R224 ;  /* 0x0000005678e0723c */ /* 0x040ff000000810e0 */
[C---:B------:R-:W-:Y:S08]  /*409e0*/  HMMA.1688.F32.TF32 R228, R120.reuse, R82, R228 ;  /* 0x0000005278e4723c */ /* 0x040ff000000810e4 */
[C---:B------:R-:W-:Y:S08]  /*409f0*/  HMMA.1688.F32.TF32 R56, R120.reuse, R90, R56 ;  /* 0x0000005a7838723c */ /* 0x040ff00000081038 */
[C---:B------:R-:W-:Y:S08]  /*40a00*/  HMMA.1688.F32.TF32 R64, R120.reuse, R106, R64 ;  /* 0x0000006a7840723c */ /* 0x040ff00000081040 */
[----:B------:R-:W-:Y:S01]  /*40a10*/  HMMA.1688.F32.TF32 R120, R120, R110, R212 ;  /* 0x0000006e7878723c */ /* 0x000fe200000810d4 */
[----:B------:R-:W2:Y:S04]  /*40a20*/  LDL.LU.64 R214, [R1+0x1710] ;  /* 0x0017100001d67983 */ /* 0x000ea80000300a00 */
[----:B------:R-:W2:Y:S01]  /*40a30*/  LDL.LU.64 R212, [R1+0x1708] ;  /* 0x0017080001d47983 */ /* 0x000ea20000300a00 */
        /* <DEDUP_REMOVED lines=9> */
[----:B------:R-:W-:Y:S01]  /*40ad0*/  IMAD.MOV.U32 R81, RZ, RZ, R9 ;  /* 0x000000ffff517224 */ /* 0x000fe200078e0009 */
[----:B------:R-:W-:Y:S01]  /*40ae0*/  LDS R8, [R2+0x4f080] ;  /* 0x04f0800002087984 */ /* 0x000fe20000000800 */
[----:B------:R-:W-:-:S02]  /*40af0*/  IMAD.MOV.U32 R80, RZ, RZ, R10 ;  /* 0x000000ffff507224 */ /* 0x000fc400078e000a */
[----:B------:R-:W-:Y:S01]  /*40b00*/  IMAD.MOV.U32 R7, RZ, RZ, R11 ;  /* 0x000000ffff077224 */ /* 0x000fe200078e000b */
        /* <DEDUP_REMOVED lines=8> */
[----:B------:R-:W-:Y:S04]  /*40b90*/  LDS R218, [R4+0x4f900] ;  /* 0x04f9000004da7984 */ /* 0x000fe80000000800 */
[----:B------:R-:W-:Y:S04]  /*40ba0*/  LDS R216, [R4+0x4f100] ;  /* 0x04f1000004d87984 */ /* 0x000fe80000000800 */
[----:B------:R-:W4:Y:S01]  /*40bb0*/  LDS R217, [R5+0x4f100] ;  /* 0x04f1000005d97984 */ /* 0x000f220000000800 */
[----:B-1----:R-:W-:Y:S01]  /*40bc0*/  HMMA.1688.F32.TF32 R128, R232, R82, R128 ;  /* 0x00000052e880723c */ /* 0x002fe20000081080 */
[----:B------:R-:W-:-:S07]  /*40bd0*/  IMAD.MOV.U32 R115, RZ, RZ, R6 ;  /* 0x000000ffff737224 */ /* 0x000fce00078e0006 */
[C---:B------:R-:W-:Y:S08]  /*40be0*/  HMMA.1688.F32.TF32 R36, R232.reuse, R86, R36 ;  /* 0x00000056e824723c */ /* 0x040ff00000081024 */
[----:B------:R-:W-:Y:S08]  /*40bf0*/  HMMA.1688.F32.TF32 R32, R232, R90, R32 ;  /* 0x0000005ae820723c */ /* 0x000ff00000081020 */
[C---:B---3--:R-:W-:Y:S08]  /*40c00*/  HMMA.1688.F32.TF32 R176, R8.reuse, R82, R176 ;  /* 0x0000005208b0723c */ /* 0x048ff000000810b0 */
[C---:B------:R-:W-:Y:S08]  /*40c10*/  HMMA.1688.F32.TF32 R180, R8.reuse, R86, R180 ;  /* 0x0000005608b4723c */ /* 0x040ff000000810b4 */
[C---:B------:R-:W-:Y:S08]  /*40c20*/  HMMA.1688.F32.TF32 R184, R8.reuse, R90, R184 ;  /* 0x0000005a08b8723c */ /* 0x040ff000000810b8 */
[C---:B------:R-:W-:Y:S08]  /*40c30*/  HMMA.1688.F32.TF32 R188, R8.reuse, R94, R188 ;  /* 0x0000005e08bc723c */ /* 0x040ff000000810bc */
[C---:B------:R-:W-:Y:S08]  /*40c40*/  HMMA.1688.F32.TF32 R192, R8.reuse, R98, R192 ;  /* 0x0000006208c0723c */ /* 0x040ff000000810c0 */
[C---:B------:R-:W-:Y:S08]  /*40c50*/  HMMA.1688.F32.TF32 R196, R8.reuse, R102, R196 ;  /* 0x0000006608c4723c */ /* 0x040ff000000810c4 */
[C---:B------:R-:W-:Y:S08]  /*40c60*/  HMMA.1688.F32.TF32 R200, R8.reuse, R106, R200 ;  /* 0x0000006a08c8723c */ /* 0x040ff000000810c8 */
[----:B------:R-:W-:Y:S07]  /*40c70*/  HMMA.1688.F32.TF32 R8, R8, R110, R204 ;  /* 0x0000006e0808723c */ /* 0x000fee00000810cc */
[----:B------:R-:W-:Y:S01]  /*40c80*/  IMAD.MOV.U32 R204, RZ, RZ, R239 ;  /* 0x000000ffffcc7224 */ /* 0x000fe200078e00ef */
        /* <DEDUP_REMOVED lines=8> */
[----:B------:R-:W1:Y:S02]  /*40d10*/  LDS R237, [R5+0x4f180] ;  /* 0x04f1800005ed7984 */ /* 0x000e640000000800 */
[C---:B----4-:R-:W-:Y:S08]  /*40d20*/  HMMA.1688.F32.TF32 R68, R216.reuse, R82, R68 ;  /* 0x00000052d844723c */ /* 0x050ff00000081044 */
[C---:B------:R-:W-:Y:S08]  /*40d30*/  HMMA.1688.F32.TF32 R124, R216.reuse, R86, R124 ;  /* 0x00000056d87c723c */ /* 0x040ff0000008107c */
[C---:B------:R-:W-:Y:S08]  /*40d40*/  HMMA.1688.F32.TF32 R72, R216.reuse, R90, R72 ;  /* 0x0000005ad848723c */ /* 0x040ff00000081048 */
[C---:B------:R-:W-:Y:S08]  /*40d50*/  HMMA.1688.F32.TF32 R204, R216.reuse, R94, R204 ;  /* 0x0000005ed8cc723c */ /* 0x040ff000000810cc */
[C---:B------:R-:W-:Y:S08]  /*40d60*/  HMMA.1688.F32.TF32 R76, R216.reuse, R98, R76 ;  /* 0x00000062d84c723c */ /* 0x040ff0000008104c */
[----:B------:R-:W-:Y:S08]  /*40d70*/  HMMA.1688.F32.TF32 R112, R216, R106, R112 ;  /* 0x0000006ad870723c */ /* 0x000ff00000081070 */
[C---:B------:R-:W-:Y:S08]  /*40d80*/  HMMA.1688.F32.TF32 R240, R232.reuse, R102, R240 ;  /* 0x00000066e8f0723c */ /* 0x040ff000000810f0 */
[C---:B------:R-:W-:Y:S08]  /*40d90*/  HMMA.1688.F32.TF32 R244, R232.reuse, R106, R244 ;  /* 0x0000006ae8f4723c */ /* 0x040ff000000810f4 */
[----:B------:R-:W-:Y:S08]  /*40da0*/  HMMA.1688.F32.TF32 R232, R232, R110, R248 ;  /* 0x0000006ee8e8723c */ /* 0x000ff000000810f8 */
[C---:B--2---:R-:W-:Y:S08]  /*40db0*/  HMMA.1688.F32.TF32 R212, R216.reuse, R102, R212 ;  /* 0x00000066d8d4723c */ /* 0x044ff000000810d4 */
[----:B------:R-:W-:Y:S01]  /*40dc0*/  HMMA.1688.F32.TF32 R216, R216, R110, R132 ;  /* 0x0000006ed8d8723c */ /* 0x000fe20000081084 */
[----:B------:R2:W5:Y:S04]  /*40dd0*/  LDL.LU.64 R134, [R1+0x1700] ;  /* 0x0017000001867983 */ /* 0x0005680000300a00 */
[----:B------:R2:W5:Y:S04]  /*40de0*/  LDL.LU.64 R132, [R1+0x16f8] ;  /* 0x0016f80001847983 */ /* 0x0005680000300a00 */
[----:B------:R-:W-:Y:S04]  /*40df0*/  STL.64 [R1+0x20], R128 ;  /* 0x0000208001007387 */ /* 0x000fe80000100a00 */
[----:B------:R3:W-:Y:S04]  /*40e00*/  STL.64 [R1+0x28], R130 ;  /* 0x0000288201007387 */ /* 0x0007e80000100a00 */
[----:B---3--:R2:W5:Y:S04]  /*40e10*/  LDL.LU.64 R130, [R1+0x16f0] ;  /* 0x0016f00001827983 */ /* 0x0085680000300a00 */
[----:B------:R2:W5:Y:S04]  /*40e20*/  LDL.LU.64 R128, [R1+0x16e8] ;  /* 0x0016e80001807983 */ /* 0x0005680000300a00 */
[----:B------:R-:W3:Y:S04]  /*40e30*/  LDL.LU R6, [R1+0x398] ;  /* 0x0003980001067983 */ /* 0x000ee80000300800 */
        /* <DEDUP_REMOVED lines=24> */
[----:B------:R-:W3:Y:S04]  /*40fc0*/  LDL.LU.64 R250, [R1+0x1680] ;  /* 0x0016800001fa7983 */ /* 0x000ee80000300a00 */
[----:B------:R-:W3:Y:S04]  /*40fd0*/  LDL.LU.64 R248, [R1+0x1678] ;  /* 0x0016780001f87983 */ /* 0x000ee80000300a00 */
[----:B------:R1:W-:Y:S04]  /*40fe0*/  STL.64 [R1+0xe0], R232 ;  /* 0x0000e0e801007387 */ /* 0x0003e80000100a00 */
[----:B------:R1:W-:Y:S02]  /*40ff0*/  STL.64 [R1+0xe8], R234 ;  /* 0x0000e8ea01007387 */ /* 0x0003e40000100a00 */
[----:B-1----:R-:W-:-:S02]  /*41000*/  IMAD.MOV.U32 R232, RZ, RZ, R252 ;  /* 0x000000ffffe87224 */ /* 0x002fc400078e00fc */
[----:B------:R-:W-:Y:S01]  /*41010*/  IMAD.MOV.U32 R233, RZ, RZ, R81 ;  /* 0x000000ffffe97224 */ /* 0x000fe200078e0051 */
[----:B------:R1:W5:Y:S01]  /*41020*/  LDL.LU R252, [R1+0x1670] ;  /* 0x0016700001fc7983 */ /* 0x0003620000300800 */
[----:B------:R-:W-:Y:S02]  /*41030*/  IMAD.MOV.U32 R234, RZ, RZ, R80 ;  /* 0x000000ffffea7224 */ /* 0x000fe400078e0050 */
[----:B------:R-:W-:-:S07]  /*41040*/  IMAD.MOV.U32 R235, RZ, RZ, R7 ;  /* 0x000000ffffeb7224 */ /* 0x000fce00078e0007 */
[C---:B------:R-:W-:Y:S11]  /*41050*/  HMMA.1688.F32.TF32 R232, R236.reuse, R82, R232 ;  /* 0x00000052ece8723c */ /* 0x040ff600000810e8 */
[----:B------:R-:W-:Y:S11]  /*41060*/  @!UPT UIADD3 URZ, URZ, URZ, URZ ;  /* 0x0000003f3f3ff290 */ /* 0x000ff6000fffe03f */
[----:B------:R-:W-:Y:S01]  /*41070*/  @!UPT UIADD3 URZ, URZ, URZ, URZ ;  /* 0x0000003f3f3ff290 */ /* 0x000fe2000fffe03f */
[----:B------:R-:W-:Y:S04]  /*41080*/  STL.64 [R1+0xc0], R232 ;  /* 0x0000c0e801007387 */ /* 0x000fe80000100a00 */
[----:B------:R-:W-:Y:S04]  /*41090*/  STL.64 [R1+0xc8], R234 ;  /* 0x0000c8ea01007387 */ /* 0x000fe80000100a00 */
[----:B------:R-:W4:Y:S01]  /*410a0*/  LDL.LU R4, [R1+0xc64] ;  /* 0x000c640001047983 */ /* 0x000f220000300800 */
[C---:B--2---:R-:W-:Y:S08]  /*410b0*/  HMMA.1688.F32.TF32 R24, R236.reuse, R98, R24 ;  /* 0x00000062ec18723c */ /* 0x044ff00000081018 */
[C---:B---3--:R-:W-:Y:S08]  /*410c0*/  HMMA.1688.F32.TF32 R80, R236.reuse, R86, R248 ;  /* 0x00000056ec50723c */ /* 0x048ff000000810f8 */
[C---:B------:R-:W-:Y:S11]  /*410d0*/  HMMA.1688.F32.TF32 R84, R236.reuse, R90, R244 ;  /* 0x0000005aec54723c */ /* 0x040ff600000810f4 */
[----:B------:R-:W-:Y:S04]  /*410e0*/  @!UPT UIADD3 URZ, URZ, URZ, URZ ;  /* 0x0000003f3f3ff290 */ /* 0x000fe8000fffe03f */
[----:B------:R2:W-:Y:S04]  /*410f0*/  STL.64 [R1+0xb0], R80 ;  /* 0x0000b05001007387 */ /* 0x0005e80000100a00 */
[----:B------:R-:W-:Y:S04]  /*41100*/  STL.64 [R1+0xb8], R82 ;  /* 0x0000b85201007387 */ /* 0x000fe80000100a00 */
[----:B--2---:R-:W2:Y:S04]  /*41110*/  LDL.LU R80, [R1+0xc84] ;  /* 0x000c840001507983 */ /* 0x004ea80000300800 */
[----:B------:R-:W-:Y:S04]  /*41120*/  STL.64 [R1+0x80], R84 ;  /* 0x0000805401007387 */ /* 0x000fe80000100a00 */
[----:B------:R3:W-:Y:S02]  /*41130*/  STL.64 [R1+0x88], R86 ;  /* 0x0000885601007387 */ /* 0x0007e40000100a00 */
[C---:B---3--:R-:W-:Y:S11]  /*41140*/  HMMA.1688.F32.TF32 R84, R236.reuse, R94, R240 ;  /* 0x0000005eec54723c */ /* 0x048ff600000810f0 */
[----:B------:R-:W-:Y:S11]  /*41150*/  @!UPT UIADD3 URZ, URZ, URZ, URZ ;  /* 0x0000003f3f3ff290 */ /* 0x000ff6000fffe03f */
[----:B------:R-:W-:Y:S01]  /*41160*/  @!UPT UIADD3 URZ, URZ, URZ, URZ ;  /* 0x0000003f3f3ff290 */ /* 0x000fe2000fffe03f */
[----:B------:R-:W-:Y:S04]  /*41170*/  STL.64 [R1+0x70], R84 ;  /* 0x0000705401007387 */ /* 0x000fe80000100a00 */
[----:B------:R-:W-:Y:S04]  /*41180*/  STL.64 [R1+0x78], R86 ;  /* 0x0000785601007387 */ /* 0x000fe80000100a00 */
[----:B------:R-:W3:Y:S04]  /*41190*/  LDL.LU R5, [R1+0xc60] ;  /* 0x000c600001057983 */ /* 0x000ee80000300800 */
[----:B------:R-:W-:Y:S04]  /*411a0*/  STL.64 [R1+0x40], R24 ;  /* 0x0000401801007387 */ /* 0x000fe80000100a00 */
[----:B------:R1:W-:Y:S04]  /*411b0*/  STL.64 [R1+0x48], R26 ;  /* 0x0000481a01007387 */ /* 0x0003e80000100a00 */
[----:B-1----:R-:W3:Y:S01]  /*411c0*/  LDL.LU R27, [R1+0xc80] ;  /* 0x000c8000011b7983 */ /* 0x002ee20000300800 */
[----:B------:R-:W-:Y:S01]  /*411d0*/  HMMA.1688.F32.TF32 R28, R236, R102, R28 ;  /* 0x00000066ec1c723c */ /* 0x000fe2000008101c */
[----:B------:R-:W-:-:S05]  /*411e0*/  IMAD.MOV.U32 R7, RZ, RZ, 0x7f ;  /* 0x0000007fff077424 */ /* 0x000fca00078e00ff */
[----:B------:R-:W-:Y:S11]  /*411f0*/  IADD3 R81, R7, c[0x0][0x180], RZ ;  /* 0x0000600007517a10 */ /* 0x000ff60007ffe0ff */
[----:B------:R-:W-:Y:S06]  /*41200*/  @!UPT UIADD3 URZ, URZ, URZ, URZ ;  /* 0x0000003f3f3ff290 */ /* 0x000fec000fffe03f */
[----:B------:R-:W-:Y:S04]  /*41210*/  STL.64 [R1+0x30], R28 ;  /* 0x0000301c01007387 */ /* 0x000fe80000100a00 */
[----:B------:R1:W-:Y:S02]  /*41220*/  STL.64 [R1+0x38], R30 ;  /* 0x0000381e01007387 */ /* 0x0003e40000100a00 */
[----:B-1----:R-:W-:Y:S01]  /*41230*/  HMMA.1688.F32.TF32 R28, R236, R106, R32 ;  /* 0x0000006aec1c723c */ /* 0x002fe20000081020 */
[----:B------:R-:W-:-:S05]  /*41240*/  IMAD.MOV.U32 R7, RZ, RZ, c[0x0][0x180] ;  /* 0x00006000ff077624 */ /* 0x000fca00078e00ff */
[----:B------:R-:W-:Y:S01]  /*41250*/  IADD3 R0, R7, -0x100, RZ ;  /* 0xffffff0007007810 */ /* 0x000fe20007ffe0ff */
[----:B------:R-:W-:-:S04]  /*41260*/  IMAD.MOV.U32 R7, RZ, RZ, c[0x0][0x188] ;  /* 0x00006200ff077624 */ /* 0x000fc800078e00ff */
[----:B------:R-:W-:Y:S01]  /*41270*/  IMAD.SHL.U32 R83, R7, 0x80, RZ ;  /* 0x0000008007537824 */ /* 0x000fe200078e00ff */
[----:B------:R-:W-:-:S11]  /*41280*/  SHF.R.S32.HI R2, RZ, 0x1f, R81 ;  /* 0x0000001fff027819 */ /* 0x000fd60000011451 */
[----:B------:R1:W-:Y:S04]  /*41290*/  STL.64 [R1+0x10], R28 ;  /* 0x0000101c01007387 */ /* 0x0003e80000100a00 */
[----:B------:R1:W-:Y:S04]  /*412a0*/  STL.64 [R1+0x18], R30 ;  /* 0x0000181e01007387 */ /* 0x0003e80000100a00 */
[----:B------:R-:W3:Y:S04]  /*412b0*/  LDL.LU R25, [R1+0xca4] ;  /* 0x000ca40001197983 */ /* 0x000ee80000300800 */
[----:B------:R-:W3:Y:S04]  /*412c0*/  LDL.LU R7, [R1+0xcc4] ;  /* 0x000cc40001077983 */ /* 0x000ee80000300800 */
[----:B------:R-:W3:Y:S04]  /*412d0*/  LDL.LU R26, [R1+0xca0] ;  /* 0x000ca000011a7983 */ /* 0x000ee80000300800 */
[----:B------:R-:W3:Y:S01]  /*412e0*/  LDL.LU R24, [R1+0xcc0] ;  /* 0x000cc00001187983 */ /* 0x000ee20000300800 */
[----:B------:R-:W-:Y:S01]  /*412f0*/  LEA.HI R2, R2, R81, RZ, 0x7 ;  /* 0x0000005102027211 */ /* 0x000fe200078f38ff */
[----:B------:R-:W-:-:S02]  /*41300*/  IMAD R0, R6, -0x80, R0 ;  /* 0xffffff8006007824 */ /* 0x000fc400078e0200 */
[----:B------:R-:W1:Y:S01]  /*41310*/  S2R R81, SR_TID.X ;  /* 0x0000000000517919 */ /* 0x000e620000002100 */
[----:B------:R-:W-:-:S03]  /*41320*/  SHF.R.S32.HI R2, RZ, 0x7, R2 ;  /* 0x00000007ff027819 */ /* 0x000fc60000011402 */
[----:B------:R-:W-:Y:S01]  /*41330*/  BAR.SYNC.DEFER_BLOCKING 0x0 ;  /* 0x0000000000007b1d */ /* 0x000fe20000010000 */
[----:B------:R-:W-:Y:S02]  /*41340*/  IADD3 R2, R2, -0x2, RZ ;  /* 0xfffffffe02027810 */ /* 0x000fe40007ffe0ff */
[----:B------:R-:W-:Y:S02]  /*41350*/  ISETP.GT.AND P1, PT, R0, RZ, PT ;  /* 0x000000ff0000720c */ /* 0x000fe40003f24270 */
[----:B------:R-:W-:Y:S02]  /*41360*/  ISETP.GE.AND P0, PT, R6, R2, PT ;  /* 0x000000020600720c */ /* 0x000fe40003f06270 */
[----:B------:R-:W-:Y:S01]  /*41370*/  SEL R2, RZ, 0x4, !P1 ;  /* 0x00000004ff027807 */ /* 0x000fe20004800000 */
[----:B------:R-:W-:Y:S01]  /*41380*/  UIADD3 UR5, UR5, 0x1, URZ ;  /* 0x0000000105057890 */ /* 0x000fe2000fffe03f */
[----:B------:R-:W-:Y:S02]  /*41390*/  ISETP.GT.AND P1, PT, R0, 0x4, PT ;  /* 0x000000040000780c */ /* 0x000fe40003f24270 */
[----:B------:R-:W-:Y:S01]  /*413a0*/  SEL R2, R2, RZ, !P0 ;  /* 0x000000ff02027207 */ /* 0x000fe20004000000 */
[----:B------:R-:W-:Y:S01]  /*413b0*/  UISETP.GT.AND UP0, UPT, UR5, 0x1, UPT ;  /* 0x000000010500788c */ /* 0x000fe2000bf04270 */
[----:B------:R-:W-:-:S02]  /*413c0*/  IMAD.SHL.U32 R83, R83, 0x4, RZ ;  /* 0x0000000453537824 */ /* 0x000fc400078e00ff */
[----:B------:R-:W-:Y:S02]  /*413d0*/  ISETP.NE.U32.AND P2, PT, R2, RZ, PT ;  /* 0x000000ff0200720c */ /* 0x000fe40003f45070 */
[----:B------:R-:W-:Y:S01]  /*413e0*/  SEL R2, RZ, 0x4, !P1 ;  /* 0x00000004ff027807 */ /* 0x000fe20004800000 */
[----:B------:R-:W-:Y:S01]  /*413f0*/  USEL UR5, UR5, URZ, !UP0 ;  /* 0x0000003f05057287 */ /* 0x000fe2000c000000 */
[----:B----4-:R-:W-:Y:S02]  /*41400*/  IADD3 R4, P3, R4, R83, RZ ;  /* 0x0000005304047210 */ /* 0x010fe40007f7e0ff */
[----:B------:R-:W-:Y:S02]  /*41410*/  SEL R2, R2, RZ, !P0 ;  /* 0x000000ff02027207 */ /* 0x000fe40004000000 */
[----:B-1----:R-:W-:Y:S02]  /*41420*/  LOP3.LUT R81, R81, 0x7f, RZ, 0xc0, !PT ;  /* 0x0000007f51517812 */ /* 0x002fe400078ec0ff */
[----:B------:R-:W-:Y:S01]  /*41430*/  ISETP.NE.U32.AND P1, PT, R2, RZ, PT ;  /* 0x000000ff0200720c */ /* 0x000fe20003f25070 */
[----:B------:R-:W-:-:S02]  /*41440*/  IMAD.U32 R2, RZ, RZ, UR5 ;  /* 0x00000005ff027e24 */ /* 0x000fc4000f8e00ff */
[----:B------:R-:W-:Y:S01]  /*41450*/  IMAD.SHL.U32 R29, R81, 0x4, RZ ;  /* 0x00000004511d7824 */ /* 0x000fe200078e00ff */
[----:B------:R-:W-:Y:S03]  /*41460*/  STL [R1+0xc64], R4 ;  /* 0x000c640401007387 */ /* 0x000fe60000100800 */
[----:B------:R-:W-:Y:S01]  /*41470*/  IMAD R2, R2, 0x10000, R29 ;  /* 0x0001000002027824 */ /* 0x000fe200078e021d */
[----:B--2---:R-:W-:-:S05]  /*41480*/  IADD3 R80, P4, R80, R83, RZ ;  /* 0x0000005350507210 */ /* 0x004fca0007f9e0ff */
[----:B------:R-:W-:Y:S01]  /*41490*/  STL [R1+0xc84], R80 ;  /* 0x000c845001007387 */ /* 0x000fe20000100800 */
[----:B---3--:R-:W-:-:S05]  /*414a0*/  IADD3.X R5, R5, R3, RZ, P3, !PT ;  /* 0x0000000305057210 */ /* 0x008fca0001ffe4ff */
[----:B------:R1:W-:Y:S04]  /*414b0*/  STL [R1+0xc60], R5 ;  /* 0x000c600501007387 */ /* 0x0003e80000100800 */
[----:B------:R-:W-:Y:S01]  /*414c0*/  @!PT LDS RZ, [RZ] ;  /* 0x00000000fffff984 */ /* 0x000fe20000000800 */
[----:B------:R-:W-:Y:S01]  /*414d0*/  @!PT LDS RZ, [RZ] ;  /* 0x00000000fffff984 */ /* 0x000fe20000000800 */
[----:B------:R-:W-:Y:S01]  /*414e0*/  @!PT LDS RZ, [RZ] ;  /* 0x00000000fffff984 */ /* 0x000fe20000000800 */
[----:B------:R1:W-:Y:S01]  /*414f0*/  LDGSTS.E [R2+0x40000], [R4.64], P2 ;  /* 0x4000000004027fae */ /* 0x0003e20009121848 */
[----:B------:R-:W-:-:S05]  /*41500*/  IMAD.X R27, R27, 0x1, R3, P4 ;  /* 0x000000011b1b7824 */ /* 0x000fca00020e0603 */
[----:B------:R2:W-:Y:S04]  /*41510*/  STL [R1+0xc80], R27 ;  /* 0x000c801b01007387 */ /* 0x0005e80000100800 */
[----:B------:R-:W3:Y:S01]  /*41520*/  LDL.LU R31, [R1+0xce0] ;  /* 0x000ce000011f7983 */ /* 0x000ee20000300800 */
[----:B-1----:R-:W-:-:S03]  /*41530*/  IMAD.MOV.U32 R5, RZ, RZ, R27 ;  /* 0x000000ffff057224 */ /* 0x002fc600078e001b */
[----:B------:R-:W4:Y:S04]  /*41540*/  LDL.LU R30, [R1+0xce4] ;  /* 0x000ce400011e7983 */ /* 0x000f280000300800 */
[----:B------:R-:W3:Y:S04]  /*41550*/  LDL.LU R28, [R1+0xd00] ;  /* 0x000d0000011c7983 */ /* 0x000ee80000300800 */
[----:B--2---:R-:W2:Y:S01]  /*41560*/  LDL.LU R27, [R1+0xd04] ;  /* 0x000d0400011b7983 */ /* 0x004ea20000300800 */
[----:B------:R-:W-:-:S05]  /*41570*/  IMAD.MOV.U32 R4, RZ, RZ, R80 ;  /* 0x000000ffff047224 */ /* 0x000fca00078e0050 */
[----:B------:R1:W-:Y:S01]  /*41580*/  LDGSTS.E [R2+0x40800], [R4.64], P1 ;  /* 0x4080000004027fae */ /* 0x0003e20008921848 */
[----:B------:R-:W-:-:S04]  /*41590*/  ISETP.GT.AND P1, PT, R0, 0x8, PT ;  /* 0x000000080000780c */ /* 0x000fc80003f24270 */
[----:B-1----:R-:W-:Y:S02]  /*415a0*/  SEL R4, RZ, 0x4, !P1 ;  /* 0x00000004ff047807 */ /* 0x002fe40004800000 */
[----:B------:R-:W-:Y:S02]  /*415b0*/  ISETP.GT.AND P1, PT, R0, 0xc, PT ;  /* 0x0000000c0000780c */ /* 0x000fe40003f24270 */
[----:B------:R-:W-:-:S04]  /*415c0*/  SEL R4, R4, RZ, !P0 ;  /* 0x000000ff04047207 */ /* 0x000fc80004000000 */
[----:B------:R-:W-:Y:S02]  /*415d0*/  ISETP.NE.U32.AND P2, PT, R4, RZ, PT ;  /* 0x000000ff0400720c */ /* 0x000fe40003f45070 */
[----:B------:R-:W-:-:S04]  /*415e0*/  SEL R4, RZ, 0x4, !P1 ;  /* 0x00000004ff047807 */ /* 0x000fc80004800000 */
[----:B------:R-:W-:-:S04]  /*415f0*/  SEL R4, R4, RZ, !P0 ;  /* 0x000000ff04047207 */ /* 0x000fc80004000000 */
[----:B------:R-:W-:Y:S02]  /*41600*/  ISETP.NE.U32.AND P1, PT, R4, RZ, PT ;  /* 0x000000ff0400720c */ /* 0x000fe40003f25070 */
[-C--:B------:R-:W-:Y:S02]  /*41610*/  IADD3 R25, P3, R25, R83.reuse, RZ ;  /* 0x0000005319197210 */ /* 0x080fe40007f7e0ff */
[----:B------:R-:W-:-:S03]  /*41620*/  IADD3 R7, P4, R7, R83, RZ ;  /* 0x0000005307077210 */ /* 0x000fc60007f9e0ff */
[----:B------:R-:W-:Y:S01]  /*41630*/  IMAD.X R26, R26, 0x1, R3, P3 ;  /* 0x000000011a1a7824 */ /* 0x000fe200018e0603 */
[----:B------:R-:W-:Y:S01]  /*41640*/  STL [R1+0xca4], R25 ;  /* 0x000ca41901007387 */ /* 0x000fe20000100800 */
[----:B------:R-:W-:Y:S02]  /*41650*/  IMAD.MOV.U32 R4, RZ, RZ, R25 ;  /* 0x000000ffff047224 */ /* 0x000fe400078e0019 */
[----:B------:R-:W-:Y:S01]  /*41660*/  IMAD.X R24, R24, 0x1, R3, P4 ;  /* 0x0000000118187824 */ /* 0x000fe200020e0603 */
[----:B------:R1:W-:Y:S01]  /*41670*/  STL [R1+0xca0], R26 ;  /* 0x000ca01a01007387 */ /* 0x0003e20000100800 */
[----:B------:R-:W-:-:S03]  /*41680*/  IMAD.MOV.U32 R5, RZ, RZ, R26 ;  /* 0x000000ffff057224 */ /* 0x000fc600078e001a */
[----:B------:R-:W-:Y:S04]  /*41690*/  STL [R1+0xcc4], R7 ;  /* 0x000cc40701007387 */ /* 0x000fe80000100800 */
[----:B------:R1:W-:Y:S04]  /*416a0*/  STL [R1+0xcc0], R24 ;  /* 0x000cc01801007387 */ /* 0x0003e80000100800 */
[----:B-1----:R-:W2:Y:S04]  /*416b0*/  LDL.LU R26, [R1+0xd20] ;  /* 0x000d2000011a7983 */ /* 0x002ea80000300800 */
[----:B------:R1:W-:Y:S04]  /*416c0*/  LDGSTS.E [R2+0x41000], [R4.64], P2 ;  /* 0x4100000004027fae */ /* 0x0003e80009121848 */
[----:B------:R-:W2:Y:S01]  /*416d0*/  LDL.LU R25, [R1+0xd24] ;  /* 0x000d240001197983 */ /* 0x000ea20000300800 */
[----:B-1----:R-:W-:-:S02]  /*416e0*/  IMAD.MOV.U32 R5, RZ, RZ, R24 ;  /* 0x000000ffff057224 */ /* 0x002fc400078e0018 */
[----:B------:R-:W-:Y:S01]  /*416f0*/  IMAD.MOV.U32 R4, RZ, RZ, R7 ;  /* 0x000000ffff047224 */ /* 0x000fe200078e0007 */
[----:B------:R-:W2:Y:S04]  /*41700*/  LDL.LU R24, [R1+0xd40] ;  /* 0x000d400001187983 */ /* 0x000ea80000300800 */
[----:B------:R-:W2:Y:S04]  /*41710*/  LDL.LU R7, [R1+0xd44] ;  /* 0x000d440001077983 */ /* 0x000ea80000300800 */
        /* <DEDUP_REMOVED lines=9> */
[----:B----4-:R-:W-:-:S05]  /*417b0*/  IADD3 R30, P3, R30, R83, RZ ;  /* 0x000000531e1e7210 */ /* 0x010fca0007f7e0ff */
[----:B---3--:R-:W-:Y:S01]  /*417c0*/  IMAD.X R31, R31, 0x1, R3, P3 ;  /* 0x000000011f1f7824 */ /* 0x008fe200018e0603 */
[----:B--2---:R-:W-:Y:S01]  /*417d0*/  IADD3 R27, P4, R27, R83, RZ ;  /* 0x000000531b1b7210 */ /* 0x004fe20007f9e0ff */
[----:B------:R-:W-:-:S03]  /*417e0*/  IMAD.MOV.U32 R4, RZ, RZ, R30 ;  /* 0x000000ffff047224 */ /* 0x000fc600078e001e */
[----:B------:R-:W-:Y:S01]  /*417f0*/  MOV R5, R31 ;  /* 0x0000001f00057202 */ /* 0x000fe20000000f00 */
[----:B------:R-:W-:Y:S01]  /*41800*/  STL [R1+0xce4], R30 ;  /* 0x000ce41e01007387 */ /* 0x000fe20000100800 */
[----:B------:R-:W-:-:S03]  /*41810*/  IMAD.X R28, R28, 0x1, R3, P4 ;  /* 0x000000011c1c7824 */ /* 0x000fc600020e0603 */
[----:B------:R1:W-:Y:S04]  /*41820*/  STL [R1+0xce0], R31 ;  /* 0x000ce01f01007387 */ /* 0x0003e80000100800 */
[----:B------:R-:W-:Y:S04]  /*41830*/  STL [R1+0xd04], R27 ;  /* 0x000d041b01007387 */ /* 0x000fe80000100800 */
[----:B------:R2:W-:Y:S04]  /*41840*/  STL [R1+0xd00], R28 ;  /* 0x000d001c01007387 */ /* 0x0005e80000100800 */
[----:B------:R3:W-:Y:S04]  /*41850*/  LDGSTS.E [R2+0x42000], [R4.64], P2 ;  /* 0x4200000004027fae */ /* 0x0007e80009121848 */
[----:B-1----:R-:W4:Y:S04]  /*41860*/  LDL.LU R31, [R1+0xd60] ;  /* 0x000d6000011f7983 */ /* 0x002f280000300800 */
[----:B------:R-:W4:Y:S01]  /*41870*/  LDL.LU R30, [R1+0xd64] ;  /* 0x000d6400011e7983 */ /* 0x000f220000300800 */
[----:B---3--:R-:W-:-:S02]  /*41880*/  IMAD.MOV.U32 R5, RZ, RZ, R28 ;  /* 0x000000ffff057224 */ /* 0x008fc400078e001c */
[----:B------:R-:W-:Y:S01]  /*41890*/  IMAD.MOV.U32 R4, RZ, RZ, R27 ;  /* 0x000000ffff047224 */ /* 0x000fe200078e001b */
[----:B--2---:R-:W2:Y:S04]  /*418a0*/  LDL.LU R28, [R1+0xd80] ;  /* 0x000d8000011c7983 */ /* 0x004ea80000300800 */
[----:B------:R-:W3:Y:S04]  /*418b0*/  LDL.LU R27, [R1+0xd84] ;  /* 0x000d8400011b7983 */ /* 0x000ee80000300800 */
        /* <DEDUP_REMOVED lines=9> */
[----:B------:R-:W-:-:S05]  /*41950*/  IADD3 R25, P3, R25, R83, RZ ;  /* 0x0000005319197210 */ /* 0x000fca0007f7e0ff */
[----:B------:R-:W-:Y:S01]  /*41960*/  IMAD.X R26, R26, 0x1, R3, P3 ;  /* 0x000000011a1a7824 */ /* 0x000fe200018e0603 */
[----:B------:R-:W-:Y:S01]  /*41970*/  STL [R1+0xd24], R25 ;  /* 0x000d241901007387 */ /* 0x000fe20000100800 */
[----:B------:R-:W-:Y:S02]  /*41980*/  IMAD.MOV.U32 R4, RZ, RZ, R25 ;  /* 0x000000ffff047224 */ /* 0x000fe400078e0019 */
[----:B------:R-:W-:Y:S01]  /*41990*/  IMAD.MOV.U32 R5, RZ, RZ, R26 ;  /* 0x000000ffff057224 */ /* 0x000fe200078e001a */
[----:B------:R-:W-:Y:S01]  /*419a0*/  IADD3 R7, P4, R7, R83, RZ ;  /* 0x0000005307077210 */ /* 0x000fe20007f9e0ff */
[----:B------:R1:W-:Y:S04]  /*419b0*/  STL [R1+0xd20], R26 ;  /* 0x000d201a01007387 */ /* 0x0003e80000100800 */
[----:B------:R-:W-:Y:S01]  /*419c0*/  IMAD.X R24, R24, 0x1, R3, P4 ;  /* 0x0000000118187824 */ /* 0x000fe200020e0603 */
[----:B------:R-:W-:Y:S04]  /*419d0*/  STL [R1+0xd44], R7 ;  /* 0x000d440701007387 */ /* 0x000fe80000100800 */
[----:B------:R1:W-:Y:S04]  /*419e0*/  STL [R1+0xd40], R24 ;  /* 0x000d401801007387 */ /* 0x0003e80000100800 */
[----:B------:R1:W-:Y:S04]  /*419f0*/  LDGSTS.E [R2+0x43000], [R4.64], P2 ;  /* 0x4300000004027fae */ /* 0x0003e80009121848 */
[----:B-1----:R-:W2:Y:S04]  /*41a00*/  LDL.LU R26, [R1+0xda0] ;  /* 0x000da000011a7983 */ /* 0x002ea80000300800 */
[----:B------:R-:W2:Y:S01]  /*41a10*/  LDL.LU R25, [R1+0xda4] ;  /* 0x000da40001197983 */ /* 0x000ea20000300800 */
[----:B------:R-:W-:-:S02]  /*41a20*/  IMAD.MOV.U32 R5, RZ, RZ, R24 ;  /* 0x000000ffff057224 */ /* 0x000fc400078e0018 */
        /* <DEDUP_REMOVED lines=13> */
[----:B------:R-:W-:Y:S01]  /*41b00*/  IMAD.X R31, R31, 0x1, R3, P3 ;  /* 0x000000011f1f7824 */ /* 0x000fe200018e0603 */
[----:B---3--:R-:W-:Y:S01]  /*41b10*/  IADD3 R27, P4, R27, R83, RZ ;  /* 0x000000531b1b7210 */ /* 0x008fe20007f9e0ff */
[----:B------:R-:W-:Y:S01]  /*41b20*/  STL [R1+0xd64], R30 ;  /* 0x000d641e01007387 */ /* 0x000fe20000100800 */
[----:B------:R-:W-:-:S03]  /*41b30*/  IMAD.MOV.U32 R4, RZ, RZ, R30 ;  /* 0x000000ffff047224 */ /* 0x000fc600078e001e */
[----:B--2---:R-:W-:Y:S01]  /*41b40*/  IMAD.X R28, R28, 0x1, R3, P4 ;  /* 0x000000011c1c7824 */ /* 0x004fe200020e0603 */
[----:B------:R1:W-:Y:S01]  /*41b50*/  STL [R1+0xd60], R31 ;  /* 0x000d601f01007387 */ /* 0x0003e20000100800 */
[----:B------:R-:W-:-:S03]  /*41b60*/  IMAD.MOV.U32 R5, RZ, RZ, R31 ;  /* 0x000000ffff057224 */ /* 0x000fc600078e001f */
[----:B------:R-:W-:Y:S04]  /*41b70*/  STL [R1+0xd84], R27 ;  /* 0x000d841b01007387 */ /* 0x000fe80000100800 */
[----:B------:R2:W-:Y:S04]  /*41b80*/  STL [R1+0xd80], R28 ;  /* 0x000d801c01007387 */ /* 0x0005e80000100800 */
[----:B-1----:R-:W3:Y:S04]  /*41b90*/  LDL.LU R31, [R1+0xde0] ;  /* 0x000de000011f7983 */ /* 0x002ee80000300800 */
[----:B------:R1:W-:Y:S04]  /*41ba0*/  LDGSTS.E [R2+0x44000], [R4.64], P2 ;  /* 0x4400000004027fae */ /* 0x0003e80009121848 */
[----:B------:R-:W4:Y:S01]  /*41bb0*/  LDL.LU R30, [R1+0xde4] ;  /* 0x000de400011e7983 */ /* 0x000f220000300800 */
[----:B-1----:R-:W-:Y:S01]  /*41bc0*/  MOV R5, R28 ;  /* 0x0000001c00057202 */ /* 0x002fe20000000f00 */
[----:B------:R-:W-:-:S02]  /*41bd0*/  IMAD.MOV.U32 R4, RZ, RZ, R27 ;  /* 0x000000ffff047224 */ /* 0x000fc400078e001b */
[----:B--2---:R-:W2:Y:S04]  /*41be0*/  LDL.LU R28, [R1+0xe00] ;  /* 0x000e0000011c7983 */ /* 0x004ea80000300800 */
        /* <DEDUP_REMOVED lines=12> */
[----:B------:R-:W-:Y:S01]  /*41cb0*/  IADD3 R7, P4, R7, R83, RZ ;  /* 0x0000005307077210 */ /* 0x000fe20007f9e0ff */
[----:B------:R-:W-:Y:S01]  /*41cc0*/  STL [R1+0xda4], R25 ;  /* 0x000da41901007387 */ /* 0x000fe20000100800 */
[----:B------:R-:W-:-:S03]  /*41cd0*/  IMAD.MOV.U32 R4, RZ, RZ, R25 ;  /* 0x000000ffff047224 */ /* 0x000fc600078e0019 */
        /* <DEDUP_REMOVED lines=23> */
[----:B------:R-:W-:Y:S01]  /*41e50*/  STL [R1+0xde4], R30 ;  /* 0x000de41e01007387 */ /* 0x000fe20000100800 */
[----:B------:R-:W-:Y:S01]  /*41e60*/  IMAD.MOV.U32 R4, RZ, RZ, R30 ;  /* 0x000000ffff047224 */ /* 0x000fe200078e001e */
[----:B--2---:R-:W-:Y:S01]  /*41e70*/  IADD3 R27, P4, R27, R83, RZ ;  /* 0x000000531b1b7210 */ /* 0x004fe20007f9e0ff */
[----:B------:R-:W-:Y:S01]  /*41e80*/  IMAD.MOV.U32 R5, RZ, RZ, R31 ;  /* 0x000000ffff057224 */ /* 0x000fe200078e001f */
[----:B------:R1:W-:Y:S03]  /*41e90*/  STL [R1+0xde0], R31 ;  /* 0x000de01f01007387 */ /* 0x0003e60000100800 */
[----:B------:R-:W-:Y:S01]  /*41ea0*/  IMAD.X R28, R28, 0x1, R3, P4 ;  /* 0x000000011c1c7824 */ /* 0x000fe200020e0603 */
        /* <DEDUP_REMOVED lines=21> */
[----:B------:R-:W-:Y:S01]  /*42000*/  IMAD.MOV.U32 R4, RZ, RZ, R25 ;  /* 0x000000ffff047224 */ /* 0x000fe200078e0019 */
[----:B------:R-:W-:Y:S02]  /*42010*/  IADD3 R7, P4, R7, R83, RZ ;  /* 0x0000005307077210 */ /* 0x000fe40007f9e0ff */
[----:B------:R1:W-:Y:S02]  /*42020*/  STL [R1+0xe20], R26 ;  /* 0x000e201a01007387 */ /* 0x0003e40000100800 */
[----:B------:R-:W-:Y:S01]  /*42030*/  IADD3.X R24, R24, R3, RZ, P4, !PT ;  /* 0x0000000318187210 */ /* 0x000fe200027fe4ff */
[----:B------:R-:W-:Y:S01]  /*42040*/  IMAD.MOV.U32 R5, RZ, RZ, R26 ;  /* 0x000000ffff057224 */ /* 0x000fe200078e001a */
[----:B------:R-:W-:Y:S04]  /*42050*/  STL [R1+0xe44], R7 ;  /* 0x000e440701007387 */ /* 0x000fe80000100800 */
[----:B------:R1:W-:Y:S04]  /*42060*/  STL [R1+0xe40], R24 ;  /* 0x000e401801007387 */ /* 0x0003e80000100800 */
[----:B-1----:R-:W2:Y:S04]  /*42070*/  LDL.LU R26, [R1+0xea0] ;  /* 0x000ea000011a7983 */ /* 0x002ea80000300800 */
[----:B------:R-:W2:Y:S04]  /*42080*/  LDL.LU R25, [R1+0xea4] ;  /* 0x000ea40001197983 */ /* 0x000ea80000300800 */
[----:B------:R1:W-:Y:S02]  /*42090*/  LDGSTS.E [R2+0x47000], [R4.64], P2 ;  /* 0x4700000004027fae */ /* 0x0003e40009121848 */
        /* <DEDUP_REMOVED lines=26> */
[----:B-1----:R-:W-:-:S02]  /*42240*/  IMAD.MOV.U32 R5, RZ, RZ, R28 ;  /* 0x000000ffff057224 */ /* 0x002fc400078e001c */
[----:B------:R-:W-:Y:S01]  /*42250*/  IMAD.MOV.U32 R4, RZ, RZ, R27 ;  /* 0x000000ffff047224 */ /* 0x000fe200078e001b */
        /* <DEDUP_REMOVED lines=9> */
[----:B------:R-:W-:Y:S02]  /*422f0*/  SEL R4, R4, RZ, !P0 ;  /* 0x000000ff04047207 */ /* 0x000fe40004000000 */
[----:B------:R-:W-:-:S05]  /*42300*/  IADD3 R25, P3, R25, R83, RZ ;  /* 0x0000005319197210 */ /* 0x000fca0007f7e0ff */
[----:B------:R-:W-:Y:S01]  /*42310*/  IMAD.X R26, R26, 0x1, R3, P3 ;  /* 0x000000011a1a7824 */ /* 0x000fe200018e0603 */
[----:B------:R-:W-:Y:S01]  /*42320*/  ISETP.NE.U32.AND P1, PT, R4, RZ, PT ;  /* 0x000000ff0400720c */ /* 0x000fe20003f25070 */
[----:B------:R-:W-:Y:S01]  /*42330*/  IMAD.MOV.U32 R4, RZ, RZ, R25 ;  /* 0x000000ffff047224 */ /* 0x000fe200078e0019 */
[----:B------:R-:W-:Y:S02]  /*42340*/  STL [R1+0xea4], R25 ;  /* 0x000ea41901007387 */ /* 0x000fe40000100800 */
[----:B------:R-:W-:Y:S02]  /*42350*/  MOV R5, R26 ;  /* 0x0000001a00057202 */ /* 0x000fe40000000f00 */
[----:B------:R1:W-:Y:S04]  /*42360*/  STL [R1+0xea0], R26 ;  /* 0x000ea01a01007387 */ /* 0x0003e80000100800 */
[----:B------:R1:W-:Y:S01]  /*42370*/  LDGSTS.E [R2+0x49000], [R4.64], P2 ;  /* 0x4900000004027fae */ /* 0x0003e20009121848 */
[----:B------:R-:W-:-:S05]  /*42380*/  IADD3 R7, P4, R7, R83, RZ ;  /* 0x0000005307077210 */ /* 0x000fca0007f9e0ff */
[----:B------:R-:W-:Y:S01]  /*42390*/  IMAD.X R24, R24, 0x1, R3, P4 ;  /* 0x0000000118187824 */ /* 0x000fe200020e0603 */
[----:B------:R-:W-:Y:S01]  /*423a0*/  STL [R1+0xec4], R7 ;  /* 0x000ec40701007387 */ /* 0x000fe20000100800 */
[----:B-1----:R-:W-:-:S03]  /*423b0*/  IMAD.MOV.U32 R4, RZ, RZ, R7 ;  /* 0x000000ffff047224 */ /* 0x002fc600078e0007 */
[----:B------:R1:W-:Y:S01]  /*423c0*/  STL [R1+0xec0], R24 ;  /* 0x000ec01801007387 */ /* 0x0003e20000100800 */
[----:B------:R-:W-:-:S03]  /*423d0*/  IMAD.MOV.U32 R5, RZ, RZ, R24 ;  /* 0x000000ffff057224 */ /* 0x000fc600078e0018 */
[----:B------:R-:W2:Y:S04]  /*423e0*/  LDL.LU R26, [R1+0xf20] ;  /* 0x000f2000011a7983 */ /* 0x000ea80000300800 */
[----:B------:R-:W2:Y:S04]  /*423f0*/  LDL.LU R25, [R1+0xf24] ;  /* 0x000f240001197983 */ /* 0x000ea80000300800 */
[----:B-1----:R-:W2:Y:S04]  /*42400*/  LDL.LU R24, [R1+0xf40] ;  /* 0x000f400001187983 */ /* 0x002ea80000300800 */
        /* <DEDUP_REMOVED lines=13> */
[----:B------:R-:W-:Y:S02]  /*424e0*/  IMAD.MOV.U32 R4, RZ, RZ, R30 ;  /* 0x000000ffff047224 */ /* 0x000fe400078e001e */
[----:B------:R-:W-:Y:S01]  /*424f0*/  IMAD.MOV.U32 R5, RZ, RZ, R31 ;  /* 0x000000ffff057224 */ /* 0x000fe200078e001f */
[----:B--2---:R-:W-:Y:S01]  /*42500*/  IADD3 R27, P4, R27, R83, RZ ;  /* 0x000000531b1b7210 */ /* 0x004fe20007f9e0ff */
[----:B------:R1:W-:Y:S04]  /*42510*/  STL [R1+0xee0], R31 ;  /* 0x000ee01f01007387 */ /* 0x0003e80000100800 */
        /* <DEDUP_REMOVED lines=32> */
[----:B-1----:R-:W-:Y:S01]  /*42720*/  MOV R5, R24 ;  /* 0x0000001800057202 */ /* 0x002fe20000000f00 */
[----:B------:R-:W-:-:S02]  /*42730*/  IMAD.MOV.U32 R4, RZ, RZ, R7 ;  /* 0x000000ffff047224 */ /* 0x000fc400078e0007 */
        /* <DEDUP_REMOVED lines=36> */
[----:B------:R-:W-:Y:S02]  /*42980*/  IADD3 R25, P3, R25, R83, RZ ;  /* 0x0000005319197210 */ /* 0x000fe40007f7e0ff */
[----:B------:R-:W-:-:S03]  /*42990*/  ISETP.NE.U32.AND P1, PT, R4, RZ, PT ;  /* 0x000000ff0400720c */ /* 0x000fc60003f25070 */
[----:B------:R-:W-:Y:S01]  /*429a0*/  IMAD.X R26, R26, 0x1, R3, P3 ;  /* 0x000000011a1a7824 */ /* 0x000fe200018e0603 */
[----:B------:R-:W-:Y:S01]  /*429b0*/  STL [R1+0xc48], R25 ;  /* 0x000c481901007387 */ /* 0x000fe20000100800 */
[----:B------:R-:W-:Y:S01]  /*429c0*/  IMAD.MOV.U32 R4, RZ, RZ, R25 ;  /* 0x000000ffff047224 */ /* 0x000fe200078e0019 */
[----:B------:R-:W-:Y:S01]  /*429d0*/  IADD3 R7, P4, R7, R83, RZ ;  /* 0x0000005307077210 */ /* 0x000fe20007f9e0ff */
[----:B------:R-:W-:Y:S01]  /*429e0*/  IMAD.MOV.U32 R5, RZ, RZ, R26 ;  /* 0x000000ffff057224 */ /* 0x000fe200078e001a */
[----:B------:R1:W-:Y:S03]  /*429f0*/  STL [R1+0xc44], R26 ;  /* 0x000c441a01007387 */ /* 0x0003e60000100800 */
        /* <DEDUP_REMOVED lines=23> */
[----:B--2---:R-:W-:Y:S02]  /*42b70*/  IADD3 R27, P4, R27, R83, RZ ;  /* 0x000000531b1b7210 */ /* 0x004fe40007f9e0ff */
[----:B------:R1:W-:Y:S02]  /*42b80*/  STL [R1+0xc04], R31 ;  /* 0x000c041f01007387 */ /* 0x0003e40000100800 */
[----:B------:R-:W-:Y:S01]  /*42b90*/  IADD3.X R28, R28, R3, RZ, P4, !PT ;  /* 0x000000031c1c7210 */ /* 0x000fe200027fe4ff */
[----:B------:R-:W-:Y:S01]  /*42ba0*/  IMAD.MOV.U32 R5, RZ, RZ, R31 ;  /* 0x000000ffff057224 */ /* 0x000fe200078e001f */
[----:B------:R-:W-:Y:S04]  /*42bb0*/  STL [R1+0xbe8], R27 ;  /* 0x000be81b01007387 */ /* 0x000fe80000100800 */
[----:B------:R2:W-:Y:S04]  /*42bc0*/  STL [R1+0xbe4], R28 ;  /* 0x000be41c01007387 */ /* 0x0005e80000100800 */
[----:B------:R-:W3:Y:S04]  /*42bd0*/  LDL.LU R32, [R1+0xc68] ;  /* 0x000c680001207983 */ /* 0x000ee80000300800 */
[----:B-1----:R-:W4:Y:S04]  /*42be0*/  LDL.LU R31, [R1+0xc6c] ;  /* 0x000c6c00011f7983 */ /* 0x002f280000300800 */
[----:B------:R1:W-:Y:S04]  /*42bf0*/  LDGSTS.E [R2+0x4e000], [R4.64], P2 ;  /* 0x4e00000004027fae */ /* 0x0003e80009121848 */
[----:B------:R-:W3:Y:S01]  /*42c00*/  LDL.LU R30, [R1+0xc88] ;  /* 0x000c8800011e7983 */ /* 0x000ee20000300800 */
[----:B-1----:R-:W-:-:S03]  /*42c10*/  IMAD.MOV.U32 R5, RZ, RZ, R28 ;  /* 0x000000ffff057224 */ /* 0x002fc600078e001c */
        /* <DEDUP_REMOVED lines=27> */
[----:B------:R-:W2:Y:S01]  /*42dd0*/  LDL.LU R7, [R1+0xccc] ;  /* 0x000ccc0001077983 */ /* 0x000ea20000300800 */
[----:B------:R-:W-:-:S03]  /*42de0*/  ISETP.GT.AND P2, PT, R0, 0x5, PT ;  /* 0x000000050000780c */ /* 0x000fc60003f44270 */
[----:B------:R1:W-:Y:S01]  /*42df0*/  LDGSTS.E [R2+0x4f800], [R4.64], P1 ;  /* 0x4f80000004027fae */ /* 0x0003e20008921848 */
[----:B------:R-:W-:Y:S01]  /*42e00*/  ISETP.GT.AND P1, PT, R0, 0x1, PT ;  /* 0x000000010000780c */ /* 0x000fe20003f24270 */
[----:B------:R-:W-:-:S03]  /*42e10*/  IMAD.SHL.U32 R85, R81, 0x4, RZ ;  /* 0x0000000451557824 */ /* 0x000fc600078e00ff */
[----:B-1----:R-:W-:Y:S02]  /*42e20*/  SEL R4, RZ, 0x4, !P1 ;  /* 0x00000004ff047807 */ /* 0x002fe40004800000 */
[----:B------:R-:W-:Y:S02]  /*42e30*/  SEL R2, RZ, 0x4, !P2 ;  /* 0x00000004ff027807 */ /* 0x000fe40005000000 */
[----:B------:R-:W-:Y:S02]  /*42e40*/  SEL R4, R4, RZ, !P0 ;  /* 0x000000ff04047207 */ /* 0x000fe40004000000 */
[----:B------:R-:W-:Y:S02]  /*42e50*/  SEL R2, R2, RZ, !P0 ;  /* 0x000000ff02027207 */ /* 0x000fe40004000000 */
[----:B------:R-:W-:Y:S02]  /*42e60*/  ISETP.NE.U32.AND P1, PT, R4, RZ, PT ;  /* 0x000000ff0400720c */ /* 0x000fe40003f25070 */
[----:B------:R-:W-:Y:S01]  /*42e70*/  ISETP.NE.U32.AND P2, PT, R2, RZ, PT ;  /* 0x000000ff0200720c */ /* 0x000fe20003f45070 */
[----:B------:R-:W-:Y:S01]  /*42e80*/  IMAD.U32 R2, RZ, RZ, UR5 ;  /* 0x00000005ff027e24 */ /* 0x000fe2000f8e00ff */
[----:B------:R-:W-:-:S04]  /*42e90*/  LOP3.LUT R27, R85, 0x20, RZ, 0x3c, !PT ;  /* 0x00000020551b7812 */ /* 0x000fc800078e3cff */
[----:B------:R-:W-:Y:S02]  /*42ea0*/  LEA R2, R2, R27, 0x10 ;  /* 0x0000001b02027211 */ /* 0x000fe400078e80ff */
[----:B----4-:R-:W-:-:S05]  /*42eb0*/  IADD3 R31, P3, R31, R83, RZ ;  /* 0x000000531f1f7210 */ /* 0x010fca0007f7e0ff */
[----:B---3--:R-:W-:Y:S01]  /*42ec0*/  IMAD.X R32, R32, 0x1, R3, P3 ;  /* 0x0000000120207824 */ /* 0x008fe200018e0603 */
[----:B------:R-:W-:Y:S01]  /*42ed0*/  STL [R1+0xc6c], R31 ;  /* 0x000c6c1f01007387 */ /* 0x000fe20000100800 */
[----:B------:R-:W-:Y:S02]  /*42ee0*/  IMAD.MOV.U32 R4, RZ, RZ, R31 ;  /* 0x000000ffff047224 */ /* 0x000fe400078e001f */
[----:B------:R-:W-:-:S05]  /*42ef0*/  IMAD.MOV.U32 R5, RZ, RZ, R32 ;  /* 0x000000ffff057224 */ /* 0x000fca00078e0020 */
[----:B------:R1:W-:Y:S01]  /*42f00*/  LDGSTS.E [R2+0x40200], [R4.64], P1 ;  /* 0x4020000004027fae */ /* 0x0003e20008921848 */
[----:B--2---:R-:W-:-:S05]  /*42f10*/  IADD3 R28, P4, R28, R83, RZ ;  /* 0x000000531c1c7210 */ /* 0x004fca0007f9e0ff */
[----:B------:R-:W-:Y:S01]  /*42f20*/  IMAD.X R30, R30, 0x1, R3, P4 ;  /* 0x000000011e1e7824 */ /* 0x000fe200020e0603 */
[----:B------:R-:W-:Y:S04]  /*42f30*/  STL [R1+0xc8c], R28 ;  /* 0x000c8c1c01007387 */ /* 0x000fe80000100800 */
[----:B------:R2:W-:Y:S01]  /*42f40*/  STL [R1+0xc68], R32 ;  /* 0x000c682001007387 */ /* 0x0005e20000100800 */
[----:B-1----:R-:W-:-:S03]  /*42f50*/  IMAD.MOV.U32 R5, RZ, RZ, R30 ;  /* 0x000000ffff057224 */ /* 0x002fc600078e001e */
[----:B------:R1:W-:Y:S01]  /*42f60*/  STL [R1+0xc88], R30 ;  /* 0x000c881e01007387 */ /* 0x0003e20000100800 */
[----:B------:R-:W-:-:S03]  /*42f70*/  IMAD.MOV.U32 R4, RZ, RZ, R28 ;  /* 0x000000ffff047224 */ /* 0x000fc600078e001c */
[----:B--2---:R-:W2:Y:S04]  /*42f80*/  LDL.LU R32, [R1+0xce8] ;  /* 0x000ce80001207983 */ /* 0x004ea80000300800 */
[----:B------:R-:W3:Y:S04]  /*42f90*/  LDL.LU R31, [R1+0xcec] ;  /* 0x000cec00011f7983 */ /* 0x000ee80000300800 */
[----:B-1----:R-:W4:Y:S04]  /*42fa0*/  LDL.LU R30, [R1+0xd08] ;  /* 0x000d0800011e7983 */ /* 0x002f280000300800 */
[----:B------:R-:W4:Y:S01]  /*42fb0*/  LDL.LU R28, [R1+0xd0c] ;  /* 0x000d0c00011c7983 */ /* 0x000f220000300800 */
[----:B------:R-:W-:-:S03]  /*42fc0*/  ISETP.GT.AND P1, PT, R0, 0x9, PT ;  /* 0x000000090000780c */ /* 0x000fc60003f24270 */
[----:B------:R1:W-:Y:S02]  /*42fd0*/  LDGSTS.E [R2+0x40a00], [R4.64], P2 ;  /* 0x40a0000004027fae */ /* 0x0003e40009121848 */
        /* <DEDUP_REMOVED lines=18> */
[----:B-1----:R-:W4:Y:S04]  /*43100*/  LDL.LU R26, [R1+0xd28] ;  /* 0x000d2800011a7983 */ /* 0x002f280000300800 */
[----:B------:R-:W4:Y:S01]  /*43110*/  LDL.LU R25, [R1+0xd2c] ;  /* 0x000d2c0001197983 */ /* 0x000f220000300800 */
[----:B------:R-:W-:-:S02]  /*43120*/  IMAD.MOV.U32 R5, RZ, RZ, R24 ;  /* 0x000000ffff057224 */ /* 0x000fc400078e0018 */
[----:B------:R-:W-:Y:S01]  /*43130*/  IMAD.MOV.U32 R4, RZ, RZ, R7 ;  /* 0x000000ffff047224 */ /* 0x000fe200078e0007 */
[----:B------:R-:W4:Y:S04]  /*43140*/  LDL.LU R24, [R1+0xd48] ;  /* 0x000d480001187983 */ /* 0x000f280000300800 */
[----:B------:R-:W4:Y:S04]  /*43150*/  LDL.LU R7, [R1+0xd4c] ;  /* 0x000d4c0001077983 */ /* 0x000f280000300800 */
        /* <DEDUP_REMOVED lines=9> */
[----:B---3--:R-:W-:-:S05]  /*431f0*/  IADD3 R31, P3, R31, R83, RZ ;  /* 0x000000531f1f7210 */ /* 0x008fca0007f7e0ff */
[--C-:B--2---:R-:W-:Y:S01]  /*43200*/  IMAD.X R32, R32, 0x1, R3.reuse, P3 ;  /* 0x0000000120207824 */ /* 0x104fe200018e0603 */
[----:B----4-:R-:W-:Y:S01]  /*43210*/  IADD3 R28, P4, R28, R83, RZ ;  /* 0x000000531c1c7210 */ /* 0x010fe20007f9e0ff */
[----:B------:R-:W-:Y:S01]  /*43220*/  STL [R1+0xcec], R31 ;  /* 0x000cec1f01007387 */ /* 0x000fe20000100800 */
[----:B------:R-:W-:Y:S01]  /*43230*/  MOV R4, R31 ;  /* 0x0000001f00047202 */ /* 0x000fe20000000f00 */
[----:B------:R-:W-:Y:S02]  /*43240*/  IMAD.MOV.U32 R5, RZ, RZ, R32 ;  /* 0x000000ffff057224 */ /* 0x000fe400078e0020 */
[----:B------:R-:W-:Y:S01]  /*43250*/  IMAD.X R30, R30, 0x1, R3, P4 ;  /* 0x000000011e1e7824 */ /* 0x000fe200020e0603 */
[----:B------:R1:W-:Y:S04]  /*43260*/  STL [R1+0xce8], R32 ;  /* 0x000ce82001007387 */ /* 0x0003e80000100800 */
        /* <DEDUP_REMOVED lines=57> */
[----:B---3--:R-:W-:Y:S01]  /*43600*/  IMAD.MOV.U32 R5, RZ, RZ, R30 ;  /* 0x000000ffff057224 */ /* 0x008fe200078e001e */
[----:B------:R-:W-:-:S02]  /*43610*/  MOV R4, R28 ;  /* 0x0000001c00047202 */ /* 0x000fc40000000f00 */
        /* <DEDUP_REMOVED lines=62> */
[----:B------:R-:W-:-:S04]  /*43a00*/  IADD3 R25, P3, R25, R83, RZ ;  /* 0x0000005319197210 */ /* 0x000fc80007f7e0ff */
[----:B------:R-:W-:Y:S02]  /*43a10*/  IADD3.X R26, R26, R3, RZ, P3, !PT ;  /* 0x000000031a1a7210 */ /* 0x000fe40001ffe4ff */
[----:B------:R-:W-:Y:S01]  /*43a20*/  IADD3 R7, P4, R7, R83, RZ ;  /* 0x0000005307077210 */ /* 0x000fe20007f9e0ff */
[----:B------:R-:W-:Y:S01]  /*43a30*/  STL [R1+0xe2c], R25 ;  /* 0x000e2c1901007387 */ /* 0x000fe20000100800 */
[----:B------:R-:W-:Y:S01]  /*43a40*/  ISETP.NE.U32.AND P1, PT, R4, RZ, PT ;  /* 0x000000ff0400720c */ /* 0x000fe20003f25070 */
        /* <DEDUP_REMOVED lines=49> */
[--C-:B------:R-:W-:Y:S01]  /*43d60*/  IMAD.X R26, R26, 0x1, R3.reuse, P3 ;  /* 0x000000011a1a7824 */ /* 0x100fe200018e0603 */
[----:B------:R-:W-:Y:S01]  /*43d70*/  MOV R4, R25 ;  /* 0x0000001900047202 */ /* 0x000fe20000000f00 */
[----:B------:R-:W-:Y:S02]  /*43d80*/  STL [R1+0xeac], R25 ;  /* 0x000eac1901007387 */ /* 0x000fe40000100800 */
        /* <DEDUP_REMOVED lines=61> */
[----:B-1----:R-:W-:Y:S01]  /*44160*/  IMAD.MOV.U32 R5, RZ, RZ, R24 ;  /* 0x000000ffff057224 */ /* 0x002fe200078e0018 */
[----:B------:R-:W-:-:S02]  /*44170*/  MOV R4, R7 ;  /* 0x0000000700047202 */ /* 0x000fc40000000f00 */
        /* <DEDUP_REMOVED lines=63> */
[----:B----4-:R-:W-:-:S04]  /*44570*/  IADD3 R31, P3, R31, R83, RZ ;  /* 0x000000531f1f7210 */ /* 0x010fc80007f7e0ff */
[----:B------:R-:W-:Y:S02]  /*44580*/  IADD3.X R32, R32, R3, RZ, P3, !PT ;  /* 0x0000000320207210 */ /* 0x000fe40001ffe4ff */
        /* <DEDUP_REMOVED lines=8> */
[----:B------:R-:W3:Y:S04]  /*44610*/  LDL.LU R33, [R1+0xc70] ;  /* 0x000c700001217983 */ /* 0x000ee80000300800 */
[----:B------:R4:W-:Y:S04]  /*44620*/  LDGSTS.E [R2+0x4e200], [R4.64], P2 ;  /* 0x4e20000004027fae */ /* 0x0009e80009121848 */
[----:B-1----:R-:W3:Y:S04]  /*44630*/  LDL.LU R32, [R1+0xc74] ;  /* 0x000c740001207983 */ /* 0x002ee80000300800 */
[----:B------:R-:W3:Y:S01]  /*44640*/  LDL.LU R31, [R1+0xc90] ;  /* 0x000c9000011f7983 */ /* 0x000ee20000300800 */
[----:B----4-:R-:W-:-:S03]  /*44650*/  IMAD.MOV.U32 R5, RZ, RZ, R30 ;  /* 0x000000ffff057224 */ /* 0x010fc600078e001e */
        /* <DEDUP_REMOVED lines=14> */
[----:B------:R1:W-:Y:S01]  /*44740*/  STL [R1+0xbd0], R25 ;  /* 0x000bd01901007387 */ /* 0x0003e20000100800 */
[----:B------:R-:W-:-:S03]  /*44750*/  IMAD.MOV.U32 R4, RZ, RZ, R25 ;  /* 0x000000ffff047224 */ /* 0x000fc600078e0019 */
[----:B------:R-:W-:Y:S01]  /*44760*/  IMAD.X R24, R24, 0x1, R3, P4 ;  /* 0x0000000118187824 */ /* 0x000fe200020e0603 */
[----:B------:R-:W-:Y:S01]  /*44770*/  STL [R1+0xbcc], R26 ;  /* 0x000bcc1a01007387 */ /* 0x000fe20000100800 */
[----:B------:R-:W-:-:S03]  /*44780*/  IMAD.MOV.U32 R5, RZ, RZ, R26 ;  /* 0x000000ffff057224 */ /* 0x000fc600078e001a */
[----:B------:R-:W-:Y:S04]  /*44790*/  STL [R1+0xbb0], R7 ;  /* 0x000bb00701007387 */ /* 0x000fe80000100800 */
[----:B------:R4:W-:Y:S04]  /*447a0*/  STL [R1+0xbac], R24 ;  /* 0x000bac1801007387 */ /* 0x0009e80000100800 */
[----:B------:R-:W2:Y:S04]  /*447b0*/  LDL.LU R28, [R1+0xcb0] ;  /* 0x000cb000011c7983 */ /* 0x000ea80000300800 */
[----:B------:R4:W-:Y:S04]  /*447c0*/  LDGSTS.E [R2+0x4f200], [R4.64], P2 ;  /* 0x4f20000004027fae */ /* 0x0009e80009121848 */
[----:B-1----:R-:W2:Y:S01]  /*447d0*/  LDL.LU R25, [R1+0xcb4] ;  /* 0x000cb40001197983 */ /* 0x002ea20000300800 */
[----:B----4-:R-:W-:-:S02]  /*447e0*/  IMAD.MOV.U32 R5, RZ, RZ, R24 ;  /* 0x000000ffff057224 */ /* 0x010fc400078e0018 */
[----:B------:R-:W-:Y:S01]  /*447f0*/  IMAD.MOV.U32 R4, RZ, RZ, R7 ;  /* 0x000000ffff047224 */ /* 0x000fe200078e0007 */
[----:B------:R-:W2:Y:S04]  /*44800*/  LDL.LU R24, [R1+0xcd0] ;  /* 0x000cd00001187983 */ /* 0x000ea80000300800 */
[----:B------:R-:W2:Y:S04]  /*44810*/  LDL.LU R7, [R1+0xcd4] ;  /* 0x000cd40001077983 */ /* 0x000ea80000300800 */
[----:B------:R1:W-:Y:S01]  /*44820*/  LDGSTS.E [R2+0x4fa00], [R4.64], P1 ;  /* 0x4fa0000004027fae */ /* 0x0003e20008921848 */
[----:B------:R-:W-:-:S02]  /*44830*/  ISETP.GT.AND P1, PT, R0, 0x2, PT ;  /* 0x000000020000780c */ /* 0x000fc40003f24270 */
[----:B------:R-:W-:Y:S01]  /*44840*/  ISETP.GT.AND P2, PT, R0, 0x6, PT ;  /* 0x000000060000780c */ /* 0x000fe20003f44270 */
[----:B------:R-:W-:Y:S01]  /*44850*/  IMAD.SHL.U32 R80, R81, 0x4, RZ ;  /* 0x0000000451507824 */ /* 0x000fe200078e00ff */
[----:B-1----:R-:W-:Y:S02]  /*44860*/  SEL R4, RZ, 0x4, !P1 ;  /* 0x00000004ff047807 */ /* 0x002fe40004800000 */
[----:B------:R-:W-:Y:S02]  /*44870*/  SEL R2, RZ, 0x4, !P2 ;  /* 0x00000004ff027807 */ /* 0x000fe40005000000 */
[----:B------:R-:W-:Y:S02]  /*44880*/  SEL R4, R4, RZ, !P0 ;  /* 0x000000ff04047207 */ /* 0x000fe40004000000 */
[----:B------:R-:W-:Y:S02]  /*44890*/  SEL R2, R2, RZ, !P0 ;  /* 0x000000ff02027207 */ /* 0x000fe40004000000 */
[----:B------:R-:W-:-:S02]  /*448a0*/  ISETP.NE.U32.AND P1, PT, R4, RZ, PT ;  /* 0x000000ff0400720c */ /* 0x000fc40003f25070 */
[----:B------:R-:W-:Y:S01]  /*448b0*/  ISETP.NE.U32.AND P2, PT, R2, RZ, PT ;  /* 0x000000ff0200720c */ /* 0x000fe20003f45070 */
[----:B------:R-:W-:Y:S01]  /*448c0*/  IMAD.U32 R2, RZ, RZ, UR5 ;  /* 0x00000005ff027e24 */ /* 0x000fe2000f8e00ff */
[----:B------:R-:W-:-:S05]  /*448d0*/  LOP3.LUT R26, R80, 0x40, RZ, 0x3c, !PT ;  /* 0x00000040501a7812 */ /* 0x000fca00078e3cff */
[----:B------:R-:W-:Y:S01]  /*448e0*/  IMAD R2, R2, 0x10000, R26 ;  /* 0x0001000002027824 */ /* 0x000fe200078e021a */
[----:B---3--:R-:W-:-:S04]  /*448f0*/  IADD3 R32, P3, R32, R83, RZ ;  /* 0x0000005320207210 */ /* 0x008fc80007f7e0ff */
[----:B------:R-:W-:Y:S02]  /*44900*/  IADD3.X R33, R33, R3, RZ, P3, !PT ;  /* 0x0000000321217210 */ /* 0x000fe40001ffe4ff */
[----:B--2---:R-:W-:Y:S01]  /*44910*/  IADD3 R30, P4, R30, R83, RZ ;  /* 0x000000531e1e7210 */ /* 0x004fe20007f9e0ff */
[----:B------:R-:W-:Y:S01]  /*44920*/  STL [R1+0xc74], R32 ;  /* 0x000c742001007387 */ /* 0x000fe20000100800 */
[----:B------:R-:W-:-:S03]  /*44930*/  IMAD.MOV.U32 R4, RZ, RZ, R32 ;  /* 0x000000ffff047224 */ /* 0x000fc600078e0020 */
[----:B------:R-:W-:Y:S01]  /*44940*/  IMAD.X R31, R31, 0x1, R3, P4 ;  /* 0x000000011f1f7824 */ /* 0x000fe200020e0603 */
[----:B------:R-:W-:Y:S01]  /*44950*/  STL [R1+0xc94], R30 ;  /* 0x000c941e01007387 */ /* 0x000fe20000100800 */
[----:B------:R-:W-:-:S03]  /*44960*/  IMAD.MOV.U32 R5, RZ, RZ, R33 ;  /* 0x000000ffff057224 */ /* 0x000fc600078e0021 */
[----:B------:R1:W-:Y:S04]  /*44970*/  STL [R1+0xc70], R33 ;  /* 0x000c702101007387 */ /* 0x0003e80000100800 */
[----:B------:R2:W-:Y:S04]  /*44980*/  STL [R1+0xc90], R31 ;  /* 0x000c901f01007387 */ /* 0x0005e80000100800 */
[----:B------:R3:W-:Y:S04]  /*44990*/  LDGSTS.E [R2+0x40400], [R4.64], P1 ;  /* 0x4040000004027fae */ /* 0x0007e80008921848 */
[----:B-1----:R-:W4:Y:S04]  /*449a0*/  LDL.LU R33, [R1+0xcf0] ;  /* 0x000cf00001217983 */ /* 0x002f280000300800 */
[----:B------:R-:W4:Y:S01]  /*449b0*/  LDL.LU R32, [R1+0xcf4] ;  /* 0x000cf40001207983 */ /* 0x000f220000300800 */
[----:B---3--:R-:W-:-:S02]  /*449c0*/  IMAD.MOV.U32 R5, RZ, RZ, R31 ;  /* 0x000000ffff057224 */ /* 0x008fc400078e001f */
[----:B------:R-:W-:Y:S01]  /*449d0*/  IMAD.MOV.U32 R4, RZ, RZ, R30 ;  /* 0x000000ffff047224 */ /* 0x000fe200078e001e */
[----:B--2---:R-:W2:Y:S04]  /*449e0*/  LDL.LU R31, [R1+0xd10] ;  /* 0x000d1000011f7983 */ /* 0x004ea80000300800 */
[----:B------:R-:W3:Y:S01]  /*449f0*/  LDL.LU R30, [R1+0xd14] ;  /* 0x000d1400011e7983 */ /* 0x000ee20000300800 */
        /* <DEDUP_REMOVED lines=38> */
[----:B------:R-:W-:Y:S03]  /*44c60*/  STL [R1+0xcf4], R32 ;  /* 0x000cf42001007387 */ /* 0x000fe60000100800 */
[----:B--2---:R-:W-:Y:S01]  /*44c70*/  IADD3.X R31, R31, R3, RZ, P4, !PT ;  /* 0x000000031f1f7210 */ /* 0x004fe200027fe4ff */
[----:B------:R1:W-:Y:S01]  /*44c80*/  STL [R1+0xcf0], R33 ;  /* 0x000cf02101007387 */ /* 0x0003e20000100800 */
[----:B------:R-:W-:Y:S02]  /*44c90*/  IMAD.MOV.U32 R4, RZ, RZ, R32 ;  /* 0x000000ffff047224 */ /* 0x000fe400078e0020 */
[----:B------:R-:W-:Y:S01]  /*44ca0*/  IMAD.MOV.U32 R5, RZ, RZ, R33 ;  /* 0x000000ffff057224 */ /* 0x000fe200078e0021 */
[----:B------:R-:W-:Y:S04]  /*44cb0*/  STL [R1+0xd14], R30 ;  /* 0x000d141e01007387 */ /* 0x000fe80000100800 */
[----:B------:R2:W-:Y:S04]  /*44cc0*/  STL [R1+0xd10], R31 ;  /* 0x000d101f01007387 */ /* 0x0005e80000100800 */
[----:B-1----:R-:W3:Y:S04]  /*44cd0*/  LDL.LU R33, [R1+0xd70] ;  /* 0x000d700001217983 */ /* 0x002ee80000300800 */
[----:B------:R-:W4:Y:S04]  /*44ce0*/  LDL.LU R32, [R1+0xd74] ;  /* 0x000d740001207983 */ /* 0x000f280000300800 */
[----:B------:R1:W-:Y:S02]  /*44cf0*/  LDGSTS.E [R2+0x42400], [R4.64], P2 ;  /* 0x4240000004027fae */ /* 0x0003e40009121848 */
        /* <DEDUP_REMOVED lines=42> */
[----:B------:R-:W-:-:S03]  /*44fa0*/  IMAD.MOV.U32 R4, RZ, RZ, R32 ;  /* 0x000000ffff047224 */ /* 0x000fc600078e0020 */
[----:B------:R-:W-:Y:S01]  /*44fb0*/  MOV R5, R33 ;  /* 0x0000002100057202 */ /* 0x000fe20000000f00 */
[----:B------:R1:W-:Y:S04]  /*44fc0*/  STL [R1+0xd70], R33 ;  /* 0x000d702101007387 */ /* 0x0003e80000100800 */
[----:B------:R3:W-:Y:S01]  /*44fd0*/  LDGSTS.E [R2+0x44400], [R4.64], P2 ;  /* 0x4440000004027fae */ /* 0x0007e20009121848 */
[----:B--2---:R-:W-:-:S05]  /*44fe0*/  IADD3 R30, P4, R30, R83, RZ ;  /* 0x000000531e1e7210 */ /* 0x004fca0007f9e0ff */
[----:B------:R-:W-:Y:S01]  /*44ff0*/  IMAD.X R31, R31, 0x1, R3, P4 ;  /* 0x000000011f1f7824 */ /* 0x000fe200020e0603 */
[----:B------:R-:W-:Y:S01]  /*45000*/  STL [R1+0xd94], R30 ;  /* 0x000d941e01007387 */ /* 0x000fe20000100800 */
[----:B---3--:R-:W-:-:S03]  /*45010*/  IMAD.MOV.U32 R4, RZ, RZ, R30 ;  /* 0x000000ffff047224 */ /* 0x008fc600078e001e */
[----:B------:R2:W-:Y:S01]  /*45020*/  STL [R1+0xd90], R31 ;  /* 0x000d901f01007387 */ /* 0x0005e20000100800 */
[----:B------:R-:W-:-:S03]  /*45030*/  IMAD.MOV.U32 R5, RZ, RZ, R31 ;  /* 0x000000ffff057224 */ /* 0x000fc600078e001f */
[----:B-1----:R-:W3:Y:S04]  /*45040*/  LDL.LU R33, [R1+0xdf0] ;  /* 0x000df00001217983 */ /* 0x002ee80000300800 */
[----:B------:R-:W4:Y:S04]  /*45050*/  LDL.LU R32, [R1+0xdf4] ;  /* 0x000df40001207983 */ /* 0x000f280000300800 */
        /* <DEDUP_REMOVED lines=40> */
[----:B------:R-:W-:Y:S01]  /*452e0*/  STL [R1+0xdf4], R32 ;  /* 0x000df42001007387 */ /* 0x000fe20000100800 */
[----:B------:R-:W-:-:S03]  /*452f0*/  IMAD.MOV.U32 R4, RZ, RZ, R32 ;  /* 0x000000ffff047224 */ /* 0x000fc600078e0020 */
[----:B------:R-:W-:Y:S01]  /*45300*/  IMAD.X R31, R31, 0x1, R3, P4 ;  /* 0x000000011f1f7824 */ /* 0x000fe200020e0603 */
        /* <DEDUP_REMOVED lines=78> */
[----:B------:R1:W-:Y:S03]  /*457f0*/  STL [R1+0xeb0], R28 ;  /* 0x000eb01c01007387 */ /* 0x0003e60000100800 */
[----:B------:R-:W-:Y:S01]  /*45800*/  IADD3.X R24, R24, R3, RZ, P4, !PT ;  /* 0x0000000318187210 */ /* 0x000fe200027fe4ff */
        /* <DEDUP_REMOVED lines=49> */
[----:B------:R1:W-:Y:S01]  /*45b20*/  STL [R1+0xf30], R28 ;  /* 0x000f301c01007387 */ /* 0x0003e20000100800 */
[----:B------:R-:W-:Y:S02]  /*45b30*/  MOV R5, R28 ;  /* 0x0000001c00057202 */ /* 0x000fe40000000f00 */
[----:B------:R-:W-:Y:S01]  /*45b40*/  IMAD.X R24, R24, 0x1, R3, P4 ;  /* 0x0000000118187824 */ /* 0x000fe200020e0603 */
        /* <DEDUP_REMOVED lines=57> */
[----:B------:R-:W-:Y:S01]  /*45ee0*/  MOV R5, R24 ;  /* 0x0000001800057202 */ /* 0x000fe20000000f00 */
        /* <DEDUP_REMOVED lines=46> */
[----:B------:R4:W-:Y:S04]  /*461d0*/  STL [R1+0xbb8], R7 ;  /* 0x000bb80701007387 */ /* 0x0009e80000100800 */
[----:B------:R4:W-:Y:S04]  /*461e0*/  STL [R1+0xbb4], R24 ;  /* 0x000bb41801007387 */ /* 0x0009e80000100800 */
[----:B------:R-:W2:Y:S04]  /*461f0*/  LDL.LU R30, [R1+0xcb8] ;  /* 0x000cb800011e7983 */ /* 0x000ea80000300800 */
[----:B-1----:R-:W2:Y:S04]  /*46200*/  LDL.LU R28, [R1+0xcbc] ;  /* 0x000cbc00011c7983 */ /* 0x002ea80000300800 */
[----:B------:R1:W-:Y:S04]  /*46210*/  LDGSTS.E [R2+0x4f400], [R4.64], P2 ;  /* 0x4f40000004027fae */ /* 0x0003e80009121848 */
[----:B------:R-:W2:Y:S01]  /*46220*/  LDL.LU R25, [R1+0xcd8] ;  /* 0x000cd80001197983 */ /* 0x000ea20000300800 */
[----:B-1----:R-:W-:-:S03]  /*46230*/  IMAD.MOV.U32 R4, RZ, RZ, R7 ;  /* 0x000000ffff047224 */ /* 0x002fc600078e0007 */
[----:B----4-:R-:W2:Y:S01]  /*46240*/  LDL.LU R7, [R1+0xcdc] ;  /* 0x000cdc0001077983 */ /* 0x010ea20000300800 */
[----:B------:R-:W-:Y:S01]  /*46250*/  IMAD.MOV.U32 R5, RZ, RZ, R24 ;  /* 0x000000ffff057224 */ /* 0x000fe200078e0018 */
[----:B------:R-:W-:-:S04]  /*46260*/  ISETP.GT.AND P2, PT, R0, 0x7, PT ;  /* 0x000000070000780c */ /* 0x000fc80003f44270 */
        /* <DEDUP_REMOVED lines=8> */
[----:B------:R-:W-:-:S02]  /*462f0*/  ISETP.NE.U32.AND P2, PT, R2, RZ, PT ;  /* 0x000000ff0200720c */ /* 0x000fc40003f45070 */
[----:B------:R-:W-:Y:S02]  /*46300*/  LOP3.LUT R24, R81, 0x60, RZ, 0x3c, !PT ;  /* 0x0000006051187812 */ /* 0x000fe400078e3cff */
[----:B------:R-:W-:-:S05]  /*46310*/  MOV R2, UR5 ;  /* 0x0000000500027c02 */ /* 0x000fca0008000f00 */
[----:B------:R-:W-:Y:S01]  /*46320*/  IMAD R2, R2, 0x10000, R24 ;  /* 0x0001000002027824 */ /* 0x000fe200078e0218 */
[----:B---3--:R-:W-:-:S05]  /*46330*/  IADD3 R33, P3, R33, R83, RZ ;  /* 0x0000005321217210 */ /* 0x008fca0007f7e0ff */
[----:B------:R-:W-:Y:S01]  /*46340*/  IMAD.X R34, R34, 0x1, R3, P3 ;  /* 0x0000000122227824 */ /* 0x000fe200018e0603 */
        /* <DEDUP_REMOVED lines=29> */
[----:B------:R1:W-:Y:S04]  /*46520*/  STL [R1+0xcb8], R30 ;  /* 0x000cb81e01007387 */ /* 0x0003e80000100800 */
[----:B------:R1:W-:Y:S01]  /*46530*/  LDGSTS.E [R2+0x41600], [R4.64], P2 ;  /* 0x4160000004027fae */ /* 0x0003e20009121848 */
[----:B------:R-:W-:-:S05]  /*46540*/  IADD3 R7, P4, R7, R83, RZ ;  /* 0x0000005307077210 */ /* 0x000fca0007f9e0ff */
[----:B------:R-:W-:Y:S01]  /*46550*/  IMAD.X R25, R25, 0x1, R3, P4 ;  /* 0x0000000119197824 */ /* 0x000fe200020e0603 */
[----:B------:R-:W-:Y:S04]  /*46560*/  STL [R1+0xcdc], R7 ;  /* 0x000cdc0701007387 */ /* 0x000fe80000100800 */
[----:B------:R1:W-:Y:S02]  /*46570*/  STL [R1+0xcd8], R25 ;  /* 0x000cd81901007387 */ /* 0x0003e40000100800 */
[----:B-1----:R-:W-:Y:S02]  /*46580*/  IMAD.MOV.U32 R5, RZ, RZ, R25 ;  /* 0x000000ffff057224 */ /* 0x002fe400078e0019 */
[----:B------:R-:W2:Y:S01]  /*46590*/  LDL.LU R30, [R1+0xd38] ;  /* 0x000d3800011e7983 */ /* 0x000ea20000300800 */
[----:B------:R-:W-:-:S03]  /*465a0*/  IMAD.MOV.U32 R4, RZ, RZ, R7 ;  /* 0x000000ffff047224 */ /* 0x000fc600078e0007 */
[----:B------:R-:W2:Y:S04]  /*465b0*/  LDL.LU R28, [R1+0xd3c] ;  /* 0x000d3c00011c7983 */ /* 0x000ea80000300800 */
        /* <DEDUP_REMOVED lines=12> */
[----:B------:R-:W-:Y:S01]  /*46680*/  IADD3.X R34, R34, R3, RZ, P3, !PT ;  /* 0x0000000322227210 */ /* 0x000fe20001ffe4ff */
[----:B------:R-:W-:Y:S01]  /*46690*/  IMAD.MOV.U32 R4, RZ, RZ, R33 ;  /* 0x000000ffff047224 */ /* 0x000fe200078e0021 */
[----:B---3--:R-:W-:-:S03]  /*466a0*/  IADD3 R31, P4, R31, R83, RZ ;  /* 0x000000531f1f7210 */ /* 0x008fc60007f9e0ff */
[----:B------:R-:W-:Y:S01]  /*466b0*/  IMAD.MOV.U32 R5, RZ, RZ, R34 ;  /* 0x000000ffff057224 */ /* 0x000fe200078e0022 */
[----:B------:R-:W-:Y:S01]  /*466c0*/  STL [R1+0xcfc], R33 ;  /* 0x000cfc2101007387 */ /* 0x000fe20000100800 */
[----:B--2---:R-:W-:-:S03]  /*466d0*/  IMAD.X R32, R32, 0x1, R3, P4 ;  /* 0x0000000120207824 */ /* 0x004fc600020e0603 */
        /* <DEDUP_REMOVED lines=46> */
[--C-:B------:R-:W-:Y:S01]  /*469c0*/  IMAD.X R34, R34, 0x1, R3.reuse, P3 ;  /* 0x0000000122227824 */ /* 0x100fe200018e0603 */
[----:B---3--:R-:W-:Y:S01]  /*469d0*/  IADD3 R31, P4, R31, R83, RZ ;  /* 0x000000531f1f7210 */ /* 0x008fe20007f9e0ff */
[----:B------:R-:W-:Y:S01]  /*469e0*/  STL [R1+0xd7c], R33 ;  /* 0x000d7c2101007387 */ /* 0x000fe20000100800 */
[----:B------:R-:W-:Y:S01]  /*469f0*/  MOV R4, R33 ;  /* 0x0000002100047202 */ /* 0x000fe20000000f00 */
[----:B------:R-:W-:Y:S02]  /*46a00*/  IMAD.MOV.U32 R5, RZ, RZ, R34 ;  /* 0x000000ffff057224 */ /* 0x000fe400078e0022 */
[----:B--2---:R-:W-:Y:S01]  /*46a10*/  IMAD.X R32, R32, 0x1, R3, P4 ;  /* 0x0000000120207824 */ /* 0x004fe200020e0603 */
        /* <DEDUP_REMOVED lines=20> */
[--C-:B------:R-:W-:Y:S01]  /*46b60*/  IMAD.X R30, R30, 0x1, R3.reuse, P3 ;  /* 0x000000011e1e7824 */ /* 0x100fe200018e0603 */
        /* <DEDUP_REMOVED lines=103> */
[----:B------:R-:W-:Y:S01]  /*471e0*/  ISETP.NE.U32.AND P1, PT, R4, RZ, PT ;  /* 0x000000ff0400720c */ /* 0x000fe20003f25070 */
[----:B------:R-:W-:Y:S01]  /*471f0*/  IMAD.MOV.U32 R4, RZ, RZ, R28 ;  /* 0x000000ffff047224 */ /* 0x000fe200078e001c */
[----:B------:R-:W-:Y:S01]  /*47200*/  STL [R1+0xebc], R28 ;  /* 0x000ebc1c01007387 */ /* 0x000fe20000100800 */
[----:B------:R-:W-:Y:S01]  /*47210*/  IMAD.MOV.U32 R5, RZ, RZ, R30 ;  /* 0x000000ffff057224 */ /* 0x000fe200078e001e */
[----:B------:R-:W-:Y:S02]  /*47220*/  IADD3 R7, P4, R7, R83, RZ ;  /* 0x0000005307077210 */ /* 0x000fe40007f9e0ff */
        /* <DEDUP_REMOVED lines=47> */
[----:B------:R-:W-:Y:S01]  /*47520*/  IADD3 R7, P4, R7, R83, RZ ;  /* 0x0000005307077210 */ /* 0x000fe20007f9e0ff */
[----:B------:R-:W-:Y:S01]  /*47530*/  STL [R1+0xf3c], R28 ;  /* 0x000f3c1c01007387 */ /* 0x000fe20000100800 */
[----:B------:R-:W-:-:S03]  /*47540*/  ISETP.NE.U32.AND P1, PT, R4, RZ, PT ;  /* 0x000000ff0400720c */ /* 0x000fc60003f25070 */
[----:B------:R-:W-:Y:S01]  /*47550*/  IMAD.X R25, R25, 0x1, R3, P4 ;  /* 0x0000000119197824 */ /* 0x000fe200020e0603 */
[----:B------:R1:W-:Y:S01]  /*47560*/  STL [R1+0xf38], R30 ;  /* 0x000f381e01007387 */ /* 0x0003e20000100800 */
[----:B------:R-:W-:Y:S01]  /*47570*/  MOV R4, R28 ;  /* 0x0000001c00047202 */ /* 0x000fe20000000f00 */
[----:B------:R-:W-:Y:S02]  /*47580*/  IMAD.MOV.U32 R5, RZ, RZ, R30 ;  /* 0x000000ffff057224 */ /* 0x000fe400078e001e */
        /* <DEDUP_REMOVED lines=41> */
[----:B------:R-:W-:Y:S02]  /*47820*/  SEL R4, RZ, 0x4, !P1 ;  /* 0x00000004ff047807 */ /* 0x000fe40004800000 */
[----:B------:R-:W-:Y:S02]  /*47830*/  IADD3 R28, P3, R28, R83, RZ ;  /* 0x000000531c1c7210 */ /* 0x000fe40007f7e0ff */
[----:B------:R-:W-:-:S03]  /*47840*/  SEL R4, R4, RZ, !P0 ;  /* 0x000000ff04047207 */ /* 0x000fc60004000000 */
[----:B------:R-:W-:Y:S01]  /*47850*/  IMAD.X R30, R30, 0x1, R3, P3 ;  /* 0x000000011e1e7824 */ /* 0x000fe200018e0603 */
[----:B------:R-:W-:Y:S01]  /*47860*/  ISETP.NE.U32.AND P1, PT, R4, RZ, PT ;  /* 0x000000ff0400720c */ /* 0x000fe20003f25070 */
[----:B------:R-:W-:Y:S02]  /*47870*/  IMAD.MOV.U32 R4, RZ, RZ, R28 ;  /* 0x000000ffff047224 */ /* 0x000fe400078e001c */
[----:B------:R-:W-:Y:S01]  /*47880*/  IMAD.MOV.U32 R5, RZ, RZ, R30 ;  /* 0x000000ffff057224 */ /* 0x000fe200078e001e */
[----:B------:R-:W-:Y:S04]  /*47890*/  STL [R1+0xc5c], R28 ;  /* 0x000c5c1c01007387 */ /* 0x000fe80000100800 */
[----:B------:R-:W-:Y:S04]  /*478a0*/  STL [R1+0xc20], R30 ;  /* 0x000c201e01007387 */ /* 0x000fe80000100800 */
[----:B------:R1:W-:Y:S01]  /*478b0*/  LDGSTS.E [R2+0x4d600], [R4.64], P2 ;  /* 0x4d60000004027fae */ /* 0x0003e20009121848 */
[----:B------:R-:W-:-:S05]  /*478c0*/  IADD3 R7, P4, R7, R83, RZ ;  /* 0x0000005307077210 */ /* 0x000fca0007f9e0ff */
[----:B------:R-:W-:Y:S01]  /*478d0*/  IMAD.X R25, R25, 0x1, R3, P4 ;  /* 0x0000000119197824 */ /* 0x000fe200020e0603 */
[----:B------:R-:W-:Y:S01]  /*478e0*/  STL [R1+0xc3c], R7 ;  /* 0x000c3c0701007387 */ /* 0x000fe20000100800 */
[----:B-1----:R-:W-:Y:S02]  /*478f0*/  MOV R4, R7 ;  /* 0x0000000700047202 */ /* 0x002fe40000000f00 */
[----:B------:R-:W-:Y:S01]  /*47900*/  IMAD.MOV.U32 R5, RZ, RZ, R25 ;  /* 0x000000ffff057224 */ /* 0x000fe200078e0019 */
[----:B------:R1:W-:Y:S04]  /*47910*/  STL [R1+0xc00], R25 ;  /* 0x000c001901007387 */ /* 0x0003e80000100800 */
[----:B------:R1:W-:Y:S04]  /*47920*/  LDGSTS.E [R2+0x4de00], [R4.64], P1 ;  /* 0x4de0000004027fae */ /* 0x0003e80008921848 */
[----:B-1----:R-:W2:Y:S04]  /*47930*/  LDL.LU R25, [R1+0xba0] ;  /* 0x000ba00001197983 */ /* 0x002ea80000300800 */
[----:B------:R-:W2:Y:S04]  /*47940*/  LDL.LU R7, [R1+0xbdc] ;  /* 0x000bdc0001077983 */ /* 0x000ea80000300800 */
[----:B------:R-:W2:Y:S04]  /*47950*/  LDL.LU R30, [R1+0x39c] ;  /* 0x00039c00011e7983 */ /* 0x000ea80000300800 */
[----:B------:R-:W2:Y:S01]  /*47960*/  LDL.LU R28, [R1+0xbbc] ;  /* 0x000bbc00011c7983 */ /* 0x000ea20000300800 */
[----:B------:R-:W-:-:S04]  /*47970*/  ISETP.GT.AND P1, PT, R0, 0x73, PT ;  /* 0x000000730000780c */ /* 0x000fc80003f24270 */
[----:B------:R-:W-:Y:S02]  /*47980*/  SEL R4, RZ, 0x4, !P1 ;  /* 0x00000004ff047807 */ /* 0x000fe40004800000 */
[----:B------:R-:W-:Y:S02]  /*47990*/  ISETP.GT.AND P1, PT, R0, 0x77, PT ;  /* 0x000000770000780c */ /* 0x000fe40003f24270 */
[----:B------:R-:W-:-:S04]  /*479a0*/  SEL R4, R4, RZ, !P0 ;  /* 0x000000ff04047207 */ /* 0x000fc80004000000 */
[----:B------:R-:W-:Y:S02]  /*479b0*/  ISETP.NE.U32.AND P2, PT, R4, RZ, PT ;  /* 0x000000ff0400720c */ /* 0x000fe40003f45070 */
[----:B------:R-:W-:-:S04]  /*479c0*/  SEL R4, RZ, 0x4, !P1 ;  /* 0x00000004ff047807 */ /* 0x000fc80004800000 */
[----:B------:R-:W-:-:S04]  /*479d0*/  SEL R4, R4, RZ, !P0 ;  /* 0x000000ff04047207 */ /* 0x000fc80004000000 */
[----:B------:R-:W-:Y:S02]  /*479e0*/  ISETP.NE.U32.AND P1, PT, R4, RZ, PT ;  /* 0x000000ff0400720c */ /* 0x000fe40003f25070 */
[----:B----4-:R-:W-:-:S05]  /*479f0*/  IADD3 R33, P3, R33, R83, RZ ;  /* 0x0000005321217210 */ /* 0x010fca0007f7e0ff */
[----:B---3--:R-:W-:Y:S02]  /*47a00*/  IMAD.X R34, R34, 0x1, R3, P3 ;  /* 0x0000000122227824 */ /* 0x008fe400018e0603 */
[----:B------:R-:W-:Y:S02]  /*47a10*/  IMAD.MOV.U32 R4, RZ, RZ, R33 ;  /* 0x000000ffff047224 */ /* 0x000fe400078e0021 */
[----:B------:R-:W-:Y:S01]  /*47a20*/  IMAD.MOV.U32 R5, RZ, RZ, R34 ;  /* 0x000000ffff057224 */ /* 0x000fe200078e0022 */
[----:B------:R1:W-:Y:S04]  /*47a30*/  STL [R1+0xc1c], R33 ;  /* 0x000c1c2101007387 */ /* 0x0003e80000100800 */
[----:B------:R-:W-:Y:S04]  /*47a40*/  STL [R1+0xbe0], R34 ;  /* 0x000be02201007387 */ /* 0x000fe80000100800 */
[----:B------:R3:W-:Y:S01]  /*47a50*/  LDGSTS.E [R2+0x4e600], [R4.64], P2 ;  /* 0x4e60000004027fae */ /* 0x0007e20009121848 */
[----:B--2---:R-:W-:-:S05]  /*47a60*/  IADD3 R31, P4, R31, R83, RZ ;  /* 0x000000531f1f7210 */ /* 0x004fca0007f9e0ff */
[----:B------:R-:W-:Y:S01]  /*47a70*/  IMAD.X R32, R32, 0x1, R3, P4 ;  /* 0x0000000120207824 */ /* 0x000fe200020e0603 */
[----:B------:R2:W-:Y:S01]  /*47a80*/  STL [R1+0xbfc], R31 ;  /* 0x000bfc1f01007387 */ /* 0x0005e20000100800 */
[----:B---3--:R-:W-:-:S03]  /*47a90*/  IMAD.MOV.U32 R4, RZ, RZ, R31 ;  /* 0x000000ffff047224 */ /* 0x008fc600078e001f */
[----:B------:R-:W-:Y:S04]  /*47aa0*/  STL [R1+0xbc0], R32 ;  /* 0x000bc02001007387 */ /* 0x000fe80000100800 */
[----:B-1----:R-:W3:Y:S04]  /*47ab0*/  LDL.LU R33, [R1+0x3a0] ;  /* 0x0003a00001217983 */ /* 0x002ee80000300800 */
[----:B--2---:R-:W2:Y:S04]  /*47ac0*/  LDL.LU R31, [R1+0x3a4] ;  /* 0x0003a400011f7983 */ /* 0x004ea80000300800 */
[----:B------:R-:W4:Y:S04]  /*47ad0*/  LDL.LU R82, [R1+0x3e0] ;  /* 0x0003e00001527983 */ /* 0x000f280000300800 */
[----:B------:R-:W4:Y:S01]  /*47ae0*/  LDL.LU R34, [R1+0x3e4] ;  /* 0x0003e40001227983 */ /* 0x000f220000300800 */
        /* <DEDUP_REMOVED lines=11> */
[----:B------:R1:W-:Y:S01]  /*47ba0*/  STL [R1+0xbdc], R7 ;  /* 0x000bdc0701007387 */ /* 0x0003e20000100800 */
[----:B------:R-:W-:-:S03]  /*47bb0*/  IMAD.MOV.U32 R4, RZ, RZ, R7 ;  /* 0x000000ffff047224 */ /* 0x000fc600078e0007 */
[----:B-1----:R-:W1:Y:S01]  /*47bc0*/  S2R R7, SR_TID.X ;  /* 0x0000000000077919 */ /* 0x002e620000002100 */
[----:B------:R-:W-:Y:S01]  /*47bd0*/  IADD3 R28, P4, R28, R83, RZ ;  /* 0x000000531c1c7210 */ /* 0x000fe20007f9e0ff */
[----:B------:R-:W-:-:S04]  /*47be0*/  IMAD.X R25, R25, 0x1, R3, P3 ;  /* 0x0000000119197824 */ /* 0x000fc800018e0603 */
[----:B------:R-:W-:Y:S01]  /*47bf0*/  IMAD.X R30, R30, 0x1, R3, P4 ;  /* 0x000000011e1e7824 */ /* 0x000fe200020e0603 */
[----:B------:R1:W-:Y:S01]  /*47c00*/  STL [R1+0xba0], R25 ;  /* 0x000ba01901007387 */ /* 0x0003e20000100800 */
[----:B------:R-:W-:-:S03]  /*47c10*/  IMAD.MOV.U32 R5, RZ, RZ, R25 ;  /* 0x000000ffff057224 */ /* 0x000fc600078e0019 */
[----:B------:R1:W-:Y:S01]  /*47c20*/  STL [R1+0xbbc], R28 ;  /* 0x000bbc1c01007387 */ /* 0x0003e20000100800 */
[----:B------:R-:W-:Y:S03]  /*47c30*/  HMMA.1688.F32.TF32 R236, R236, R110, R36 ;  /* 0x0000006eecec723c */ /* 0x000fe60000081024 */
[----:B------:R1:W-:Y:S04]  /*47c40*/  LDGSTS.E [R2+0x4f600], [R4.64], P2 ;  /* 0x4f60000004027fae */ /* 0x0003e80009121848 */
[----:B-1----:R-:W4:Y:S04]  /*47c50*/  LDL.LU R25, [R1+0x424] ;  /* 0x0004240001197983 */ /* 0x002f280000300800 */
[----:B------:R1:W-:Y:S04]  /*47c60*/  STL [R1+0x39c], R30 ;  /* 0x00039c1e01007387 */ /* 0x0003e80000100800 */
[----:B------:R-:W4:Y:S01]  /*47c70*/  LDL.LU R38, [R1+0x464] ;  /* 0x0004640001267983 */ /* 0x000f220000300800 */
[----:B------:R-:W-:-:S03]  /*47c80*/  IMAD.MOV.U32 R4, RZ, RZ, R28 ;  /* 0x000000ffff047224 */ /* 0x000fc600078e001c */
[----:B------:R-:W4:Y:S01]  /*47c90*/  LDL.LU R36, [R1+0x420] ;  /* 0x0004200001247983 */ /* 0x000f220000300800 */
[----:B------:R-:W-:Y:S01]  /*47ca0*/  IMAD.MOV.U32 R5, RZ, RZ, R30 ;  /* 0x000000ffff057224 */ /* 0x000fe200078e001e */
[----:B------:R-:W-:Y:S02]  /*47cb0*/  LOP3.LUT R7, R7, 0x7f, RZ, 0xc0, !PT ;  /* 0x0000007f07077812 */ /* 0x000fe400078ec0ff */
[----:B------:R-:W4:Y:S04]  /*47cc0*/  LDL.LU R39, [R1+0x460] ;  /* 0x0004600001277983 */ /* 0x000f280000300800 */
[----:B------:R1:W-:Y:S01]  /*47cd0*/  LDGSTS.E [R2+0x4fe00], [R4.64], P1 ;  /* 0x4fe0000004027fae */ /* 0x0003e20008921848 */
[----:B------:R-:W-:-:S03]  /*47ce0*/  ISETP.GE.AND P1, PT, R7, R0, PT ;  /* 0x000000000700720c */ /* 0x000fc60003f26270 */
[----:B------:R-:W4:Y:S04]  /*47cf0*/  LDL.LU R35, [R1+0x4a0] ;  /* 0x0004a00001237983 */ /* 0x000f280000300800 */
[----:B------:R-:W4:Y:S04]  /*47d00*/  LDL.LU R7, [R1+0x4a4] ;  /* 0x0004a40001077983 */ /* 0x000f280000300800 */
[----:B------:R-:W4:Y:S04]  /*47d10*/  LDL.LU R37, [R1+0x4e0] ;  /* 0x0004e00001257983 */ /* 0x000f280000300800 */
[----:B------:R-:W4:Y:S01]  /*47d20*/  LDL.LU R28, [R1+0x4e4] ;  /* 0x0004e400011c7983 */ /* 0x000f220000300800 */
[----:B------:R-:W-:-:S03]  /*47d30*/  SEL R0, RZ, 0x4, P1 ;  /* 0x00000004ff007807 */ /* 0x000fc60000800000 */
[----:B-1----:R-:W4:Y:S04]  /*47d40*/  LDL.LU R30, [R1+0x524] ;  /* 0x00052400011e7983 */ /* 0x002f280000300800 */
[----:B------:R-:W4:Y:S04]  /*47d50*/  LDL.LU R32, [R1+0x564] ;  /* 0x0005640001207983 */ /* 0x000f280000300800 */
[----:B------:R-:W0:Y:S01]  /*47d60*/  LDGDEPBAR ;  /* 0x00000000000079af */ /* 0x000e220000000000 */
[----:B--2---:R-:W-:-:S04]  /*47d70*/  IADD3 R31, P1, R31, UR7, RZ ;  /* 0x000000071f1f7c10 */ /* 0x004fc8000ff3e0ff */
[----:B---3--:R-:W-:Y:S02]  /*47d80*/  IADD3.X R33, R33, UR6, RZ, P1, !PT ;  /* 0x0000000621217c10 */ /* 0x008fe40008ffe4ff */
[----:B----4-:R-:W-:Y:S01]  /*47d90*/  IADD3 R34, P2, R34, UR7, RZ ;  /* 0x0000000722227c10 */ /* 0x010fe2000ff5e0ff */
[----:B------:R1:W-:Y:S01]  /*47da0*/  STL [R1+0x3a4], R31 ;  /* 0x0003a41f01007387 */ /* 0x0003e20000100800 */
[----:B------:R-:W-:Y:S02]  /*47db0*/  IMAD.MOV.U32 R4, RZ, RZ, R31 ;  /* 0x000000ffff047224 */ /* 0x000fe400078e001f */
[----:B------:R-:W-:Y:S01]  /*47dc0*/  IADD3.X R82, R82, UR6, RZ, P2, !PT ;  /* 0x0000000652527c10 */ /* 0x000fe200097fe4ff */
[----:B------:R-:W-:Y:S04]  /*47dd0*/  STL [R1+0x3e4], R34 ;  /* 0x0003e42201007387 */ /* 0x000fe80000100800 */
[----:B------:R2:W-:Y:S04]  /*47de0*/  STL [R1+0x3a0], R33 ;  /* 0x0003a02101007387 */ /* 0x0005e80000100800 */
[----:B-1----:R-:W3:Y:S01]  /*47df0*/  LDL.LU R31, [R1+0x520] ;  /* 0x00052000011f7983 */ /* 0x002ee20000300800 */
[----:B------:R-:W-:-:S03]  /*47e00*/  IMAD.MOV.U32 R5, RZ, RZ, R33 ;  /* 0x000000ffff057224 */ /* 0x000fc600078e0021 */
[----:B------:R-:W-:Y:S04]  /*47e10*/  STL [R1+0x3e0], R82 ;  /* 0x0003e05201007387 */ /* 0x000fe80000100800 */
[----:B--2---:R-:W2:Y:S01]  /*47e20*/  LDL.LU R33, [R1+0x560] ;  /* 0x0005600001217983 */ /* 0x004ea20000300800 */
[----:B------:R-:W-:-:S04]  /*47e30*/  SEL R0, R0, RZ, !P0 ;  /* 0x000000ff00007207 */ /* 0x000fc80004000000 */
[----:B------:R-:W-:Y:S02]  /*47e40*/  ISETP.NE.U32.AND P0, PT, R0, RZ, PT ;  /* 0x000000ff0000720c */ /* 0x000fe40003f05070 */
[----:B------:R-:W-:-:S05]  /*47e50*/  MOV R0, UR5 ;  /* 0x0000000500007c02 */ /* 0x000fca0008000f00 */
[----:B------:R-:W-:-:S06]  /*47e60*/  IMAD R0, R0, 0x20000, R29 ;  /* 0x0002000000007824 */ /* 0x000fcc00078e021d */
[----:B------:R1:W-:Y:S02]  /*47e70*/  LDGSTS.E [R0], [R4.64], P0 ;  /* 0x0000000004007fae */ /* 0x0003e40008121848 */
[----:B-1----:R-:W-:Y:S02]  /*47e80*/  IMAD.MOV.U32 R4, RZ, RZ, R34 ;  /* 0x000000ffff047224 */ /* 0x002fe400078e0022 */
[----:B------:R-:W-:Y:S01]  /*47e90*/  IMAD.MOV.U32 R5, RZ, RZ, R82 ;  /* 0x000000ffff057224 */ /* 0x000fe200078e0052 */
[----:B------:R-:W4:Y:S04]  /*47ea0*/  LDL.LU R34, [R1+0x5a4] ;  /* 0x0005a40001227983 */ /* 0x000f280000300800 */
[----:B------:R-:W4:Y:S04]  /*47eb0*/  LDL.LU R2, [R1+0x5e4] ;  /* 0x0005e40001027983 */ /* 0x000f280000300800 */
[----:B------:R1:W-:Y:S01]  /*47ec0*/  LDGSTS.E [R0+0x1000], [R4.64], P0 ;  /* 0x0100000004007fae */ /* 0x0003e20008121848 */
[----:B------:R-:W-:-:S05]  /*47ed0*/  IADD3 R25, P1, R25, UR7, RZ ;  /* 0x0000000719197c10 */ /* 0x000fca000ff3e0ff */
[----:B------:R-:W-:Y:S01]  /*47ee0*/  STL [R1+0x424], R25 ;  /* 0x0004241901007387 */ /* 0x000fe20000100800 */
[----:B------:R-:W-:Y:S02]  /*47ef0*/  IADD3 R38, P2, R38, UR7, RZ ;  /* 0x0000000726267c10 */ /* 0x000fe4000ff5e0ff */
[----:B------:R-:W-:Y:S01]  /*47f00*/  IADD3.X R36, R36, UR6, RZ, P1, !PT ;  /* 0x0000000624247c10 */ /* 0x000fe20008ffe4ff */
[----:B-1----:R-:W-:Y:S01]  /*47f10*/  IMAD.MOV.U32 R4, RZ, RZ, R25 ;  /* 0x000000ffff047224 */ /* 0x002fe200078e0019 */
[----:B------:R-:W-:-:S03]  /*47f20*/  IADD3.X R39, R39, UR6, RZ, P2, !PT ;  /* 0x0000000627277c10 */ /* 0x000fc600097fe4ff */
[----:B------:R1:W-:Y:S01]  /*47f30*/  STL [R1+0x420], R36 ;  /* 0x0004202401007387 */ /* 0x0003e20000100800 */
[----:B------:R-:W-:-:S03]  /*47f40*/  IMAD.MOV.U32 R5, RZ, RZ, R36 ;  /* 0x000000ffff057224 */ /* 0x000fc600078e0024 */
[----:B------:R-:W-:Y:S04]  /*47f50*/  STL [R1+0x464], R38 ;  /* 0x0004642601007387 */ /* 0x000fe80000100800 */
[----:B------:R1:W-:Y:S04]  /*47f60*/  LDGSTS.E [R0+0x2000], [R4.64], P0 ;  /* 0x0200000004007fae */ /* 0x0003e80008121848 */
[----:B-1----:R-:W4:Y:S01]  /*47f70*/  LDL.LU R36, [R1+0x5a0] ;  /* 0x0005a00001247983 */ /* 0x002f220000300800 */
[----:B------:R-:W-:-:S03]  /*47f80*/  IADD3 R7, P1, R7, UR7, RZ ;  /* 0x0000000707077c10 */ /* 0x000fc6000ff3e0ff */
[----:B------:R-:W-:Y:S01]  /*47f90*/  STL [R1+0x460], R39 ;  /* 0x0004602701007387 */ /* 0x000fe20000100800 */
[----:B------:R-:W-:-:S03]  /*47fa0*/  IADD3.X R35, R35, UR6, RZ, P1, !PT ;  /* 0x0000000623237c10 */ /* 0x000fc60008ffe4ff */
[----:B------:R-:W4:Y:S01]  /*47fb0*/  LDL.LU R25, [R1+0x5e0] ;  /* 0x0005e00001197983 */ /* 0x000f220000300800 */
[----:B------:R-:W-:Y:S02]  /*47fc0*/  IMAD.MOV.U32 R4, RZ, RZ, R38 ;  /* 0x000000ffff047224 */ /* 0x000fe400078e0026 */
[----:B------:R-:W-:Y:S01]  /*47fd0*/  IMAD.MOV.U32 R5, RZ, RZ, R39 ;  /* 0x000000ffff057224 */ /* 0x000fe200078e0027 */
[----:B------:R-:W-:Y:S01]  /*47fe0*/  IADD3 R28, P2, R28, UR7, RZ ;  /* 0x000000071c1c7c10 */ /* 0x000fe2000ff5e0ff */
[----:B------:R-:W-:Y:S03]  /*47ff0*/  STL [R1+0x4a4], R7 ;  /* 0x0004a40701007387 */ /* 0x000fe60000100800 */
[----:B------:R-:W-:Y:S01]  /*48000*/  IADD3.X R37, R37, UR6, RZ, P2, !PT ;  /* 0x0000000625257c10 */ /* 0x000fe200097fe4ff */
[----:B------:R1:W-:Y:S04]  /*48010*/  LDGSTS.E [R0+0x3000], [R4.64], P0 ;  /* 0x0300000004007fae */ /* 0x0003e80008121848 */
[----:B------:R1:W-:Y:S04]  /*48020*/  STL [R1+0x4a0], R35 ;  /* 0x0004a02301007387 */ /* 0x0003e80000100800 */
[----:B------:R-:W-:Y:S01]  /*48030*/  STL [R1+0x4e4], R28 ;  /* 0x0004e41c01007387 */ /* 0x000fe20000100800 */
[----:B-1----:R-:W-:-:S02]  /*48040*/  IMAD.MOV.U32 R4, RZ, RZ, R7 ;  /* 0x000000ffff047224 */ /* 0x002fc400078e0007 */
[----:B------:R-:W-:Y:S02]  /*48050*/  IMAD.MOV.U32 R5, RZ, RZ, R35 ;  /* 0x000000ffff057224 */ /* 0x000fe400078e0023 */
[----:B------:R-:W4:Y:S04]  /*48060*/  LDL.LU R35, [R1+0x624] ;  /* 0x0006240001237983 */ /* 0x000f280000300800 */
[----:B------:R1:W-:Y:S04]  /*48070*/  STL [R1+0x4e0], R37 ;  /* 0x0004e02501007387 */ /* 0x0003e80000100800 */
[----:B------:R1:W-:Y:S04]  /*48080*/  LDGSTS.E [R0+0x4000], [R4.64], P0 ;  /* 0x0400000004007fae */ /* 0x0003e80008121848 */
[----:B------:R-:W4:Y:S01]  /*48090*/  LDL.LU R7, [R1+0x664] ;  /* 0x0006640001077983 */ /* 0x000f220000300800 */
[----:B------:R-:W-:Y:S01]  /*480a0*/  IADD3 R30, P1, R30, UR7, RZ ;  /* 0x000000071e1e7c10 */ /* 0x000fe2000ff3e0ff */
[----:B-1----:R-:W-:-:S02]  /*480b0*/  IMAD.MOV.U32 R5, RZ, RZ, R37 ;  /* 0x000000ffff057224 */ /* 0x002fc400078e0025 */
[----:B------:R-:W4:Y:S01]  /*480c0*/  LDL.LU R37, [R1+0x620] ;  /* 0x0006200001257983 */ /* 0x000f220000300800 */
[----:B------:R-:W-:Y:S01]  /*480d0*/  IMAD.MOV.U32 R4, RZ, RZ, R28 ;  /* 0x000000ffff047224 */ /* 0x000fe200078e001c */
[----:B------:R-:W-:Y:S02]  /*480e0*/  IADD3 R32, P2, R32, UR7, RZ ;  /* 0x0000000720207c10 */ /* 0x000fe4000ff5e0ff */
[----:B------:R-:W4:Y:S04]  /*480f0*/  LDL.LU R28, [R1+0x660] ;  /* 0x00066000011c7983 */ /* 0x000f280000300800 */
[----:B------:R1:W-:Y:S04]  /*48100*/  LDGSTS.E [R0+0x5000], [R4.64], P0 ;  /* 0x0500000004007fae */ /* 0x0003e80008121848 */
[----:B------:R2:W-:Y:S01]  /*48110*/  STL [R1+0x524], R30 ;  /* 0x0005241e01007387 */ /* 0x0005e20000100800 */
[----:B-1----:R-:W-:-:S02]  /*48120*/  MOV R4, R30 ;  /* 0x0000001e00047202 */ /* 0x002fc40000000f00 */
[----:B---3--:R-:W-:-:S05]  /*48130*/  IADD3.X R31, R31, UR6, RZ, P1, !PT ;  /* 0x000000061f1f7c10 */ /* 0x008fca0008ffe4ff */
[----:B------:R-:W-:Y:S01]  /*48140*/  IMAD.MOV.U32 R5, RZ, RZ, R31 ;  /* 0x000000ffff057224 */ /* 0x000fe200078e001f */
[----:B------:R1:W-:Y:S01]  /*48150*/  STL [R1+0x520], R31 ;  /* 0x0005201f01007387 */ /* 0x0003e20000100800 */
[----:B--2---:R-:W-:-:S03]  /*48160*/  IADD3.X R33, R33, UR6, RZ, P2, !PT ;  /* 0x0000000621217c10 */ /* 0x004fc600097fe4ff */
[----:B------:R2:W-:Y:S04]  /*48170*/  STL [R1+0x564], R32 ;  /* 0x0005642001007387 */ /* 0x0005e80000100800 */
[----:B------:R-:W3:Y:S04]  /*48180*/  LDL.LU R30, [R1+0x6a4] ;  /* 0x0006a400011e7983 */ /* 0x000ee80000300800 */
[----:B------:R2:W-:Y:S04]  /*48190*/  STL [R1+0x560], R33 ;  /* 0x0005602101007387 */ /* 0x0005e80000100800 */
[----:B------:R2:W-:Y:S04]  /*481a0*/  LDGSTS.E [R0+0x6000], [R4.64], P0 ;  /* 0x0600000004007fae */ /* 0x0005e80008121848 */
[----:B-1----:R-:W3:Y:S01]  /*481b0*/  LDL.LU R31, [R1+0x6e4] ;  /* 0x0006e400011f7983 */ /* 0x002ee20000300800 */
[----:B--2---:R-:W-:-:S03]  /*481c0*/  IMAD.MOV.U32 R4, RZ, RZ, R32 ;  /* 0x000000ffff047224 */ /* 0x004fc600078e0020 */
[----:B------:R-:W2:Y:S01]  /*481d0*/  LDL.LU R32, [R1+0x6a0] ;  /* 0x0006a00001207983 */ /* 0x000ea20000300800 */
[----:B------:R-:W-:-:S03]  /*481e0*/  IMAD.MOV.U32 R5, RZ, RZ, R33 ;  /* 0x000000ffff057224 */ /* 0x000fc600078e0021 */
[----:B------:R-:W2:Y:S01]  /*481f0*/  LDL.LU R33, [R1+0x6e0] ;  /* 0x0006e00001217983 */ /* 0x000ea20000300800 */
[----:B----4-:R-:W-:-:S03]  /*48200*/  IADD3 R34, P1, R34, UR7, RZ ;  /* 0x0000000722227c10 */ /* 0x010fc6000ff3e0ff */
[----:B------:R1:W-:Y:S01]  /*48210*/  LDGSTS.E [R0+0x7000], [R4.64], P0 ;  /* 0x0700000004007fae */ /* 0x0003e20008121848 */
[----:B------:R-:W-:-:S03]  /*48220*/  IADD3 R2, P2, R2, UR7, RZ ;  /* 0x0000000702027c10 */ /* 0x000fc6000ff5e0ff */
[----:B------:R4:W-:Y:S01]  /*48230*/  STL [R1+0x5a4], R34 ;  /* 0x0005a42201007387 */ /* 0x0009e20000100800 */
[----:B-1----:R-:W-:Y:S01]  /*48240*/  IMAD.MOV.U32 R4, RZ, RZ, R34 ;  /* 0x000000ffff047224 */ /* 0x002fe200078e0022 */
[----:B------:R-:W-:-:S05]  /*48250*/  IADD3.X R36, R36, UR6, RZ, P1, !PT ;  /* 0x0000000624247c10 */ /* 0x000fca0008ffe4ff */
[----:B------:R1:W-:Y:S01]  /*48260*/  STL [R1+0x5a0], R36 ;  /* 0x0005a02401007387 */ /* 0x0003e20000100800 */
[----:B------:R-:W-:-:S03]  /*48270*/  IADD3.X R25, R25, UR6, RZ, P2, !PT ;  /* 0x0000000619197c10 */ /* 0x000fc600097fe4ff */
[----:B------:R1:W-:Y:S01]  /*48280*/  STL [R1+0x5e4], R2 ;  /* 0x0005e40201007387 */ /* 0x0003e20000100800 */
[----:B------:R-:W-:-:S03]  /*48290*/  IMAD.MOV.U32 R5, RZ, RZ, R36 ;  /* 0x000000ffff057224 */ /* 0x000fc600078e0024 */
[----:B----4-:R-:W4:Y:S04]  /*482a0*/  LDL.LU R34, [R1+0x724] ;  /* 0x0007240001227983 */ /* 0x010f280000300800 */
[----:B------:R1:W-:Y:S04]  /*482b0*/  STL [R1+0x5e0], R25 ;  /* 0x0005e01901007387 */ /* 0x0003e80000100800 */
[----:B------:R-:W4:Y:S04]  /*482c0*/  LDL.LU R38, [R1+0x764] ;  /* 0x0007640001267983 */ /* 0x000f280000300800 */
[----:B-1----:R-:W4:Y:S04]  /*482d0*/  LDL.LU R36, [R1+0x720] ;  /* 0x0007200001247983 */ /* 0x002f280000300800 */
[----:B------:R-:W4:Y:S01]  /*482e0*/  LDL.LU R39, [R1+0x760] ;  /* 0x0007600001277983 */ /* 0x000f220000300800 */
[----:B------:R-:W-:-:S03]  /*482f0*/  IADD3 R35, P1, R35, UR7, RZ ;  /* 0x0000000723237c10 */ /* 0x000fc6000ff3e0ff */
[----:B------:R1:W-:Y:S01]  /*48300*/  LDGSTS.E [R0+0x8000], [R4.64], P0 ;  /* 0x0800000004007fae */ /* 0x0003e20008121848 */
[----:B------:R-:W-:Y:S01]  /*48310*/  IADD3 R7, P2, R7, UR7, RZ ;  /* 0x0000000707077c10 */ /* 0x000fe2000ff5e0ff */
[----:B-1----:R-:W-:Y:S02]  /*48320*/  IMAD.MOV.U32 R4, RZ, RZ, R2 ;  /* 0x000000ffff047224 */ /* 0x002fe400078e0002 */
[----:B------:R-:W-:Y:S01]  /*48330*/  IMAD.MOV.U32 R5, RZ, RZ, R25 ;  /* 0x000000ffff057224 */ /* 0x000fe200078e0019 */
[----:B------:R-:W4:Y:S04]  /*48340*/  LDL.LU R2, [R1+0x7a4] ;  /* 0x0007a40001027983 */ /* 0x000f280000300800 */
[----:B------:R-:W4:Y:S01]  /*48350*/  LDL.LU R25, [R1+0x7e4] ;  /* 0x0007e40001197983 */ /* 0x000f220000300800 */
[----:B------:R-:W-:-:S03]  /*48360*/  IADD3.X R37, R37, UR6, RZ, P1, !PT ;  /* 0x0000000625257c10 */ /* 0x000fc60008ffe4ff */
[----:B------:R1:W-:Y:S01]  /*48370*/  STL [R1+0x624], R35 ;  /* 0x0006242301007387 */ /* 0x0003e20000100800 */
[----:B------:R-:W-:-:S03]  /*48380*/  IADD3.X R28, R28, UR6, RZ, P2, !PT ;  /* 0x000000061c1c7c10 */ /* 0x000fc600097fe4ff */
[----:B------:R1:W-:Y:S04]  /*48390*/  LDGSTS.E [R0+0x9000], [R4.64], P0 ;  /* 0x0900000004007fae */ /* 0x0003e80008121848 */
[----:B------:R1:W-:Y:S04]  /*483a0*/  STL [R1+0x620], R37 ;  /* 0x0006202501007387 */ /* 0x0003e80000100800 */
[----:B------:R1:W-:Y:S02]  /*483b0*/  STL [R1+0x664], R7 ;  /* 0x0006640701007387 */ /* 0x0003e40000100800 */
[----:B-1----:R-:W-:-:S02]  /*483c0*/  IMAD.MOV.U32 R4, RZ, RZ, R35 ;  /* 0x000000ffff047224 */ /* 0x002fc400078e0023 */
[----:B------:R-:W4:Y:S01]  /*483d0*/  LDL.LU R35, [R1+0x7a0] ;  /* 0x0007a00001237983 */ /* 0x000f220000300800 */
[----:B------:R-:W-:-:S03]  /*483e0*/  IMAD.MOV.U32 R5, RZ, RZ, R37 ;  /* 0x000000ffff057224 */ /* 0x000fc600078e0025 */
[----:B------:R1:W-:Y:S04]  /*483f0*/  STL [R1+0x660], R28 ;  /* 0x0006601c01007387 */ /* 0x0003e80000100800 */
[----:B------:R-:W4:Y:S04]  /*48400*/  LDL.LU R37, [R1+0x7e0] ;  /* 0x0007e00001257983 */ /* 0x000f280000300800 */
[----:B------:R1:W-:Y:S02]  /*48410*/  LDGSTS.E [R0+0xa000], [R4.64], P0 ;  /* 0x0a00000004007fae */ /* 0x0003e40008121848 */
[----:B-1----:R-:W-:-:S02]  /*48420*/  IMAD.MOV.U32 R4, RZ, RZ, R7 ;  /* 0x000000ffff047224 */ /* 0x002fc400078e0007 */
[----:B------:R-:W-:Y:S01]  /*48430*/  IMAD.MOV.U32 R5, RZ, RZ, R28 ;  /* 0x000000ffff057224 */ /* 0x000fe200078e001c */
[----:B------:R-:W4:Y:S04]  /*48440*/  LDL.LU R7, [R1+0x824] ;  /* 0x0008240001077983 */ /* 0x000f280000300800 */
[----:B------:R-:W4:Y:S04]  /*48450*/  LDL.LU R28, [R1+0x864] ;  /* 0x00086400011c7983 */ /* 0x000f280000300800 */
[----:B------:R1:W-:Y:S01]  /*48460*/  LDGSTS.E [R0+0xb000], [R4.64], P0 ;  /* 0x0b00000004007fae */ /* 0x0003e20008121848 */
[----:B---3--:R-:W-:-:S05]  /*48470*/  IADD3 R30, P1, R30, UR7, RZ ;  /* 0x000000071e1e7c10 */ /* 0x008fca000ff3e0ff */
[----:B------:R3:W-:Y:S01]  /*48480*/  STL [R1+0x6a4], R30 ;  /* 0x0006a41e01007387 */ /* 0x0007e20000100800 */
[----:B-1----:R-:W-:Y:S01]  /*48490*/  IMAD.MOV.U32 R4, RZ, RZ, R30 ;  /* 0x000000ffff047224 */ /* 0x002fe200078e001e */
[----:B------:R-:W-:Y:S02]  /*484a0*/  IADD3 R31, P2, R31, UR7, RZ ;  /* 0x000000071f1f7c10 */ /* 0x000fe4000ff5e0ff */
[----:B--2---:R-:W-:Y:S02]  /*484b0*/  IADD3.X R32, R32, UR6, RZ, P1, !PT ;  /* 0x0000000620207c10 */ /* 0x004fe40008ffe4ff */
[----:B------:R-:W-:-:S03]  /*484c0*/  IADD3.X R33, R33, UR6, RZ, P2, !PT ;  /* 0x0000000621217c10 */ /* 0x000fc600097fe4ff */
[----:B------:R1:W-:Y:S04]  /*484d0*/  STL [R1+0x6a0], R32 ;  /* 0x0006a02001007387 */ /* 0x0003e80000100800 */
[----:B------:R-:W-:Y:S04]  /*484e0*/  STL [R1+0x6e4], R31 ;  /* 0x0006e41f01007387 */ /* 0x000fe80000100800 */
[----:B---3--:R-:W2:Y:S01]  /*484f0*/  LDL.LU R30, [R1+0x820] ;  /* 0x00082000011e7983 */ /* 0x008ea20000300800 */
[----:B------:R-:W-:-:S03]  /*48500*/  IMAD.MOV.U32 R5, RZ, RZ, R32 ;  /* 0x000000ffff057224 */ /* 0x000fc600078e0020 */
[----:B------:R3:W-:Y:S04]  /*48510*/  STL [R1+0x6e0], R33 ;  /* 0x0006e02101007387 */ /* 0x0007e80000100800 */
[----:B-1----:R-:W2:Y:S04]  /*48520*/  LDL.LU R32, [R1+0x860] ;  /* 0x0008600001207983 */ /* 0x002ea80000300800 */
[----:B------:R1:W-:Y:S02]  /*48530*/  LDGSTS.E [R0+0xc000], [R4.64], P0 ;  /* 0x0c00000004007fae */ /* 0x0003e40008121848 */
[----:B-1----:R-:W-:Y:S01]  /*48540*/  MOV R4, R31 ;  /* 0x0000001f00047202 */ /* 0x002fe20000000f00 */
[----:B------:R-:W-:-:S02]  /*48550*/  IMAD.MOV.U32 R5, RZ, RZ, R33 ;  /* 0x000000ffff057224 */ /* 0x000fc400078e0021 */
[----:B---3--:R-:W3:Y:S04]  /*48560*/  LDL.LU R33, [R1+0x8a4] ;  /* 0x0008a40001217983 */ /* 0x008ee80000300800 */
[----:B------:R-:W3:Y:S04]  /*48570*/  LDL.LU R31, [R1+0x8e4] ;  /* 0x0008e400011f7983 */ /* 0x000ee80000300800 */
[----:B------:R1:W-:Y:S01]  /*48580*/  LDGSTS.E [R0+0xd000], [R4.64], P0 ;  /* 0x0d00000004007fae */ /* 0x0003e20008121848 */
[----:B----4-:R-:W-:-:S05]  /*48590*/  IADD3 R34, P1, R34, UR7, RZ ;  /* 0x0000000722227c10 */ /* 0x010fca000ff3e0ff */
        /* <DEDUP_REMOVED lines=9> */
[----:B-1----:R-:W3:Y:S04]  /*48630*/  LDL.LU R36, [R1+0x8a0] ;  /* 0x0008a00001247983 */ /* 0x002ee80000300800 */
[----:B------:R-:W-:Y:S01]  /*48640*/  STL [R1+0x760], R39 ;  /* 0x0007602701007387 */ /* 0x000fe20000100800 */
[----:B------:R-:W-:-:S03]  /*48650*/  IADD3 R2, P1, R2, UR7, RZ ;  /* 0x0000000702027c10 */ /* 0x000fc6000ff3e0ff */
[----:B------:R-:W3:Y:S01]  /*48660*/  LDL.LU R34, [R1+0x8e0] ;  /* 0x0008e00001227983 */ /* 0x000ee20000300800 */
[----:B----4-:R-:W-:Y:S02]  /*48670*/  IMAD.MOV.U32 R4, RZ, RZ, R38 ;  /* 0x000000ffff047224 */ /* 0x010fe400078e0026 */
[----:B------:R-:W-:Y:S01]  /*48680*/  IMAD.MOV.U32 R5, RZ, RZ, R39 ;  /* 0x000000ffff057224 */ /* 0x000fe200078e0027 */
[----:B------:R-:W-:Y:S01]  /*48690*/  IADD3 R25, P2, R25, UR7, RZ ;  /* 0x0000000719197c10 */ /* 0x000fe2000ff5e0ff */
[----:B------:R-:W-:Y:S04]  /*486a0*/  STL [R1+0x7a4], R2 ;  /* 0x0007a40201007387 */ /* 0x000fe80000100800 */
[----:B------:R1:W-:Y:S01]  /*486b0*/  LDGSTS.E [R0+0xf000], [R4.64], P0 ;  /* 0x0f00000004007fae */ /* 0x0003e20008121848 */
[----:B------:R-:W-:Y:S01]  /*486c0*/  IADD3.X R35, R35, UR6, RZ, P1, !PT ;  /* 0x0000000623237c10 */ /* 0x000fe20008ffe4ff */
[----:B-1----:R-:W-:-:S04]  /*486d0*/  IMAD.MOV.U32 R4, RZ, RZ, R2 ;  /* 0x000000ffff047224 */ /* 0x002fc800078e0002 */
[----:B------:R-:W-:Y:S01]  /*486e0*/  IMAD.MOV.U32 R5, RZ, RZ, R35 ;  /* 0x000000ffff057224 */ /* 0x000fe200078e0023 */
[----:B------:R1:W-:Y:S01]  /*486f0*/  STL [R1+0x7a0], R35 ;  /* 0x0007a02301007387 */ /* 0x0003e20000100800 */
[----:B------:R-:W-:-:S03]  /*48700*/  IADD3.X R37, R37, UR6, RZ, P2, !PT ;  /* 0x0000000625257c10 */ /* 0x000fc600097fe4ff */
[----:B------:R-:W-:Y:S04]  /*48710*/  STL [R1+0x7e4], R25 ;  /* 0x0007e41901007387 */ /* 0x000fe80000100800 */
[----:B------:R4:W-:Y:S04]  /*48720*/  LDGSTS.E [R0+0x10000], [R4.64], P0 ;  /* 0x1000000004007fae */ /* 0x0009e80008121848 */
[----:B-1----:R-:W3:Y:S04]  /*48730*/  LDL.LU R35, [R1+0x924] ;  /* 0x0009240001237983 */ /* 0x002ee80000300800 */
[----:B------:R1:W-:Y:S04]  /*48740*/  STL [R1+0x7e0], R37 ;  /* 0x0007e02501007387 */ /* 0x0003e80000100800 */
[----:B------:R-:W3:Y:S01]  /*48750*/  LDL.LU R2, [R1+0x964] ;  /* 0x0009640001027983 */ /* 0x000ee20000300800 */
[----:B----4-:R-:W-:Y:S01]  /*48760*/  IMAD.MOV.U32 R5, RZ, RZ, R37 ;  /* 0x000000ffff057224 */ /* 0x010fe200078e0025 */
[----:B------:R-:W-:-:S02]  /*48770*/  IADD3 R7, P1, R7, UR7, RZ ;  /* 0x0000000707077c10 */ /* 0x000fc4000ff3e0ff */
[----:B-1----:R-:W3:Y:S01]  /*48780*/  LDL.LU R37, [R1+0x920] ;  /* 0x0009200001257983 */ /* 0x002ee20000300800 */
[----:B------:R-:W-:Y:S01]  /*48790*/  IMAD.MOV.U32 R4, RZ, RZ, R25 ;  /* 0x000000ffff047224 */ /* 0x000fe200078e0019 */
[----:B------:R-:W-:Y:S02]  /*487a0*/  IADD3 R28, P2, R28, UR7, RZ ;  /* 0x000000071c1c7c10 */ /* 0x000fe4000ff5e0ff */
[----:B------:R-:W3:Y:S04]  /*487b0*/  LDL.LU R25, [R1+0x960] ;  /* 0x0009600001197983 */ /* 0x000ee80000300800 */
[----:B------:R1:W-:Y:S04]  /*487c0*/  LDGSTS.E [R0+0x11000], [R4.64], P0 ;  /* 0x1100000004007fae */ /* 0x0003e80008121848 */
[----:B------:R-:W-:Y:S01]  /*487d0*/  STL [R1+0x824], R7 ;  /* 0x0008240701007387 */ /* 0x000fe20000100800 */
[----:B-1----:R-:W-:Y:S01]  /*487e0*/  IMAD.MOV.U32 R4, RZ, RZ, R7 ;  /* 0x000000ffff047224 */ /* 0x002fe200078e0007 */
[----:B--2---:R-:W-:-:S05]  /*487f0*/  IADD3.X R30, R30, UR6, RZ, P1, !PT ;  /* 0x000000061e1e7c10 */ /* 0x004fca0008ffe4ff */
[----:B------:R-:W-:Y:S01]  /*48800*/  IMAD.MOV.U32 R5, RZ, RZ, R30 ;  /* 0x000000ffff057224 */ /* 0x000fe200078e001e */
[----:B------:R1:W-:Y:S01]  /*48810*/  STL [R1+0x820], R30 ;  /* 0x0008201e01007387 */ /* 0x0003e20000100800 */
[----:B------:R-:W-:-:S03]  /*48820*/  IADD3.X R32, R32, UR6, RZ, P2, !PT ;  /* 0x0000000620207c10 */ /* 0x000fc600097fe4ff */
[----:B------:R-:W-:Y:S04]  /*48830*/  STL [R1+0x864], R28 ;  /* 0x0008641c01007387 */ /* 0x000fe80000100800 */
[----:B------:R2:W-:Y:S04]  /*48840*/  LDGSTS.E [R0+0x12000], [R4.64], P0 ;  /* 0x1200000004007fae */ /* 0x0005e80008121848 */
[----:B-1----:R-:W4:Y:S04]  /*48850*/  LDL.LU R30, [R1+0x9a4] ;  /* 0x0009a400011e7983 */ /* 0x002f280000300800 */
[----:B------:R1:W-:Y:S04]  /*48860*/  STL [R1+0x860], R32 ;  /* 0x0008602001007387 */ /* 0x0003e80000100800 */
[----:B------:R-:W4:Y:S01]  /*48870*/  LDL.LU R7, [R1+0x9e4] ;  /* 0x0009e40001077983 */ /* 0x000f220000300800 */
[----:B--2---:R-:W-:-:S03]  /*48880*/  IMAD.MOV.U32 R5, RZ, RZ, R32 ;  /* 0x000000ffff057224 */ /* 0x004fc600078e0020 */
[----:B-1----:R-:W2:Y:S01]  /*48890*/  LDL.LU R32, [R1+0x9a0] ;  /* 0x0009a00001207983 */ /* 0x002ea20000300800 */
[----:B------:R-:W-:-:S03]  /*488a0*/  IMAD.MOV.U32 R4, RZ, RZ, R28 ;  /* 0x000000ffff047224 */ /* 0x000fc600078e001c */
[----:B------:R-:W2:Y:S01]  /*488b0*/  LDL.LU R28, [R1+0x9e0] ;  /* 0x0009e000011c7983 */ /* 0x000ea20000300800 */
[----:B---3--:R-:W-:Y:S02]  /*488c0*/  IADD3 R33, P1, R33, UR7, RZ ;  /* 0x0000000721217c10 */ /* 0x008fe4000ff3e0ff */
[----:B------:R-:W-:Y:S01]  /*488d0*/  IADD3 R31, P2, R31, UR7, RZ ;  /* 0x000000071f1f7c10 */ /* 0x000fe2000ff5e0ff */
[----:B------:R1:W-:Y:S04]  /*488e0*/  LDGSTS.E [R0+0x13000], [R4.64], P0 ;  /* 0x1300000004007fae */ /* 0x0003e80008121848 */
[----:B------:R3:W-:Y:S01]  /*488f0*/  STL [R1+0x8a4], R33 ;  /* 0x0008a42101007387 */ /* 0x0007e20000100800 */
[----:B-1----:R-:W-:Y:S02]  /*48900*/  MOV R4, R33 ;  /* 0x0000002100047202 */ /* 0x002fe40000000f00 */
[----:B------:R-:W-:-:S05]  /*48910*/  IADD3.X R36, R36, UR6, RZ, P1, !PT ;  /* 0x0000000624247c10 */ /* 0x000fca0008ffe4ff */
[----:B------:R-:W-:Y:S01]  /*48920*/  STL [R1+0x8a0], R36 ;  /* 0x0008a02401007387 */ /* 0x000fe20000100800 */
[----:B------:R-:W-:-:S03]  /*48930*/  IADD3.X R34, R34, UR6, RZ, P2, !PT ;  /* 0x0000000622227c10 */ /* 0x000fc600097fe4ff */
[----:B------:R-:W-:Y:S01]  /*48940*/  STL [R1+0x8e4], R31 ;  /* 0x0008e41f01007387 */ /* 0x000fe20000100800 */
[----:B------:R-:W-:-:S03]  /*48950*/  IMAD.MOV.U32 R5, RZ, RZ, R36 ;  /* 0x000000ffff057224 */ /* 0x000fc600078e0024 */
[----:B------:R-:W2:Y:S04]  /*48960*/  LDL.LU R38, [R1+0xa24] ;  /* 0x000a240001267983 */ /* 0x000ea80000300800 */
[----:B------:R1:W-:Y:S04]  /*48970*/  STL [R1+0x8e0], R34 ;  /* 0x0008e02201007387 */ /* 0x0003e80000100800 */
[----:B---3--:R-:W3:Y:S04]  /*48980*/  LDL.LU R33, [R1+0xa64] ;  /* 0x000a640001217983 */ /* 0x008ee80000300800 */
[----:B------:R-:W3:Y:S04]  /*48990*/  LDL.LU R39, [R1+0xa20] ;  /* 0x000a200001277983 */ /* 0x000ee80000300800 */
[----:B------:R1:W-:Y:S02]  /*489a0*/  LDGSTS.E [R0+0x14000], [R4.64], P0 ;  /* 0x1400000004007fae */ /* 0x0003e40008121848 */
[----:B-1----:R-:W-:-:S02]  /*489b0*/  IMAD.MOV.U32 R5, RZ, RZ, R34 ;  /* 0x000000ffff057224 */ /* 0x002fc400078e0022 */
[----:B------:R-:W3:Y:S01]  /*489c0*/  LDL.LU R34, [R1+0xa60] ;  /* 0x000a600001227983 */ /* 0x000ee20000300800 */
[----:B------:R-:W-:-:S03]  /*489d0*/  IMAD.MOV.U32 R4, RZ, RZ, R31 ;  /* 0x000000ffff047224 */ /* 0x000fc600078e001f */
[----:B------:R-:W3:Y:S01]  /*489e0*/  LDL.LU R36, [R1+0xaa4] ;  /* 0x000aa40001247983 */ /* 0x000ee20000300800 */
[----:B------:R-:W-:-:S03]  /*489f0*/  IADD3 R35, P1, R35, UR7, RZ ;  /* 0x0000000723237c10 */ /* 0x000fc6000ff3e0ff */
[----:B------:R-:W3:Y:S04]  /*48a00*/  LDL.LU R31, [R1+0xae4] ;  /* 0x000ae400011f7983 */ /* 0x000ee80000300800 */
[----:B------:R-:W-:Y:S01]  /*48a10*/  STL [R1+0x924], R35 ;  /* 0x0009242301007387 */ /* 0x000fe20000100800 */
[----:B------:R-:W-:-:S03]  /*48a20*/  IADD3 R2, P2, R2, UR7, RZ ;  /* 0x0000000702027c10 */ /* 0x000fc6000ff5e0ff */
[----:B------:R1:W-:Y:S01]  /*48a30*/  LDGSTS.E [R0+0x15000], [R4.64], P0 ;  /* 0x1500000004007fae */ /* 0x0003e20008121848 */
[----:B------:R-:W-:Y:S02]  /*48a40*/  IADD3.X R37, R37, UR6, RZ, P1, !PT ;  /* 0x0000000625257c10 */ /* 0x000fe40008ffe4ff */
[----:B------:R-:W-:-:S03]  /*48a50*/  IADD3.X R25, R25, UR6, RZ, P2, !PT ;  /* 0x0000000619197c10 */ /* 0x000fc600097fe4ff */
[----:B------:R1:W-:Y:S02]  /*48a60*/  STL [R1+0x920], R37 ;  /* 0x0009202501007387 */ /* 0x0003e40000100800 */
[----:B-1----:R-:W-:Y:S02]  /*48a70*/  IMAD.MOV.U32 R5, RZ, RZ, R37 ;  /* 0x000000ffff057224 */ /* 0x002fe400078e0025 */
[----:B------:R1:W-:Y:S01]  /*48a80*/  STL [R1+0x964], R2 ;  /* 0x0009640201007387 */ /* 0x0003e20000100800 */
[----:B------:R-:W-:-:S03]  /*48a90*/  IMAD.MOV.U32 R4, RZ, RZ, R35 ;  /* 0x000000ffff047224 */ /* 0x000fc600078e0023 */
[----:B------:R-:W3:Y:S04]  /*48aa0*/  LDL.LU R37, [R1+0xaa0] ;  /* 0x000aa00001257983 */ /* 0x000ee80000300800 */
[----:B------:R1:W-:Y:S04]  /*48ab0*/  STL [R1+0x960], R25 ;  /* 0x0009601901007387 */ /* 0x0003e80000100800 */
[----:B------:R-:W3:Y:S04]  /*48ac0*/  LDL.LU R35, [R1+0xae0] ;  /* 0x000ae00001237983 */ /* 0x000ee80000300800 */
[----:B------:R1:W-:Y:S02]  /*48ad0*/  LDGSTS.E [R0+0x16000], [R4.64], P0 ;  /* 0x1600000004007fae */ /* 0x0003e40008121848 */
[----:B-1----:R-:W-:-:S02]  /*48ae0*/  IMAD.MOV.U32 R4, RZ, RZ, R2 ;  /* 0x000000ffff047224 */ /* 0x002fc400078e0002 */
[----:B------:R-:W-:Y:S01]  /*48af0*/  IMAD.MOV.U32 R5, RZ, RZ, R25 ;  /* 0x000000ffff057224 */ /* 0x000fe200078e0019 */
[----:B------:R-:W3:Y:S04]  /*48b00*/  LDL.LU R2, [R1+0xb24] ;  /* 0x000b240001027983 */ /* 0x000ee80000300800 */
[----:B------:R-:W3:Y:S04]  /*48b10*/  LDL.LU R25, [R1+0xb64] ;  /* 0x000b640001197983 */ /* 0x000ee80000300800 */
[----:B------:R1:W-:Y:S01]  /*48b20*/  LDGSTS.E [R0+0x17000], [R4.64], P0 ;  /* 0x1700000004007fae */ /* 0x0003e20008121848 */
[----:B----4-:R-:W-:-:S05]  /*48b30*/  IADD3 R30, P1, R30, UR7, RZ ;  /* 0x000000071e1e7c10 */ /* 0x010fca000ff3e0ff */
[----:B------:R4:W-:Y:S01]  /*48b40*/  STL [R1+0x9a4], R30 ;  /* 0x0009a41e01007387 */ /* 0x0009e20000100800 */
[----:B------:R-:W-:Y:S02]  /*48b50*/  IADD3 R7, P2, R7, UR7, RZ ;  /* 0x0000000707077c10 */ /* 0x000fe4000ff5e0ff */
[----:B--2---:R-:W-:Y:S01]  /*48b60*/  IADD3.X R32, R32, UR6, RZ, P1, !PT ;  /* 0x0000000620207c10 */ /* 0x004fe20008ffe4ff */
[----:B-1----:R-:W-:Y:S01]  /*48b70*/  IMAD.MOV.U32 R4, RZ, RZ, R30 ;  /* 0x000000ffff047224 */ /* 0x002fe200078e001e */
[----:B------:R-:W-:-:S03]  /*48b80*/  IADD3.X R28, R28, UR6, RZ, P2, !PT ;  /* 0x000000061c1c7c10 */ /* 0x000fc600097fe4ff */
[----:B------:R1:W-:Y:S04]  /*48b90*/  STL [R1+0x9a0], R32 ;  /* 0x0009a02001007387 */ /* 0x0003e80000100800 */
[----:B------:R-:W-:Y:S01]  /*48ba0*/  STL [R1+0x9e4], R7 ;  /* 0x0009e40701007387 */ /* 0x000fe20000100800 */
[----:B------:R-:W-:-:S03]  /*48bb0*/  IMAD.MOV.U32 R5, RZ, RZ, R32 ;  /* 0x000000ffff057224 */ /* 0x000fc600078e0020 */
[----:B----4-:R-:W2:Y:S04]  /*48bc0*/  LDL.LU R30, [R1+0xb20] ;  /* 0x000b2000011e7983 */ /* 0x010ea80000300800 */
[----:B------:R4:W-:Y:S04]  /*48bd0*/  STL [R1+0x9e0], R28 ;  /* 0x0009e01c01007387 */ /* 0x0009e80000100800 */
[----:B-1----:R-:W2:Y:S04]  /*48be0*/  LDL.LU R32, [R1+0xb60] ;  /* 0x000b600001207983 */ /* 0x002ea80000300800 */
[----:B------:R1:W-:Y:S02]  /*48bf0*/  LDGSTS.E [R0+0x18000], [R4.64], P0 ;  /* 0x1800000004007fae */ /* 0x0003e40008121848 */
[----:B-1----:R-:W-:-:S02]  /*48c00*/  IMAD.MOV.U32 R4, RZ, RZ, R7 ;  /* 0x000000ffff047224 */ /* 0x002fc400078e0007 */
[----:B------:R-:W-:Y:S02]  /*48c10*/  IMAD.MOV.U32 R5, RZ, RZ, R28 ;  /* 0x000000ffff057224 */ /* 0x000fe400078e001c */
[----:B----4-:R-:W4:Y:S04]  /*48c20*/  LDL.LU R28, [R1+0x3ac] ;  /* 0x0003ac00011c7983 */ /* 0x010f280000300800 */
[----:B------:R1:W-:Y:S04]  /*48c30*/  LDGSTS.E [R0+0x19000], [R4.64], P0 ;  /* 0x1900000004007fae */ /* 0x0003e80008121848 */
[----:B------:R-:W4:Y:S01]  /*48c40*/  LDL.LU R7, [R1+0x3ec] ;  /* 0x0003ec0001077983 */ /* 0x000f220000300800 */
[----:B------:R-:W-:-:S05]  /*48c50*/  IADD3 R38, P1, R38, UR7, RZ ;  /* 0x0000000726267c10 */ /* 0x000fca000ff3e0ff */
[----:B-1----:R-:W-:Y:S01]  /*48c60*/  IMAD.MOV.U32 R4, RZ, RZ, R38 ;  /* 0x000000ffff047224 */ /* 0x002fe200078e0026 */
[----:B---3--:R-:W-:Y:S02]  /*48c70*/  IADD3 R33, P2, R33, UR7, RZ ;  /* 0x0000000721217c10 */ /* 0x008fe4000ff5e0ff */
[----:B------:R-:W-:Y:S01]  /*48c80*/  IADD3.X R39, R39, UR6, RZ, P1, !PT ;  /* 0x0000000627277c10 */ /* 0x000fe20008ffe4ff */
[----:B------:R-:W-:Y:S04]  /*48c90*/  STL [R1+0xa24], R38 ;  /* 0x000a242601007387 */ /* 0x000fe80000100800 */
[----:B------:R-:W-:Y:S01]  /*48ca0*/  IMAD.MOV.U32 R5, RZ, RZ, R39 ;  /* 0x000000ffff057224 */ /* 0x000fe200078e0027 */
[----:B------:R-:W-:Y:S04]  /*48cb0*/  STL [R1+0xa20], R39 ;  /* 0x000a202701007387 */ /* 0x000fe80000100800 */
[----:B------:R-:W-:Y:S04]  /*48cc0*/  STL [R1+0xa64], R33 ;  /* 0x000a642101007387 */ /* 0x000fe80000100800 */
[----:B------:R1:W-:Y:S01]  /*48cd0*/  LDGSTS.E [R0+0x1a000], [R4.64], P0 ;  /* 0x1a00000004007fae */ /* 0x0003e20008121848 */
[----:B------:R-:W-:-:S02]  /*48ce0*/  IADD3.X R34, R34, UR6, RZ, P2, !PT ;  /* 0x0000000622227c10 */ /* 0x000fc400097fe4ff */
[----:B------:R-:W-:-:S03]  /*48cf0*/  IADD3 R36, P1, R36, UR7, RZ ;  /* 0x0000000724247c10 */ /* 0x000fc6000ff3e0ff */
[----:B------:R3:W-:Y:S01]  /*48d00*/  STL [R1+0xa60], R34 ;  /* 0x000a602201007387 */ /* 0x0007e20000100800 */
[----:B-1----:R-:W-:Y:S01]  /*48d10*/  IMAD.MOV.U32 R5, RZ, RZ, R34 ;  /* 0x000000ffff057224 */ /* 0x002fe200078e0022 */
[----:B------:R-:W-:Y:S02]  /*48d20*/  MOV R4, R33 ;  /* 0x0000002100047202 */ /* 0x000fe40000000f00 */
[----:B------:R-:W-:-:S03]  /*48d30*/  IADD3 R31, P2, R31, UR7, RZ ;  /* 0x000000071f1f7c10 */ /* 0x000fc6000ff5e0ff */
[----:B------:R1:W-:Y:S04]  /*48d40*/  LDGSTS.E [R0+0x1b000], [R4.64], P0 ;  /* 0x1b00000004007fae */ /* 0x0003e80008121848 */
[----:B---3--:R-:W2:Y:S04]  /*48d50*/  LDL.LU R34, [R1+0x3a8] ;  /* 0x0003a80001227983 */ /* 0x008ea80000300800 */
[----:B------:R-:W2:Y:S01]  /*48d60*/  LDL.LU R33, [R1+0x3e8] ;  /* 0x0003e80001217983 */ /* 0x000ea20000300800 */
[----:B-1----:R-:W-:-:S03]  /*48d70*/  IMAD.MOV.U32 R4, RZ, RZ, R36 ;  /* 0x000000ffff047224 */ /* 0x002fc600078e0024 */
[----:B------:R1:W-:Y:S01]  /*48d80*/  STL [R1+0xaa4], R36 ;  /* 0x000aa42401007387 */ /* 0x0003e20000100800 */
[----:B------:R-:W-:-:S05]  /*48d90*/  IADD3.X R37, R37, UR6, RZ, P1, !PT ;  /* 0x0000000625257c10 */ /* 0x000fca0008ffe4ff */
[----:B------:R-:W-:Y:S01]  /*48da0*/  IMAD.MOV.U32 R5, RZ, RZ, R37 ;  /* 0x000000ffff057224 */ /* 0x000fe200078e0025 */
[----:B------:R-:W-:Y:S01]  /*48db0*/  IADD3.X R35, R35, UR6, RZ, P2, !PT ;  /* 0x0000000623237c10 */ /* 0x000fe200097fe4ff */
[----:B------:R-:W-:Y:S04]  /*48dc0*/  STL [R1+0xaa0], R37 ;  /* 0x000aa02501007387 */ /* 0x000fe80000100800 */
[----:B------:R1:W-:Y:S04]  /*48dd0*/  STL [R1+0xae4], R31 ;  /* 0x000ae41f01007387 */ /* 0x0003e80000100800 */
[----:B------:R1:W-:Y:S04]  /*48de0*/  LDGSTS.E [R0+0x1c000], [R4.64], P0 ;  /* 0x1c00000004007fae */ /* 0x0003e80008121848 */
[----:B------:R-:W-:Y:S04]  /*48df0*/  STL [R1+0xae0], R35 ;  /* 0x000ae02301007387 */ /* 0x000fe80000100800 */
[----:B-1----:R-:W2:Y:S01]  /*48e00*/  LDL.LU R36, [R1+0x428] ;  /* 0x0004280001247983 */ /* 0x002ea20000300800 */
[----:B------:R-:W-:-:S03]  /*48e10*/  IMAD.MOV.U32 R4, RZ, RZ, R31 ;  /* 0x000000ffff047224 */ /* 0x000fc600078e001f */
[----:B------:R-:W2:Y:S01]  /*48e20*/  LDL.LU R31, [R1+0x42c] ;  /* 0x00042c00011f7983 */ /* 0x000ea20000300800 */
[----:B------:R-:W-:-:S03]  /*48e30*/  IADD3 R2, P1, R2, UR7, RZ ;  /* 0x0000000702027c10 */ /* 0x000fc6000ff3e0ff */
[----:B------:R-:W2:Y:S01]  /*48e40*/  LDL.LU R39, [R1+0x468] ;  /* 0x0004680001277983 */ /* 0x000ea20000300800 */
[----:B------:R-:W-:Y:S01]  /*48e50*/  IMAD.MOV.U32 R5, RZ, RZ, R35 ;  /* 0x000000ffff057224 */ /* 0x000fe200078e0023 */
[----:B------:R-:W-:Y:S02]  /*48e60*/  IADD3 R25, P2, R25, UR7, RZ ;  /* 0x0000000719197c10 */ /* 0x000fe4000ff5e0ff */
[----:B------:R-:W2:Y:S04]  /*48e70*/  LDL.LU R38, [R1+0x46c] ;  /* 0x00046c0001267983 */ /* 0x000ea80000300800 */
[----:B------:R1:W-:Y:S04]  /*48e80*/  STL [R1+0xb24], R2 ;  /* 0x000b240201007387 */ /* 0x0003e80000100800 */
[----:B------:R1:W-:Y:S02]  /*48e90*/  LDGSTS.E [R0+0x1d000], [R4.64], P0 ;  /* 0x1d00000004007fae */ /* 0x0003e40008121848 */
[----:B-1----:R-:W-:Y:S01]  /*48ea0*/  IMAD.MOV.U32 R4, RZ, RZ, R2 ;  /* 0x000000ffff047224 */ /* 0x002fe200078e0002 */
[----:B--2---:R-:W-:-:S05]  /*48eb0*/  IADD3.X R30, R30, UR6, RZ, P1, !PT ;  /* 0x000000061e1e7c10 */ /* 0x004fca0008ffe4ff */
[----:B------:R1:W-:Y:S01]  /*48ec0*/  STL [R1+0xb20], R30 ;  /* 0x000b201e01007387 */ /* 0x0003e20000100800 */
[----:B------:R-:W-:-:S03]  /*48ed0*/  IADD3.X R32, R32, UR6, RZ, P2, !PT ;  /* 0x0000000620207c10 */ /* 0x000fc600097fe4ff */
[----:B------:R2:W-:Y:S01]  /*48ee0*/  STL [R1+0xb64], R25 ;  /* 0x000b641901007387 */ /* 0x0005e20000100800 */
[----:B------:R-:W-:-:S03]  /*48ef0*/  IMAD.MOV.U32 R5, RZ, RZ, R30 ;  /* 0x000000ffff057224 */ /* 0x000fc600078e001e */
[----:B------:R-:W3:Y:S04]  /*48f00*/  LDL.LU R2, [R1+0x4ac] ;  /* 0x0004ac0001027983 */ /* 0x000ee80000300800 */
[----:B------:R2:W-:Y:S04]  /*48f10*/  STL [R1+0xb60], R32 ;  /* 0x000b602001007387 */ /* 0x0005e80000100800 */
[----:B-1----:R-:W3:Y:S04]  /*48f20*/  LDL.LU R30, [R1+0x4ec] ;  /* 0x0004ec00011e7983 */ /* 0x002ee80000300800 */
[----:B------:R-:W3:Y:S04]  /*48f30*/  LDL.LU R35, [R1+0x4a8] ;  /* 0x0004a80001237983 */ /* 0x000ee80000300800 */
[----:B------:R-:W3:Y:S01]  /*48f40*/  LDL.LU R37, [R1+0x4e8] ;  /* 0x0004e80001257983 */ /* 0x000ee20000300800 */
[----:B----4-:R-:W-:-:S03]  /*48f50*/  IADD3 R28, P1, R28, UR7, RZ ;  /* 0x000000071c1c7c10 */ /* 0x010fc6000ff3e0ff */
[----:B------:R1:W-:Y:S01]  /*48f60*/  LDGSTS.E [R0+0x1e000], [R4.64], P0 ;  /* 0x1e00000004007fae */ /* 0x0003e20008121848 */
[----:B------:R-:W-:-:S03]  /*48f70*/  IADD3 R7, P2, R7, UR7, RZ ;  /* 0x0000000707077c10 */ /* 0x000fc6000ff5e0ff */
[----:B------:R4:W-:Y:S01]  /*48f80*/  STL [R1+0x3ac], R28 ;  /* 0x0003ac1c01007387 */ /* 0x0009e20000100800 */
[----:B-1----:R-:W-:Y:S02]  /*48f90*/  IMAD.MOV.U32 R4, RZ, RZ, R25 ;  /* 0x000000ffff047224 */ /* 0x002fe400078e0019 */
[----:B------:R-:W-:Y:S01]  /*48fa0*/  IMAD.MOV.U32 R5, RZ, RZ, R32 ;  /* 0x000000ffff057224 */ /* 0x000fe200078e0020 */
[----:B--2---:R-:W-:-:S04]  /*48fb0*/  LOP3.LUT R25, R85, 0x10, RZ, 0x3c, !PT ;  /* 0x0000001055197812 */ /* 0x004fc800078e3cff */
[----:B------:R1:W-:Y:S04]  /*48fc0*/  LDGSTS.E [R0+0x1f000], [R4.64], P0 ;  /* 0x1f00000004007fae */ /* 0x0003e80008121848 */
[----:B------:R-:W-:Y:S01]  /*48fd0*/  STL [R1+0x3ec], R7 ;  /* 0x0003ec0701007387 */ /* 0x000fe20000100800 */
[----:B-1----:R-:W-:-:S04]  /*48fe0*/  IMAD.U32 R0, RZ, RZ, UR5 ;  /* 0x00000005ff007e24 */ /* 0x002fc8000f8e00ff */
[----:B------:R-:W-:Y:S02]  /*48ff0*/  IMAD R0, R0, 0x20000, R25 ;  /* 0x0002000000007824 */ /* 0x000fe400078e0219 */
[----:B------:R-:W-:Y:S01]  /*49000*/  IMAD.MOV.U32 R4, RZ, RZ, R28 ;  /* 0x000000ffff047224 */ /* 0x000fe200078e001c */
[----:B------:R-:W-:-:S05]  /*49010*/  IADD3.X R34, R34, UR6, RZ, P1, !PT ;  /* 0x0000000622227c10 */ /* 0x000fca0008ffe4ff */
[----:B------:R1:W-:Y:S04]  /*49020*/  STL [R1+0x3a8], R34 ;  /* 0x0003a82201007387 */ /* 0x0003e80000100800 */
[----:B------:R-:W2:Y:S04]  /*49030*/  LDL.LU R25, [R1+0x52c] ;  /* 0x00052c0001197983 */ /* 0x000ea80000300800 */
[----:B------:R-:W2:Y:S01]  /*49040*/  LDL.LU R32, [R1+0x56c] ;  /* 0x00056c0001207983 */ /* 0x000ea20000300800 */
[----:B------:R-:W-:-:S03]  /*49050*/  IMAD.MOV.U32 R5, RZ, RZ, R34 ;  /* 0x000000ffff057224 */ /* 0x000fc600078e0022 */
[----:B----4-:R-:W2:Y:S01]  /*49060*/  LDL.LU R28, [R1+0x528] ;  /* 0x00052800011c7983 */ /* 0x010ea20000300800 */
[----:B------:R-:W-:-:S03]  /*49070*/  IADD3.X R33, R33, UR6, RZ, P2, !PT ;  /* 0x0000000621217c10 */ /* 0x000fc600097fe4ff */
[----:B-1----:R-:W2:Y:S04]  /*49080*/  LDL.LU R34, [R1+0x568] ;  /* 0x0005680001227983 */ /* 0x002ea80000300800 */
[----:B------:R1:W-:Y:S04]  /*49090*/  LDGSTS.E [R0+0x200], [R4.64], P0 ;  /* 0x0020000004007fae */ /* 0x0003e80008121848 */
[----:B------:R1:W-:Y:S02]  /*490a0*/  STL [R1+0x3e8], R33 ;  /* 0x0003e82101007387 */ /* 0x0003e40000100800 */
[----:B-1----:R-:W-:Y:S01]  /*490b0*/  MOV R4, R7 ;  /* 0x0000000700047202 */ /* 0x002fe20000000f00 */
[----:B------:R-:W-:-:S02]  /*490c0*/  IMAD.MOV.U32 R5, RZ, RZ, R33 ;  /* 0x000000ffff057224 */ /* 0x000fc400078e0021 */
[----:B------:R-:W2:Y:S04]  /*490d0*/  LDL.LU R33, [R1+0x5ac] ;  /* 0x0005ac0001217983 */ /* 0x000ea80000300800 */
[----:B------:R-:W2:Y:S04]  /*490e0*/  LDL.LU R7, [R1+0x5ec] ;  /* 0x0005ec0001077983 */ /* 0x000ea80000300800 */
[----:B------:R1:W-:Y:S01]  /*490f0*/  LDGSTS.E [R0+0x1200], [R4.64], P0 ;  /* 0x0120000004007fae */ /* 0x0003e20008121848 */
[----:B------:R-:W-:-:S04]  /*49100*/  IADD3 R31, P1, R31, UR7, RZ ;  /* 0x000000071f1f7c10 */ /* 0x000fc8000ff3e0ff */
[----:B------:R-:W-:Y:S01]  /*49110*/  IADD3.X R36, R36, UR6, RZ, P1, !PT ;  /* 0x0000000624247c10 */ /* 0x000fe20008ffe4ff */
[----:B------:R-:W-:Y:S01]  /*49120*/  STL [R1+0x42c], R31 ;  /* 0x00042c1f01007387 */ /* 0x000fe20000100800 */
[----:B------:R-:W-:-:S03]  /*49130*/  IADD3 R38, P2, R38, UR7, RZ ;  /* 0x0000000726267c10 */ /* 0x000fc6000ff5e0ff */
[----:B------:R1:W-:Y:S02]  /*49140*/  STL [R1+0x428], R36 ;  /* 0x0004282401007387 */ /* 0x0003e40000100800 */
[----:B-1----:R-:W-:Y:S01]  /*49150*/  IMAD.MOV.U32 R5, RZ, RZ, R36 ;  /* 0x000000ffff057224 */ /* 0x002fe200078e0024 */
[----:B------:R-:W-:Y:S01]  /*49160*/  IADD3.X R39, R39, UR6, RZ, P2, !PT ;  /* 0x0000000627277c10 */ /* 0x000fe200097fe4ff */
[----:B------:R-:W-:Y:S01]  /*49170*/  STL [R1+0x46c], R38 ;  /* 0x00046c2601007387 */ /* 0x000fe20000100800 */
[----:B------:R-:W-:-:S03]  /*49180*/  IMAD.MOV.U32 R4, RZ, RZ, R31 ;  /* 0x000000ffff047224 */ /* 0x000fc600078e001f */
[----:B------:R-:W2:Y:S04]  /*49190*/  LDL.LU R36, [R1+0x5a8] ;  /* 0x0005a80001247983 */ /* 0x000ea80000300800 */
[----:B------:R-:W-:Y:S04]  /*491a0*/  STL [R1+0x468], R39 ;  /* 0x0004682701007387 */ /* 0x000fe80000100800 */
[----:B------:R-:W2:Y:S04]  /*491b0*/  LDL.LU R31, [R1+0x5e8] ;  /* 0x0005e800011f7983 */ /* 0x000ea80000300800 */
[----:B------:R1:W-:Y:S02]  /*491c0*/  LDGSTS.E [R0+0x2200], [R4.64], P0 ;  /* 0x0220000004007fae */ /* 0x0003e40008121848 */
[----:B-1----:R-:W-:-:S02]  /*491d0*/  IMAD.MOV.U32 R4, RZ, RZ, R38 ;  /* 0x000000ffff047224 */ /* 0x002fc400078e0026 */
[----:B------:R-:W-:-:S05]  /*491e0*/  IMAD.MOV.U32 R5, RZ, RZ, R39 ;  /* 0x000000ffff057224 */ /* 0x000fca00078e0027 */
[----:B------:R1:W-:Y:S01]  /*491f0*/  LDGSTS.E [R0+0x3200], [R4.64], P0 ;  /* 0x0320000004007fae */ /* 0x0003e20008121848 */
[----:B---3--:R-:W-:Y:S02]  /*49200*/  IADD3 R2, P1, R2, UR7, RZ ;  /* 0x0000000702027c10 */ /* 0x008fe4000ff3e0ff */
[----:B------:R-:W-:Y:S02]  /*49210*/  IADD3 R30, P2, R30, UR7, RZ ;  /* 0x000000071e1e7c10 */ /* 0x000fe4000ff5e0ff */
[----:B------:R-:W-:Y:S01]  /*49220*/  IADD3.X R35, R35, UR6, RZ, P1, !PT ;  /* 0x0000000623237c10 */ /* 0x000fe20008ffe4ff */
[----:B------:R-:W-:Y:S01]  /*49230*/  STL [R1+0x4ac], R2 ;  /* 0x0004ac0201007387 */ /* 0x000fe20000100800 */
[----:B-1----:R-:W-:Y:S01]  /*49240*/  IMAD.MOV.U32 R4, RZ, RZ, R2 ;  /* 0x000000ffff047224 */ /* 0x002fe200078e0002 */
[----:B------:R-:W-:Y:S02]  /*49250*/  IADD3.X R37, R37, UR6, RZ, P2, !PT ;  /* 0x0000000625257c10 */ /* 0x000fe400097fe4ff */
[----:B------:R-:W-:Y:S01]  /*49260*/  IMAD.MOV.U32 R5, RZ, RZ, R35 ;  /* 0x000000ffff057224 */ /* 0x000fe200078e0023 */
[----:B------:R1:W-:Y:S04]  /*49270*/  STL [R1+0x4a8], R35 ;  /* 0x0004a82301007387 */ /* 0x0003e80000100800 */
[----:B------:R-:W-:Y:S04]  /*49280*/  STL [R1+0x4ec], R30 ;  /* 0x0004ec1e01007387 */ /* 0x000fe80000100800 */
[----:B------:R3:W-:Y:S04]  /*49290*/  LDGSTS.E [R0+0x4200], [R4.64], P0 ;  /* 0x0420000004007fae */ /* 0x0007e80008121848 */
[----:B-1----:R-:W4:Y:S04]  /*492a0*/  LDL.LU R35, [R1+0x62c] ;  /* 0x00062c0001237983 */ /* 0x002f280000300800 */
[----:B------:R1:W-:Y:S04]  /*492b0*/  STL [R1+0x4e8], R37 ;  /* 0x0004e82501007387 */ /* 0x0003e80000100800 */
[----:B------:R-:W4:Y:S01]  /*492c0*/  LDL.LU R2, [R1+0x66c] ;  /* 0x00066c0001027983 */ /* 0x000f220000300800 */
[----:B---3--:R-:W-:-:S03]  /*492d0*/  IMAD.MOV.U32 R5, RZ, RZ, R37 ;  /* 0x000000ffff057224 */ /* 0x008fc600078e0025 */
[----:B-1----:R-:W3:Y:S01]  /*492e0*/  LDL.LU R37, [R1+0x628] ;  /* 0x0006280001257983 */ /* 0x002ee20000300800 */
[----:B------:R-:W-:-:S03]  /*492f0*/  IMAD.MOV.U32 R4, RZ, RZ, R30 ;  /* 0x000000ffff047224 */ /* 0x000fc600078e001e */
[----:B------:R-:W3:Y:S04]  /*49300*/  LDL.LU R30, [R1+0x668] ;  /* 0x00066800011e7983 */ /* 0x000ee80000300800 */
[----:B------:R1:W-:Y:S01]  /*49310*/  LDGSTS.E [R0+0x5200], [R4.64], P0 ;  /* 0x0520000004007fae */ /* 0x0003e20008121848 */
[----:B--2---:R-:W-:Y:S02]  /*49320*/  IADD3 R25, P1, R25, UR7, RZ ;  /* 0x0000000719197c10 */ /* 0x004fe4000ff3e0ff */
[----:B------:R-:W-:Y:S02]  /*49330*/  IADD3 R32, P2, R32, UR7, RZ ;  /* 0x0000000720207c10 */ /* 0x000fe4000ff5e0ff */
[----:B------:R-:W-:Y:S01]  /*49340*/  IADD3.X R28, R28, UR6, RZ, P1, !PT ;  /* 0x000000061c1c7c10 */ /* 0x000fe20008ffe4ff */
[----:B------:R-:W-:Y:S01]  /*49350*/  STL [R1+0x52c], R25 ;  /* 0x00052c1901007387 */ /* 0x000fe20000100800 */
[----:B-1----:R-:W-:Y:S01]  /*49360*/  IMAD.MOV.U32 R4, RZ, RZ, R25 ;  /* 0x000000ffff047224 */ /* 0x002fe200078e0019 */
[----:B------:R-:W-:-:S02]  /*49370*/  IADD3.X R34, R34, UR6, RZ, P2, !PT ;  /* 0x0000000622227c10 */ /* 0x000fc400097fe4ff */
[----:B------:R-:W-:Y:S01]  /*49380*/  IMAD.MOV.U32 R5, RZ, RZ, R28 ;  /* 0x000000ffff057224 */ /* 0x000fe200078e001c */
[----:B------:R1:W-:Y:S04]  /*49390*/  STL [R1+0x528], R28 ;  /* 0x0005281c01007387 */ /* 0x0003e80000100800 */
[----:B------:R-:W-:Y:S04]  /*493a0*/  STL [R1+0x56c], R32 ;  /* 0x00056c2001007387 */ /* 0x000fe80000100800 */
[----:B------:R2:W-:Y:S04]  /*493b0*/  LDGSTS.E [R0+0x6200], [R4.64], P0 ;  /* 0x0620000004007fae */ /* 0x0005e80008121848 */
[----:B-1----:R-:W3:Y:S04]  /*493c0*/  LDL.LU R28, [R1+0x6ac] ;  /* 0x0006ac00011c7983 */ /* 0x002ee80000300800 */
[----:B------:R1:W-:Y:S01]  /*493d0*/  STL [R1+0x568], R34 ;  /* 0x0005682201007387 */ /* 0x0003e20000100800 */
[----:B------:R-:W-:-:S03]  /*493e0*/  IADD3 R33, P1, R33, UR7, RZ ;  /* 0x0000000721217c10 */ /* 0x000fc6000ff3e0ff */
[----:B------:R-:W3:Y:S01]  /*493f0*/  LDL.LU R25, [R1+0x6ec] ;  /* 0x0006ec0001197983 */ /* 0x000ee20000300800 */
[----:B--2---:R-:W-:Y:S01]  /*49400*/  IMAD.MOV.U32 R5, RZ, RZ, R34 ;  /* 0x000000ffff057224 */ /* 0x004fe200078e0022 */
[----:B------:R-:W-:Y:S02]  /*49410*/  IADD3 R7, P2, R7, UR7, RZ ;  /* 0x0000000707077c10 */ /* 0x000fe4000ff5e0ff */
[----:B-1----:R-:W2:Y:S01]  /*49420*/  LDL.LU R34, [R1+0x6a8] ;  /* 0x0006a80001227983 */ /* 0x002ea20000300800 */
[----:B------:R-:W-:-:S03]  /*49430*/  IMAD.MOV.U32 R4, RZ, RZ, R32 ;  /* 0x000000ffff047224 */ /* 0x000fc600078e0020 */
[----:B------:R-:W2:Y:S04]  /*49440*/  LDL.LU R32, [R1+0x6e8] ;  /* 0x0006e80001207983 */ /* 0x000ea80000300800 */
[----:B------:R1:W-:Y:S04]  /*49450*/  STL [R1+0x5ac], R33 ;  /* 0x0005ac2101007387 */ /* 0x0003e80000100800 */
[----:B------:R1:W-:Y:S01]  /*49460*/  LDGSTS.E [R0+0x7200], [R4.64], P0 ;  /* 0x0720000004007fae */ /* 0x0003e20008121848 */
[----:B------:R-:W-:Y:S02]  /*49470*/  IADD3.X R36, R36, UR6, RZ, P1, !PT ;  /* 0x0000000624247c10 */ /* 0x000fe40008ffe4ff */
[----:B-1----:R-:W-:-:S03]  /*49480*/  MOV R4, R33 ;  /* 0x0000002100047202 */ /* 0x002fc60000000f00 */
[----:B------:R1:W-:Y:S01]  /*49490*/  STL [R1+0x5a8], R36 ;  /* 0x0005a82401007387 */ /* 0x0003e20000100800 */
[----:B------:R-:W-:-:S03]  /*494a0*/  IADD3.X R31, R31, UR6, RZ, P2, !PT ;  /* 0x000000061f1f7c10 */ /* 0x000fc600097fe4ff */
[----:B------:R1:W-:Y:S01]  /*494b0*/  STL [R1+0x5ec], R7 ;  /* 0x0005ec0701007387 */ /* 0x0003e20000100800 */
[----:B------:R-:W-:-:S03]  /*494c0*/  IMAD.MOV.U32 R5, RZ, RZ, R36 ;  /* 0x000000ffff057224 */ /* 0x000fc600078e0024 */
[----:B------:R-:W2:Y:S04]  /*494d0*/  LDL.LU R33, [R1+0x72c] ;  /* 0x00072c0001217983 */ /* 0x000ea80000300800 */
[----:B------:R1:W-:Y:S04]  /*494e0*/  STL [R1+0x5e8], R31 ;  /* 0x0005e81f01007387 */ /* 0x0003e80000100800 */
[----:B------:R-:W2:Y:S04]  /*494f0*/  LDL.LU R38, [R1+0x76c] ;  /* 0x00076c0001267983 */ /* 0x000ea80000300800 */
        /* <DEDUP_REMOVED lines=8> */
[----:B----4-:R-:W-:-:S05]  /*49580*/  IADD3 R35, P1, R35, UR7, RZ ;  /* 0x0000000723237c10 */ /* 0x010fca000ff3e0ff */
[----:B------:R4:W-:Y:S01]  /*49590*/  STL [R1+0x62c], R35 ;  /* 0x00062c2301007387 */ /* 0x0009e20000100800 */
[----:B------:R-:W-:Y:S02]  /*495a0*/  IADD3 R2, P2, R2, UR7, RZ ;  /* 0x0000000702027c10 */ /* 0x000fe4000ff5e0ff */
[----:B---3--:R-:W-:Y:S01]  /*495b0*/  IADD3.X R37, R37, UR6, RZ, P1, !PT ;  /* 0x0000000625257c10 */ /* 0x008fe20008ffe4ff */
[----:B-1----:R-:W-:Y:S01]  /*495c0*/  IMAD.MOV.U32 R4, RZ, RZ, R35 ;  /* 0x000000ffff047224 */ /* 0x002fe200078e0023 */
[----:B------:R-:W-:-:S03]  /*495d0*/  IADD3.X R30, R30, UR6, RZ, P2, !PT ;  /* 0x000000061e1e7c10 */ /* 0x000fc600097fe4ff */
[----:B------:R1:W-:Y:S04]  /*495e0*/  STL [R1+0x628], R37 ;  /* 0x0006282501007387 */ /* 0x0003e80000100800 */
[----:B------:R3:W-:Y:S04]  /*495f0*/  STL [R1+0x66c], R2 ;  /* 0x00066c0201007387 */ /* 0x0007e80000100800 */
[----:B----4-:R-:W4:Y:S01]  /*49600*/  LDL.LU R35, [R1+0x7a8] ;  /* 0x0007a80001237983 */ /* 0x010f220000300800 */
[----:B------:R-:W-:-:S03]  /*49610*/  IMAD.MOV.U32 R5, RZ, RZ, R37 ;  /* 0x000000ffff057224 */ /* 0x000fc600078e0025 */
[----:B------:R3:W-:Y:S04]  /*49620*/  STL [R1+0x668], R30 ;  /* 0x0006681e01007387 */ /* 0x0007e80000100800 */
[----:B-1----:R-:W4:Y:S04]  /*49630*/  LDL.LU R37, [R1+0x7e8] ;  /* 0x0007e80001257983 */ /* 0x002f280000300800 */
[----:B------:R1:W-:Y:S02]  /*49640*/  LDGSTS.E [R0+0xa200], [R4.64], P0 ;  /* 0x0a20000004007fae */ /* 0x0003e40008121848 */
[----:B-1----:R-:W-:-:S02]  /*49650*/  IMAD.MOV.U32 R4, RZ, RZ, R2 ;  /* 0x000000ffff047224 */ /* 0x002fc400078e0002 */
[----:B------:R-:W-:Y:S01]  /*49660*/  IMAD.MOV.U32 R5, RZ, RZ, R30 ;  /* 0x000000ffff057224 */ /* 0x000fe200078e001e */
[----:B---3--:R-:W3:Y:S04]  /*49670*/  LDL.LU R2, [R1+0x82c] ;  /* 0x00082c0001027983 */ /* 0x008ee80000300800 */
[----:B------:R-:W3:Y:S04]  /*49680*/  LDL.LU R30, [R1+0x86c] ;  /* 0x00086c00011e7983 */ /* 0x000ee80000300800 */
[----:B------:R1:W-:Y:S01]  /*49690*/  LDGSTS.E [R0+0xb200], [R4.64], P0 ;  /* 0x0b20000004007fae */ /* 0x0003e20008121848 */
[----:B------:R-:W-:-:S05]  /*496a0*/  IADD3 R28, P1, R28, UR7, RZ ;  /* 0x000000071c1c7c10 */ /* 0x000fca000ff3e0ff */
[----:B------:R1:W-:Y:S01]  /*496b0*/  STL [R1+0x6ac], R28 ;  /* 0x0006ac1c01007387 */ /* 0x0003e20000100800 */
[----:B------:R-:W-:Y:S02]  /*496c0*/  IADD3 R25, P2, R25, UR7, RZ ;  /* 0x0000000719197c10 */ /* 0x000fe4000ff5e0ff */
[----:B--2---:R-:W-:Y:S01]  /*496d0*/  IADD3.X R34, R34, UR6, RZ, P1, !PT ;  /* 0x0000000622227c10 */ /* 0x004fe20008ffe4ff */
[----:B-1----:R-:W-:Y:S01]  /*496e0*/  IMAD.MOV.U32 R4, RZ, RZ, R28 ;  /* 0x000000ffff047224 */ /* 0x002fe200078e001c */
[----:B------:R-:W-:-:S03]  /*496f0*/  IADD3.X R32, R32, UR6, RZ, P2, !PT ;  /* 0x0000000620207c10 */ /* 0x000fc600097fe4ff */
[----:B------:R1:W-:Y:S01]  /*49700*/  STL [R1+0x6a8], R34 ;  /* 0x0006a82201007387 */ /* 0x0003e20000100800 */
[----:B------:R-:W-:-:S03]  /*49710*/  IMAD.MOV.U32 R5, RZ, RZ, R34 ;  /* 0x000000ffff057224 */ /* 0x000fc600078e0022 */
[----:B------:R-:W-:Y:S04]  /*49720*/  STL [R1+0x6ec], R25 ;  /* 0x0006ec1901007387 */ /* 0x000fe80000100800 */
[----:B------:R-:W3:Y:S04]  /*49730*/  LDL.LU R28, [R1+0x828] ;  /* 0x00082800011c7983 */ /* 0x000ee80000300800 */
[----:B------:R1:W-:Y:S04]  /*49740*/  STL [R1+0x6e8], R32 ;  /* 0x0006e82001007387 */ /* 0x0003e80000100800 */
[----:B-1----:R-:W3:Y:S04]  /*49750*/  LDL.LU R34, [R1+0x868] ;  /* 0x0008680001227983 */ /* 0x002ee80000300800 */
[----:B------:R1:W-:Y:S01]  /*49760*/  LDGSTS.E [R0+0xc200], [R4.64], P0 ;  /* 0x0c20000004007fae */ /* 0x0003e20008121848 */
[----:B------:R-:W-:Y:S01]  /*49770*/  IADD3 R33, P1, R33, UR7, RZ ;  /* 0x0000000721217c10 */ /* 0x000fe2000ff3e0ff */
[----:B-1----:R-:W-:-:S02]  /*49780*/  IMAD.MOV.U32 R4, RZ, RZ, R25 ;  /* 0x000000ffff047224 */ /* 0x002fc400078e0019 */
[----:B------:R-:W-:Y:S01]  /*49790*/  IMAD.MOV.U32 R5, RZ, RZ, R32 ;  /* 0x000000ffff057224 */ /* 0x000fe200078e0020 */
[----:B------:R-:W-:Y:S01]  /*497a0*/  IADD3 R38, P2, R38, UR7, RZ ;  /* 0x0000000726267c10 */ /* 0x000fe2000ff5e0ff */
[----:B------:R-:W3:Y:S01]  /*497b0*/  LDL.LU R32, [R1+0x8ac] ;  /* 0x0008ac0001207983 */ /* 0x000ee20000300800 */
[----:B------:R-:W-:-:S03]  /*497c0*/  IADD3.X R36, R36, UR6, RZ, P1, !PT ;  /* 0x0000000624247c10 */ /* 0x000fc60008ffe4ff */
[----:B------:R-:W3:Y:S01]  /*497d0*/  LDL.LU R25, [R1+0x8ec] ;  /* 0x0008ec0001197983 */ /* 0x000ee20000300800 */
[----:B------:R-:W-:-:S03]  /*497e0*/  IADD3.X R39, R39, UR6, RZ, P2, !PT ;  /* 0x0000000627277c10 */ /* 0x000fc600097fe4ff */
[----:B------:R-:W-:Y:S04]  /*497f0*/  STL [R1+0x72c], R33 ;  /* 0x00072c2101007387 */ /* 0x000fe80000100800 */
[----:B------:R1:W-:Y:S04]  /*49800*/  LDGSTS.E [R0+0xd200], [R4.64], P0 ;  /* 0x0d20000004007fae */ /* 0x0003e80008121848 */
[----:B------:R1:W-:Y:S04]  /*49810*/  STL [R1+0x728], R36 ;  /* 0x0007282401007387 */ /* 0x0003e80000100800 */
[----:B------:R-:W-:Y:S01]  /*49820*/  STL [R1+0x76c], R38 ;  /* 0x00076c2601007387 */ /* 0x000fe20000100800 */
[----:B-1----:R-:W-:-:S03]  /*49830*/  IMAD.MOV.U32 R5, RZ, RZ, R36 ;  /* 0x000000ffff057224 */ /* 0x002fc600078e0024 */
[----:B------:R-:W3:Y:S01]  /*49840*/  LDL.LU R36, [R1+0x8a8] ;  /* 0x0008a80001247983 */ /* 0x000ee20000300800 */
[----:B------:R-:W-:Y:S01]  /*49850*/  IMAD.MOV.U32 R4, RZ, RZ, R33 ;  /* 0x000000ffff047224 */ /* 0x000fe200078e0021 */
[----:B------:R-:W-:Y:S02]  /*49860*/  IADD3 R7, P1, R7, UR7, RZ ;  /* 0x0000000707077c10 */ /* 0x000fe4000ff3e0ff */
[----:B------:R-:W-:Y:S04]  /*49870*/  STL [R1+0x768], R39 ;  /* 0x0007682701007387 */ /* 0x000fe80000100800 */
[----:B------:R-:W3:Y:S01]  /*49880*/  LDL.LU R33, [R1+0x8e8] ;  /* 0x0008e80001217983 */ /* 0x000ee20000300800 */
[----:B------:R-:W-:-:S03]  /*49890*/  IADD3 R31, P2, R31, UR7, RZ ;  /* 0x000000071f1f7c10 */ /* 0x000fc6000ff5e0ff */
[----:B------:R1:W-:Y:S04]  /*498a0*/  LDGSTS.E [R0+0xe200], [R4.64], P0 ;  /* 0x0e20000004007fae */ /* 0x0003e80008121848 */
[----:B------:R-:W-:Y:S01]  /*498b0*/  STL [R1+0x7ac], R7 ;  /* 0x0007ac0701007387 */ /* 0x000fe20000100800 */
[----:B-1----:R-:W-:Y:S01]  /*498c0*/  MOV R4, R38 ;  /* 0x0000002600047202 */ /* 0x002fe20000000f00 */
[----:B------:R-:W-:-:S05]  /*498d0*/  IMAD.MOV.U32 R5, RZ, RZ, R39 ;  /* 0x000000ffff057224 */ /* 0x000fca00078e0027 */
[----:B------:R1:W-:Y:S02]  /*498e0*/  LDGSTS.E [R0+0xf200], [R4.64], P0 ;  /* 0x0f20000004007fae */ /* 0x0003e40008121848 */
[----:B-1----:R-:W-:Y:S01]  /*498f0*/  IMAD.MOV.U32 R4, RZ, RZ, R7 ;  /* 0x000000ffff047224 */ /* 0x002fe200078e0007 */
[----:B----4-:R-:W-:-:S05]  /*49900*/  IADD3.X R35, R35, UR6, RZ, P1, !PT ;  /* 0x0000000623237c10 */ /* 0x010fca0008ffe4ff */
[----:B------:R-:W-:Y:S01]  /*49910*/  IMAD.MOV.U32 R5, RZ, RZ, R35 ;  /* 0x000000ffff057224 */ /* 0x000fe200078e0023 */
[----:B------:R1:W-:Y:S01]  /*49920*/  STL [R1+0x7a8], R35 ;  /* 0x0007a82301007387 */ /* 0x0003e20000100800 */
[----:B------:R-:W-:-:S03]  /*49930*/  IADD3.X R37, R37, UR6, RZ, P2, !PT ;  /* 0x0000000625257c10 */ /* 0x000fc600097fe4ff */
[----:B------:R-:W-:Y:S04]  /*49940*/  STL [R1+0x7ec], R31 ;  /* 0x0007ec1f01007387 */ /* 0x000fe80000100800 */
[----:B------:R4:W-:Y:S04]  /*49950*/  LDGSTS.E [R0+0x10200], [R4.64], P0 ;  /* 0x1020000004007fae */ /* 0x0009e80008121848 */
[----:B-1----:R-:W2:Y:S04]  /*49960*/  LDL.LU R35, [R1+0x92c] ;  /* 0x00092c0001237983 */ /* 0x002ea80000300800 */
[----:B------:R1:W-:Y:S04]  /*49970*/  STL [R1+0x7e8], R37 ;  /* 0x0007e82501007387 */ /* 0x0003e80000100800 */
[----:B------:R-:W2:Y:S01]  /*49980*/  LDL.LU R7, [R1+0x96c] ;  /* 0x00096c0001077983 */ /* 0x000ea20000300800 */
[----:B----4-:R-:W-:-:S03]  /*49990*/  IMAD.MOV.U32 R5, RZ, RZ, R37 ;  /* 0x000000ffff057224 */ /* 0x010fc600078e0025 */
[----:B-1----:R-:W4:Y:S01]  /*499a0*/  LDL.LU R37, [R1+0x928] ;  /* 0x0009280001257983 */ /* 0x002f220000300800 */
[----:B------:R-:W-:-:S03]  /*499b0*/  IMAD.MOV.U32 R4, RZ, RZ, R31 ;  /* 0x000000ffff047224 */ /* 0x000fc600078e001f */
[----:B------:R-:W4:Y:S01]  /*499c0*/  LDL.LU R31, [R1+0x968] ;  /* 0x00096800011f7983 */ /* 0x000f220000300800 */
[----:B---3--:R-:W-:Y:S02]  /*499d0*/  IADD3 R2, P1, R2, UR7, RZ ;  /* 0x0000000702027c10 */ /* 0x008fe4000ff3e0ff */
[----:B------:R-:W-:Y:S01]  /*499e0*/  IADD3 R30, P2, R30, UR7, RZ ;  /* 0x000000071e1e7c10 */ /* 0x000fe2000ff5e0ff */
[----:B------:R1:W-:Y:S04]  /*499f0*/  LDGSTS.E [R0+0x11200], [R4.64], P0 ;  /* 0x1120000004007fae */ /* 0x0003e80008121848 */
[----:B------:R-:W-:Y:S01]  /*49a00*/  STL [R1+0x82c], R2 ;  /* 0x00082c0201007387 */ /* 0x000fe20000100800 */
[----:B-1----:R-:W-:Y:S01]  /*49a10*/  IMAD.MOV.U32 R4, RZ, RZ, R2 ;  /* 0x000000ffff047224 */ /* 0x002fe200078e0002 */
[----:B------:R-:W-:-:S05]  /*49a20*/  IADD3.X R28, R28, UR6, RZ, P1, !PT ;  /* 0x000000061c1c7c10 */ /* 0x000fca0008ffe4ff */
        /* <DEDUP_REMOVED lines=8> */
[----:B---3--:R-:W-:Y:S01]  /*49ab0*/  IMAD.MOV.U32 R5, RZ, RZ, R34 ;  /* 0x000000ffff057224 */ /* 0x008fe200078e0022 */
[----:B------:R-:W-:-:S02]  /*49ac0*/  IADD3 R32, P1, R32, UR7, RZ ;  /* 0x0000000720207c10 */ /* 0x000fc4000ff3e0ff */
[----:B-1----:R-:W3:Y:S01]  /*49ad0*/  LDL.LU R34, [R1+0x9a8] ;  /* 0x0009a80001227983 */ /* 0x002ee20000300800 */
[----:B------:R-:W-:Y:S01]  /*49ae0*/  IADD3 R25, P2, R25, UR7, RZ ;  /* 0x0000000719197c10 */ /* 0x000fe2000ff5e0ff */
[----:B------:R-:W-:Y:S02]  /*49af0*/  IMAD.MOV.U32 R4, RZ, RZ, R30 ;  /* 0x000000ffff047224 */ /* 0x000fe400078e001e */
[----:B------:R-:W3:Y:S04]  /*49b00*/  LDL.LU R30, [R1+0x9e8] ;  /* 0x0009e800011e7983 */ /* 0x000ee80000300800 */
[----:B------:R1:W-:Y:S04]  /*49b10*/  STL [R1+0x8ac], R32 ;  /* 0x0008ac2001007387 */ /* 0x0003e80000100800 */
[----:B------:R1:W-:Y:S01]  /*49b20*/  LDGSTS.E [R0+0x13200], [R4.64], P0 ;  /* 0x1320000004007fae */ /* 0x0003e20008121848 */
[----:B------:R-:W-:Y:S01]  /*49b30*/  IADD3.X R36, R36, UR6, RZ, P1, !PT ;  /* 0x0000000624247c10 */ /* 0x000fe20008ffe4ff */
[----:B-1----:R-:W-:-:S04]  /*49b40*/  IMAD.MOV.U32 R4, RZ, RZ, R32 ;  /* 0x000000ffff047224 */ /* 0x002fc800078e0020 */
[----:B------:R-:W-:Y:S01]  /*49b50*/  STL [R1+0x8a8], R36 ;  /* 0x0008a82401007387 */ /* 0x000fe20000100800 */
[----:B------:R-:W-:-:S03]  /*49b60*/  IADD3.X R33, R33, UR6, RZ, P2, !PT ;  /* 0x0000000621217c10 */ /* 0x000fc600097fe4ff */
[----:B------:R-:W-:Y:S01]  /*49b70*/  STL [R1+0x8ec], R25 ;  /* 0x0008ec1901007387 */ /* 0x000fe20000100800 */
[----:B------:R-:W-:-:S03]  /*49b80*/  IMAD.MOV.U32 R5, RZ, RZ, R36 ;  /* 0x000000ffff057224 */ /* 0x000fc600078e0024 */
[----:B------:R-:W3:Y:S04]  /*49b90*/  LDL.LU R38, [R1+0xa2c] ;  /* 0x000a2c0001267983 */ /* 0x000ee80000300800 */
[----:B------:R1:W-:Y:S04]  /*49ba0*/  STL [R1+0x8e8], R33 ;  /* 0x0008e82101007387 */ /* 0x0003e80000100800 */
[----:B------:R-:W3:Y:S04]  /*49bb0*/  LDL.LU R32, [R1+0xa6c] ;  /* 0x000a6c0001207983 */ /* 0x000ee80000300800 */
[----:B------:R-:W3:Y:S04]  /*49bc0*/  LDL.LU R39, [R1+0xa28] ;  /* 0x000a280001277983 */ /* 0x000ee80000300800 */
[----:B------:R1:W-:Y:S02]  /*49bd0*/  LDGSTS.E [R0+0x14200], [R4.64], P0 ;  /* 0x1420000004007fae */ /* 0x0003e40008121848 */
[----:B-1----:R-:W-:-:S02]  /*49be0*/  IMAD.MOV.U32 R5, RZ, RZ, R33 ;  /* 0x000000ffff057224 */ /* 0x002fc400078e0021 */
[----:B------:R-:W3:Y:S01]  /*49bf0*/  LDL.LU R33, [R1+0xa68] ;  /* 0x000a680001217983 */ /* 0x000ee20000300800 */
[----:B------:R-:W-:-:S03]  /*49c00*/  IMAD.MOV.U32 R4, RZ, RZ, R25 ;  /* 0x000000ffff047224 */ /* 0x000fc600078e0019 */
[----:B------:R-:W3:Y:S04]  /*49c10*/  LDL.LU R36, [R1+0xaac] ;  /* 0x000aac0001247983 */ /* 0x000ee80000300800 */
[----:B------:R-:W3:Y:S04]  /*49c20*/  LDL.LU R25, [R1+0xaec] ;  /* 0x000aec0001197983 */ /* 0x000ee80000300800 */
[----:B------:R1:W-:Y:S01]  /*49c30*/  LDGSTS.E [R0+0x15200], [R4.64], P0 ;  /* 0x1520000004007fae */ /* 0x0003e20008121848 */
[----:B--2---:R-:W-:-:S05]  /*49c40*/  IADD3 R35, P1, R35, UR7, RZ ;  /* 0x0000000723237c10 */ /* 0x004fca000ff3e0ff */
[----:B------:R-:W-:Y:S01]  /*49c50*/  STL [R1+0x92c], R35 ;  /* 0x00092c2301007387 */ /* 0x000fe20000100800 */
[----:B------:R-:W-:Y:S02]  /*49c60*/  IADD3 R7, P2, R7, UR7, RZ ;  /* 0x0000000707077c10 */ /* 0x000fe4000ff5e0ff */
[----:B----4-:R-:W-:-:S05]  /*49c70*/  IADD3.X R37, R37, UR6, RZ, P1, !PT ;  /* 0x0000000625257c10 */ /* 0x010fca0008ffe4ff */
[----:B------:R2:W-:Y:S01]  /*49c80*/  STL [R1+0x928], R37 ;  /* 0x0009282501007387 */ /* 0x0005e20000100800 */
[----:B-1----:R-:W-:Y:S01]  /*49c90*/  IMAD.MOV.U32 R5, RZ, RZ, R37 ;  /* 0x000000ffff057224 */ /* 0x002fe200078e0025 */
[----:B------:R-:W-:Y:S02]  /*49ca0*/  IADD3.X R31, R31, UR6, RZ, P2, !PT ;  /* 0x000000061f1f7c10 */ /* 0x000fe400097fe4ff */
[----:B------:R1:W-:Y:S01]  /*49cb0*/  STL [R1+0x96c], R7 ;  /* 0x00096c0701007387 */ /* 0x0003e20000100800 */
[----:B------:R-:W-:-:S03]  /*49cc0*/  MOV R4, R35 ;  /* 0x0000002300047202 */ /* 0x000fc60000000f00 */
[----:B--2---:R-:W2:Y:S04]  /*49cd0*/  LDL.LU R37, [R1+0xaa8] ;  /* 0x000aa80001257983 */ /* 0x004ea80000300800 */
[----:B------:R4:W-:Y:S04]  /*49ce0*/  STL [R1+0x968], R31 ;  /* 0x0009681f01007387 */ /* 0x0009e80000100800 */
[----:B------:R-:W2:Y:S04]  /*49cf0*/  LDL.LU R35, [R1+0xae8] ;  /* 0x000ae80001237983 */ /* 0x000ea80000300800 */
[----:B------:R1:W-:Y:S02]  /*49d00*/  LDGSTS.E [R0+0x16200], [R4.64], P0 ;  /* 0x1620000004007fae */ /* 0x0003e40008121848 */
[----:B-1----:R-:W-:-:S02]  /*49d10*/  IMAD.MOV.U32 R4, RZ, RZ, R7 ;  /* 0x000000ffff047224 */ /* 0x002fc400078e0007 */
[----:B------:R-:W-:Y:S01]  /*49d20*/  IMAD.MOV.U32 R5, RZ, RZ, R31 ;  /* 0x000000ffff057224 */ /* 0x000fe200078e001f */
[----:B------:R-:W2:Y:S04]  /*49d30*/  LDL.LU R7, [R1+0xb2c] ;  /* 0x000b2c0001077983 */ /* 0x000ea80000300800 */
[----:B----4-:R-:W4:Y:S04]  /*49d40*/  LDL.LU R31, [R1+0xb6c] ;  /* 0x000b6c00011f7983 */ /* 0x010f280000300800 */
[----:B------:R1:W-:Y:S01]  /*49d50*/  LDGSTS.E [R0+0x17200], [R4.64], P0 ;  /* 0x1720000004007fae */ /* 0x0003e20008121848 */
[----:B------:R-:W-:-:S05]  /*49d60*/  IADD3 R28, P1, R28, UR7, RZ ;  /* 0x000000071c1c7c10 */ /* 0x000fca000ff3e0ff */
[----:B------:R1:W-:Y:S01]  /*49d70*/  STL [R1+0x9ac], R28 ;  /* 0x0009ac1c01007387 */ /* 0x0003e20000100800 */
[----:B------:R-:W-:Y:S02]  /*49d80*/  IADD3 R2, P2, R2, UR7, RZ ;  /* 0x0000000702027c10 */ /* 0x000fe4000ff5e0ff */
[----:B---3--:R-:W-:Y:S01]  /*49d90*/  IADD3.X R34, R34, UR6, RZ, P1, !PT ;  /* 0x0000000622227c10 */ /* 0x008fe20008ffe4ff */
        /* <DEDUP_REMOVED lines=11> */
[----:B------:R-:W-:Y:S02]  /*49e50*/  IMAD.MOV.U32 R5, RZ, RZ, R30 ;  /* 0x000000ffff057224 */ /* 0x000fe400078e001e */
[----:B------:R-:W3:Y:S01]  /*49e60*/  LDL.LU R30, [R1+0x3b4] ;  /* 0x0003b400011e7983 */ /* 0x000ee20000300800 */
[----:B------:R-:W-:-:S03]  /*49e70*/  IADD3 R32, P2, R32, UR7, RZ ;  /* 0x0000000720207c10 */ /* 0x000fc6000ff5e0ff */
[----:B------:R1:W-:Y:S01]  /*49e80*/  LDGSTS.E [R0+0x19200], [R4.64], P0 ;  /* 0x1920000004007fae */ /* 0x0003e20008121848 */
[----:B------:R-:W-:-:S03]  /*49e90*/  IADD3.X R39, R39, UR6, RZ, P1, !PT ;  /* 0x0000000627277c10 */ /* 0x000fc60008ffe4ff */
[----:B------:R-:W3:Y:S04]  /*49ea0*/  LDL.LU R2, [R1+0x3f4] ;  /* 0x0003f40001027983 */ /* 0x000ee80000300800 */
[----:B------:R-:W-:Y:S01]  /*49eb0*/  STL [R1+0xa2c], R38 ;  /* 0x000a2c2601007387 */ /* 0x000fe20000100800 */
[----:B-1----:R-:W-:Y:S02]  /*49ec0*/  IMAD.MOV.U32 R4, RZ, RZ, R38 ;  /* 0x000000ffff047224 */ /* 0x002fe400078e0026 */
[----:B------:R-:W-:Y:S01]  /*49ed0*/  IMAD.MOV.U32 R5, RZ, RZ, R39 ;  /* 0x000000ffff057224 */ /* 0x000fe200078e0027 */
[----:B------:R-:W-:Y:S01]  /*49ee0*/  STL [R1+0xa28], R39 ;  /* 0x000a282701007387 */ /* 0x000fe20000100800 */
[----:B------:R-:W-:-:S03]  /*49ef0*/  IADD3.X R33, R33, UR6, RZ, P2, !PT ;  /* 0x0000000621217c10 */ /* 0x000fc600097fe4ff */
[----:B------:R1:W-:Y:S04]  /*49f00*/  STL [R1+0xa6c], R32 ;  /* 0x000a6c2001007387 */ /* 0x0003e80000100800 */
[----:B------:R1:W-:Y:S01]  /*49f10*/  LDGSTS.E [R0+0x1a200], [R4.64], P0 ;  /* 0x1a20000004007fae */ /* 0x0003e20008121848 */
[----:B------:R-:W-:-:S03]  /*49f20*/  IADD3 R36, P1, R36, UR7, RZ ;  /* 0x0000000724247c10 */ /* 0x000fc6000ff3e0ff */
[----:B------:R1:W-:Y:S01]  /*49f30*/  STL [R1+0xa68], R33 ;  /* 0x000a682101007387 */ /* 0x0003e20000100800 */
[----:B------:R-:W-:Y:S01]  /*49f40*/  IADD3 R25, P2, R25, UR7, RZ ;  /* 0x0000000719197c10 */ /* 0x000fe2000ff5e0ff */
[----:B-1----:R-:W-:Y:S02]  /*49f50*/  IMAD.MOV.U32 R4, RZ, RZ, R32 ;  /* 0x000000ffff047224 */ /* 0x002fe400078e0020 */
[----:B------:R-:W3:Y:S01]  /*49f60*/  LDL.LU R32, [R1+0x3b0] ;  /* 0x0003b00001207983 */ /* 0x000ee20000300800 */
[----:B------:R-:W-:-:S03]  /*49f70*/  IMAD.MOV.U32 R5, RZ, RZ, R33 ;  /* 0x000000ffff057224 */ /* 0x000fc600078e0021 */
[----:B------:R-:W3:Y:S04]  /*49f80*/  LDL.LU R33, [R1+0x3f0] ;  /* 0x0003f00001217983 */ /* 0x000ee80000300800 */
[----:B------:R1:W-:Y:S04]  /*49f90*/  LDGSTS.E [R0+0x1b200], [R4.64], P0 ;  /* 0x1b20000004007fae */ /* 0x0003e80008121848 */
[----:B------:R-:W-:Y:S01]  /*49fa0*/  STL [R1+0xaac], R36 ;  /* 0x000aac2401007387 */ /* 0x000fe20000100800 */
[----:B-1----:R-:W-:Y:S01]  /*49fb0*/  IMAD.MOV.U32 R4, RZ, RZ, R36 ;  /* 0x000000ffff047224 */ /* 0x002fe200078e0024 */
[----:B--2---:R-:W-:-:S05]  /*49fc0*/  IADD3.X R37, R37, UR6, RZ, P1, !PT ;  /* 0x0000000625257c10 */ /* 0x004fca0008ffe4ff */
[----:B------:R-:W-:Y:S01]  /*49fd0*/  IMAD.MOV.U32 R5, RZ, RZ, R37 ;  /* 0x000000ffff057224 */ /* 0x000fe200078e0025 */
[----:B------:R-:W-:Y:S01]  /*49fe0*/  IADD3.X R35, R35, UR6, RZ, P2, !PT ;  /* 0x0000000623237c10 */ /* 0x000fe200097fe4ff */
[----:B------:R-:W-:Y:S04]  /*49ff0*/  STL [R1+0xaa8], R37 ;  /* 0x000aa82501007387 */ /* 0x000fe80000100800 */
[----:B------:R-:W-:Y:S04]  /*4a000*/  STL [R1+0xaec], R25 ;  /* 0x000aec1901007387 */ /* 0x000fe80000100800 */
[----:B------:R1:W-:Y:S04]  /*4a010*/  LDGSTS.E [R0+0x1c200], [R4.64], P0 ;  /* 0x1c20000004007fae */ /* 0x0003e80008121848 */
[----:B------:R2:W-:Y:S01]  /*4a020*/  STL [R1+0xae8], R35 ;  /* 0x000ae82301007387 */ /* 0x0005e20000100800 */
[----:B-1----:R-:W-:Y:S01]  /*4a030*/  IMAD.MOV.U32 R5, RZ, RZ, R35 ;  /* 0x000000ffff057224 */ /* 0x002fe200078e0023 */
[----:B------:R-:W-:-:S02]  /*4a040*/  MOV R4, R25 ;  /* 0x0000001900047202 */ /* 0x000fc40000000f00 */
[----:B--2---:R-:W2:Y:S04]  /*4a050*/  LDL.LU R35, [R1+0x430] ;  /* 0x0004300001237983 */ /* 0x004ea80000300800 */
[----:B------:R-:W2:Y:S04]  /*4a060*/  LDL.LU R25, [R1+0x434] ;  /* 0x0004340001197983 */ /* 0x000ea80000300800 */
[----:B------:R-:W2:Y:S04]  /*4a070*/  LDL.LU R38, [R1+0x470] ;  /* 0x0004700001267983 */ /* 0x000ea80000300800 */
[----:B------:R-:W2:Y:S01]  /*4a080*/  LDL.LU R37, [R1+0x474] ;  /* 0x0004740001257983 */ /* 0x000ea20000300800 */
[----:B------:R-:W-:-:S02]  /*4a090*/  IADD3 R7, P1, R7, UR7, RZ ;  /* 0x0000000707077c10 */ /* 0x000fc4000ff3e0ff */
[----:B----4-:R-:W-:Y:S01]  /*4a0a0*/  IADD3 R31, P2, R31, UR7, RZ ;  /* 0x000000071f1f7c10 */ /* 0x010fe2000ff5e0ff */
[----:B------:R1:W-:Y:S04]  /*4a0b0*/  LDGSTS.E [R0+0x1d200], [R4.64], P0 ;  /* 0x1d20000004007fae */ /* 0x0003e80008121848 */
[----:B------:R4:W-:Y:S01]  /*4a0c0*/  STL [R1+0xb2c], R7 ;  /* 0x000b2c0701007387 */ /* 0x0009e20000100800 */
[----:B-1----:R-:W-:Y:S01]  /*4a0d0*/  IMAD.MOV.U32 R4, RZ, RZ, R7 ;  /* 0x000000ffff047224 */ /* 0x002fe200078e0007 */
[----:B---3--:R-:W-:-:S05]  /*4a0e0*/  IADD3.X R28, R28, UR6, RZ, P1, !PT ;  /* 0x000000061c1c7c10 */ /* 0x008fca0008ffe4ff */
[----:B------:R-:W-:Y:S01]  /*4a0f0*/  IMAD.MOV.U32 R5, RZ, RZ, R28 ;  /* 0x000000ffff057224 */ /* 0x000fe200078e001c */
[----:B------:R1:W-:Y:S01]  /*4a100*/  STL [R1+0xb28], R28 ;  /* 0x000b281c01007387 */ /* 0x0003e20000100800 */
[----:B------:R-:W-:-:S03]  /*4a110*/  IADD3.X R34, R34, UR6, RZ, P2, !PT ;  /* 0x0000000622227c10 */ /* 0x000fc600097fe4ff */
[----:B------:R-:W-:Y:S04]  /*4a120*/  STL [R1+0xb6c], R31 ;  /* 0x000b6c1f01007387 */ /* 0x000fe80000100800 */
[----:B----4-:R-:W3:Y:S04]  /*4a130*/  LDL.LU R7, [R1+0x4b4] ;  /* 0x0004b40001077983 */ /* 0x010ee80000300800 */
[----:B------:R4:W-:Y:S04]  /*4a140*/  STL [R1+0xb68], R34 ;  /* 0x000b682201007387 */ /* 0x0009e80000100800 */
[----:B------:R4:W-:Y:S04]  /*4a150*/  LDGSTS.E [R0+0x1e200], [R4.64], P0 ;  /* 0x1e20000004007fae */ /* 0x0009e80008121848 */
[----:B-1----:R-:W3:Y:S01]  /*4a160*/  LDL.LU R28, [R1+0x4f4] ;  /* 0x0004f400011c7983 */ /* 0x002ee20000300800 */
[----:B------:R-:W-:Y:S01]  /*4a170*/  IADD3 R30, P1, R30, UR7, RZ ;  /* 0x000000071e1e7c10 */ /* 0x000fe2000ff3e0ff */
[----:B----4-:R-:W-:-:S02]  /*4a180*/  IMAD.MOV.U32 R5, RZ, RZ, R34 ;  /* 0x000000ffff057224 */ /* 0x010fc400078e0022 */
[----:B------:R-:W4:Y:S01]  /*4a190*/  LDL.LU R34, [R1+0x4b0] ;  /* 0x0004b00001227983 */ /* 0x000f220000300800 */
[----:B------:R-:W-:Y:S01]  /*4a1a0*/  IMAD.MOV.U32 R4, RZ, RZ, R31 ;  /* 0x000000ffff047224 */ /* 0x000fe200078e001f */
[----:B------:R-:W-:Y:S02]  /*4a1b0*/  IADD3 R2, P2, R2, UR7, RZ ;  /* 0x0000000702027c10 */ /* 0x000fe4000ff5e0ff */
[----:B------:R-:W4:Y:S04]  /*4a1c0*/  LDL.LU R36, [R1+0x4f0] ;  /* 0x0004f00001247983 */ /* 0x000f280000300800 */
[----:B------:R1:W-:Y:S04]  /*4a1d0*/  LDGSTS.E [R0+0x1f200], [R4.64], P0 ;  /* 0x1f20000004007fae */ /* 0x0003e80008121848 */
[----:B------:R1:W-:Y:S04]  /*4a1e0*/  STL [R1+0x3b4], R30 ;  /* 0x0003b41e01007387 */ /* 0x0003e80000100800 */
[----:B------:R-:W-:Y:S01]  /*4a1f0*/  STL [R1+0x3f4], R2 ;  /* 0x0003f40201007387 */ /* 0x000fe20000100800 */
[----:B-1----:R-:W-:-:S04]  /*4a200*/  IMAD.U32 R0, RZ, RZ, UR5 ;  /* 0x00000005ff007e24 */ /* 0x002fc8000f8e00ff */
[----:B------:R-:W-:Y:S02]  /*4a210*/  IMAD R0, R0, 0x20000, R27 ;  /* 0x0002000000007824 */ /* 0x000fe400078e021b */
[----:B------:R-:W-:Y:S01]  /*4a220*/  IMAD.MOV.U32 R4, RZ, RZ, R30 ;  /* 0x000000ffff047224 */ /* 0x000fe200078e001e */
[----:B------:R-:W-:-:S05]  /*4a230*/  IADD3.X R32, R32, UR6, RZ, P1, !PT ;  /* 0x0000000620207c10 */ /* 0x000fca0008ffe4ff */
[----:B------:R1:W-:Y:S04]  /*4a240*/  STL [R1+0x3b0], R32 ;  /* 0x0003b02001007387 */ /* 0x0003e80000100800 */
[----:B------:R-:W4:Y:S04]  /*4a250*/  LDL.LU R27, [R1+0x534] ;  /* 0x00053400011b7983 */ /* 0x000f280000300800 */
[----:B------:R-:W4:Y:S04]  /*4a260*/  LDL.LU R31, [R1+0x574] ;  /* 0x00057400011f7983 */ /* 0x000f280000300800 */
[----:B------:R-:W4:Y:S01]  /*4a270*/  LDL.LU R30, [R1+0x530] ;  /* 0x00053000011e7983 */ /* 0x000f220000300800 */
[----:B------:R-:W-:Y:S01]  /*4a280*/  IMAD.MOV.U32 R5, RZ, RZ, R32 ;  /* 0x000000ffff057224 */ /* 0x000fe200078e0020 */
[----:B------:R-:W-:-:S02]  /*4a290*/  IADD3.X R33, R33, UR6, RZ, P2, !PT ;  /* 0x0000000621217c10 */ /* 0x000fc400097fe4ff */
[----:B-1----:R-:W4:Y:S04]  /*4a2a0*/  LDL.LU R32, [R1+0x570] ;  /* 0x0005700001207983 */ /* 0x002f280000300800 */
[----:B------:R1:W-:Y:S04]  /*4a2b0*/  LDGSTS.E [R0+0x400], [R4.64], P0 ;  /* 0x0040000004007fae */ /* 0x0003e80008121848 */
[----:B------:R1:W-:Y:S02]  /*4a2c0*/  STL [R1+0x3f0], R33 ;  /* 0x0003f02101007387 */ /* 0x0003e40000100800 */
[----:B-1----:R-:W-:-:S02]  /*4a2d0*/  IMAD.MOV.U32 R4, RZ, RZ, R2 ;  /* 0x000000ffff047224 */ /* 0x002fc400078e0002 */
[----:B------:R-:W-:Y:S02]  /*4a2e0*/  IMAD.MOV.U32 R5, RZ, RZ, R33 ;  /* 0x000000ffff057224 */ /* 0x000fe400078e0021 */
[----:B------:R-:W4:Y:S04]  /*4a2f0*/  LDL.LU R33, [R1+0x5b4] ;  /* 0x0005b40001217983 */ /* 0x000f280000300800 */
[----:B------:R-:W4:Y:S04]  /*4a300*/  LDL.LU R2, [R1+0x5f4] ;  /* 0x0005f40001027983 */ /* 0x000f280000300800 */
[----:B------:R1:W-:Y:S01]  /*4a310*/  LDGSTS.E [R0+0x1400], [R4.64], P0 ;  /* 0x0140000004007fae */ /* 0x0003e20008121848 */
[----:B--2---:R-:W-:-:S04]  /*4a320*/  IADD3 R25, P1, R25, UR7, RZ ;  /* 0x0000000719197c10 */ /* 0x004fc8000ff3e0ff */
[----:B------:R-:W-:Y:S01]  /*4a330*/  IADD3.X R35, R35, UR6, RZ, P1, !PT ;  /* 0x0000000623237c10 */ /* 0x000fe20008ffe4ff */
[----:B------:R-:W-:Y:S01]  /*4a340*/  STL [R1+0x434], R25 ;  /* 0x0004341901007387 */ /* 0x000fe20000100800 */
[----:B------:R-:W-:-:S03]  /*4a350*/  IADD3 R37, P2, R37, UR7, RZ ;  /* 0x0000000725257c10 */ /* 0x000fc6000ff5e0ff */
[----:B------:R2:W-:Y:S01]  /*4a360*/  STL [R1+0x430], R35 ;  /* 0x0004302301007387 */ /* 0x0005e20000100800 */
[----:B-1----:R-:W-:Y:S01]  /*4a370*/  IMAD.MOV.U32 R5, RZ, RZ, R35 ;  /* 0x000000ffff057224 */ /* 0x002fe200078e0023 */
[----:B------:R-:W-:Y:S02]  /*4a380*/  IADD3.X R38, R38, UR6, RZ, P2, !PT ;  /* 0x0000000626267c10 */ /* 0x000fe400097fe4ff */
[----:B------:R-:W-:Y:S01]  /*4a390*/  STL [R1+0x474], R37 ;  /* 0x0004742501007387 */ /* 0x000fe20000100800 */
[----:B------:R-:W-:-:S03]  /*4a3a0*/  IMAD.MOV.U32 R4, RZ, RZ, R25 ;  /* 0x000000ffff047224 */ /* 0x000fc600078e0019 */
[----:B--2---:R-:W2:Y:S04]  /*4a3b0*/  LDL.LU R35, [R1+0x5b0] ;  /* 0x0005b00001237983 */ /* 0x004ea80000300800 */
[----:B------:R-:W-:Y:S04]  /*4a3c0*/  STL [R1+0x470], R38 ;  /* 0x0004702601007387 */ /* 0x000fe80000100800 */
[----:B------:R-:W2:Y:S04]  /*4a3d0*/  LDL.LU R25, [R1+0x5f0] ;  /* 0x0005f00001197983 */ /* 0x000ea80000300800 */
[----:B------:R1:W-:Y:S02]  /*4a3e0*/  LDGSTS.E [R0+0x2400], [R4.64], P0 ;  /* 0x0240000004007fae */ /* 0x0003e40008121848 */
[----:B-1----:R-:W-:Y:S01]  /*4a3f0*/  MOV R4, R37 ;  /* 0x0000002500047202 */ /* 0x002fe20000000f00 */
[----:B------:R-:W-:-:S05]  /*4a400*/  IMAD.MOV.U32 R5, RZ, RZ, R38 ;  /* 0x000000ffff057224 */ /* 0x000fca00078e0026 */
[----:B------:R1:W-:Y:S01]  /*4a410*/  LDGSTS.E [R0+0x3400], [R4.64], P0 ;  /* 0x0340000004007fae */ /* 0x0003e20008121848 */
[----:B---3--:R-:W-:-:S05]  /*4a420*/  IADD3 R7, P1, R7, UR7, RZ ;  /* 0x0000000707077c10 */ /* 0x008fca000ff3e0ff */
[----:B------:R-:W-:Y:S01]  /*4a430*/  STL [R1+0x4b4], R7 ;  /* 0x0004b40701007387 */ /* 0x000fe20000100800 */
[----:B-1----:R-:W-:Y:S01]  /*4a440*/  IMAD.MOV.U32 R4, RZ, RZ, R7 ;  /* 0x000000ffff047224 */ /* 0x002fe200078e0007 */
[----:B------:R-:W-:Y:S02]  /*4a450*/  IADD3 R28, P2, R28, UR7, RZ ;  /* 0x000000071c1c7c10 */ /* 0x000fe4000ff5e0ff */
[----:B----4-:R-:W-:Y:S02]  /*4a460*/  IADD3.X R34, R34, UR6, RZ, P1, !PT ;  /* 0x0000000622227c10 */ /* 0x010fe40008ffe4ff */
[----:B------:R-:W-:-:S03]  /*4a470*/  IADD3.X R36, R36, UR6, RZ, P2, !PT ;  /* 0x0000000624247c10 */ /* 0x000fc600097fe4ff */
        /* <DEDUP_REMOVED lines=8> */
[----:B-1----:R-:W4:Y:S01]  /*4a500*/  LDL.LU R36, [R1+0x630] ;  /* 0x0006300001247983 */ /* 0x002f220000300800 */
[----:B------:R-:W-:-:S03]  /*4a510*/  IMAD.MOV.U32 R4, RZ, RZ, R28 ;  /* 0x000000ffff047224 */ /* 0x000fc600078e001c */
[----:B------:R-:W4:Y:S04]  /*4a520*/  LDL.LU R28, [R1+0x670] ;  /* 0x00067000011c7983 */ /* 0x000f280000300800 */
[----:B------:R1:W-:Y:S01]  /*4a530*/  LDGSTS.E [R0+0x5400], [R4.64], P0 ;  /* 0x0540000004007fae */ /* 0x0003e20008121848 */
[----:B------:R-:W-:Y:S02]  /*4a540*/  IADD3 R27, P1, R27, UR7, RZ ;  /* 0x000000071b1b7c10 */ /* 0x000fe4000ff3e0ff */
[----:B------:R-:W-:Y:S02]  /*4a550*/  IADD3 R31, P2, R31, UR7, RZ ;  /* 0x000000071f1f7c10 */ /* 0x000fe4000ff5e0ff */
[----:B------:R-:W-:Y:S01]  /*4a560*/  IADD3.X R30, R30, UR6, RZ, P1, !PT ;  /* 0x000000061e1e7c10 */ /* 0x000fe20008ffe4ff */
[----:B------:R1:W-:Y:S02]  /*4a570*/  STL [R1+0x534], R27 ;  /* 0x0005341b01007387 */ /* 0x0003e40000100800 */
[----:B-1----:R-:W-:Y:S01]  /*4a580*/  IMAD.MOV.U32 R4, RZ, RZ, R27 ;  /* 0x000000ffff047224 */ /* 0x002fe200078e001b */
[----:B------:R-:W-:Y:S01]  /*4a590*/  IADD3.X R32, R32, UR6, RZ, P2, !PT ;  /* 0x0000000620207c10 */ /* 0x000fe200097fe4ff */
[----:B------:R-:W-:Y:S01]  /*4a5a0*/  IMAD.MOV.U32 R5, RZ, RZ, R30 ;  /* 0x000000ffff057224 */ /* 0x000fe200078e001e */
[----:B------:R1:W-:Y:S04]  /*4a5b0*/  STL [R1+0x530], R30 ;  /* 0x0005301e01007387 */ /* 0x0003e80000100800 */
[----:B------:R1:W-:Y:S04]  /*4a5c0*/  STL [R1+0x574], R31 ;  /* 0x0005741f01007387 */ /* 0x0003e80000100800 */
[----:B------:R-:W4:Y:S04]  /*4a5d0*/  LDL.LU R27, [R1+0x6b4] ;  /* 0x0006b400011b7983 */ /* 0x000f280000300800 */
[----:B------:R1:W-:Y:S04]  /*4a5e0*/  STL [R1+0x570], R32 ;  /* 0x0005702001007387 */ /* 0x0003e80000100800 */
[----:B------:R1:W-:Y:S04]  /*4a5f0*/  LDGSTS.E [R0+0x6400], [R4.64], P0 ;  /* 0x0640000004007fae */ /* 0x0003e80008121848 */
[----:B-1----:R-:W4:Y:S01]  /*4a600*/  LDL.LU R30, [R1+0x6f4] ;  /* 0x0006f400011e7983 */ /* 0x002f220000300800 */
[----:B------:R-:W-:Y:S01]  /*4a610*/  IADD3 R33, P1, R33, UR7, RZ ;  /* 0x0000000721217c10 */ /* 0x000fe2000ff3e0ff */
[----:B------:R-:W-:-:S02]  /*4a620*/  IMAD.MOV.U32 R4, RZ, RZ, R31 ;  /* 0x000000ffff047224 */ /* 0x000fc400078e001f */
[----:B------:R-:W4:Y:S01]  /*4a630*/  LDL.LU R31, [R1+0x6b0] ;  /* 0x0006b000011f7983 */ /* 0x000f220000300800 */
[----:B------:R-:W-:Y:S01]  /*4a640*/  IMAD.MOV.U32 R5, RZ, RZ, R32 ;  /* 0x000000ffff057224 */ /* 0x000fe200078e0020 */
[----:B------:R-:W-:Y:S02]  /*4a650*/  IADD3 R2, P2, R2, UR7, RZ ;  /* 0x0000000702027c10 */ /* 0x000fe4000ff5e0ff */
[----:B------:R-:W4:Y:S04]  /*4a660*/  LDL.LU R32, [R1+0x6f0] ;  /* 0x0006f00001207983 */ /* 0x000f280000300800 */
        /* <DEDUP_REMOVED lines=10> */
[----:B------:R-:W3:Y:S04]  /*4a710*/  LDL.LU R37, [R1+0x774] ;  /* 0x0007740001257983 */ /* 0x000ee80000300800 */
[----:B-1----:R-:W3:Y:S04]  /*4a720*/  LDL.LU R35, [R1+0x730] ;  /* 0x0007300001237983 */ /* 0x002ee80000300800 */
[----:B------:R-:W3:Y:S04]  /*4a730*/  LDL.LU R38, [R1+0x770] ;  /* 0x0007700001267983 */ /* 0x000ee80000300800 */
[----:B------:R1:W-:Y:S02]  /*4a740*/  LDGSTS.E [R0+0x8400], [R4.64], P0 ;  /* 0x0840000004007fae */ /* 0x0003e40008121848 */
[----:B-1----:R-:W-:-:S02]  /*4a750*/  IMAD.MOV.U32 R4, RZ, RZ, R2 ;  /* 0x000000ffff047224 */ /* 0x002fc400078e0002 */
[----:B------:R-:W-:Y:S01]  /*4a760*/  IMAD.MOV.U32 R5, RZ, RZ, R25 ;  /* 0x000000ffff057224 */ /* 0x000fe200078e0019 */
[----:B--2---:R-:W2:Y:S04]  /*4a770*/  LDL.LU R2, [R1+0x7b4] ;  /* 0x0007b40001027983 */ /* 0x004ea80000300800 */
[----:B------:R-:W2:Y:S04]  /*4a780*/  LDL.LU R25, [R1+0x7f4] ;  /* 0x0007f40001197983 */ /* 0x000ea80000300800 */
[----:B------:R1:W-:Y:S01]  /*4a790*/  LDGSTS.E [R0+0x9400], [R4.64], P0 ;  /* 0x0940000004007fae */ /* 0x0003e20008121848 */
[----:B----4-:R-:W-:-:S05]  /*4a7a0*/  IADD3 R34, P1, R34, UR7, RZ ;  /* 0x0000000722227c10 */ /* 0x010fca000ff3e0ff */
[----:B------:R4:W-:Y:S01]  /*4a7b0*/  STL [R1+0x634], R34 ;  /* 0x0006342201007387 */ /* 0x0009e20000100800 */
[----:B------:R-:W-:Y:S02]  /*4a7c0*/  IADD3 R7, P2, R7, UR7, RZ ;  /* 0x0000000707077c10 */ /* 0x000fe4000ff5e0ff */
[----:B------:R-:W-:Y:S02]  /*4a7d0*/  IADD3.X R36, R36, UR6, RZ, P1, !PT ;  /* 0x0000000624247c10 */ /* 0x000fe40008ffe4ff */
[----:B-1----:R-:W-:Y:S02]  /*4a7e0*/  MOV R4, R34 ;  /* 0x0000002200047202 */ /* 0x002fe40000000f00 */
[----:B------:R-:W-:Y:S01]  /*4a7f0*/  IADD3.X R28, R28, UR6, RZ, P2, !PT ;  /* 0x000000061c1c7c10 */ /* 0x000fe200097fe4ff */
[----:B------:R1:W-:Y:S04]  /*4a800*/  STL [R1+0x630], R36 ;  /* 0x0006302401007387 */ /* 0x0003e80000100800 */
[----:B------:R1:W-:Y:S04]  /*4a810*/  STL [R1+0x674], R7 ;  /* 0x0006740701007387 */ /* 0x0003e80000100800 */
[----:B----4-:R-:W4:Y:S01]  /*4a820*/  LDL.LU R34, [R1+0x7b0] ;  /* 0x0007b00001227983 */ /* 0x010f220000300800 */
[----:B------:R-:W-:-:S03]  /*4a830*/  IMAD.MOV.U32 R5, RZ, RZ, R36 ;  /* 0x000000ffff057224 */ /* 0x000fc600078e0024 */
[----:B------:R1:W-:Y:S04]  /*4a840*/  STL [R1+0x670], R28 ;  /* 0x0006701c01007387 */ /* 0x0003e80000100800 */
[----:B-1----:R-:W4:Y:S04]  /*4a850*/  LDL.LU R36, [R1+0x7f0] ;  /* 0x0007f00001247983 */ /* 0x002f280000300800 */
[----:B------:R1:W-:Y:S01]  /*4a860*/  LDGSTS.E [R0+0xa400], [R4.64], P0 ;  /* 0x0a40000004007fae */ /* 0x0003e20008121848 */
[----:B------:R-:W-:Y:S01]  /*4a870*/  IADD3 R27, P1, R27, UR7, RZ ;  /* 0x000000071b1b7c10 */ /* 0x000fe2000ff3e0ff */
[----:B-1----:R-:W-:-:S02]  /*4a880*/  IMAD.MOV.U32 R4, RZ, RZ, R7 ;  /* 0x000000ffff047224 */ /* 0x002fc400078e0007 */
[----:B------:R-:W-:Y:S01]  /*4a890*/  IMAD.MOV.U32 R5, RZ, RZ, R28 ;  /* 0x000000ffff057224 */ /* 0x000fe200078e001c */
[----:B------:R-:W4:Y:S04]  /*4a8a0*/  LDL.LU R7, [R1+0x834] ;  /* 0x0008340001077983 */ /* 0x000f280000300800 */
[----:B------:R-:W4:Y:S01]  /*4a8b0*/  LDL.LU R28, [R1+0x874] ;  /* 0x00087400011c7983 */ /* 0x000f220000300800 */
[----:B------:R-:W-:-:S03]  /*4a8c0*/  IADD3 R30, P2, R30, UR7, RZ ;  /* 0x000000071e1e7c10 */ /* 0x000fc6000ff5e0ff */
[----:B------:R1:W-:Y:S04]  /*4a8d0*/  STL [R1+0x6b4], R27 ;  /* 0x0006b41b01007387 */ /* 0x0003e80000100800 */
[----:B------:R1:W-:Y:S01]  /*4a8e0*/  LDGSTS.E [R0+0xb400], [R4.64], P0 ;  /* 0x0b40000004007fae */ /* 0x0003e20008121848 */
[----:B------:R-:W-:Y:S02]  /*4a8f0*/  IADD3.X R31, R31, UR6, RZ, P1, !PT ;  /* 0x000000061f1f7c10 */ /* 0x000fe40008ffe4ff */
[----:B------:R-:W-:-:S03]  /*4a900*/  IADD3.X R32, R32, UR6, RZ, P2, !PT ;  /* 0x0000000620207c10 */ /* 0x000fc600097fe4ff */
[----:B------:R1:W-:Y:S02]  /*4a910*/  STL [R1+0x6b0], R31 ;  /* 0x0006b01f01007387 */ /* 0x0003e40000100800 */
[----:B-1----:R-:W-:Y:S02]  /*4a920*/  IMAD.MOV.U32 R4, RZ, RZ, R27 ;  /* 0x000000ffff047224 */ /* 0x002fe400078e001b */
[----:B------:R-:W-:Y:S04]  /*4a930*/  STL [R1+0x6f4], R30 ;  /* 0x0006f41e01007387 */ /* 0x000fe80000100800 */
[----:B------:R-:W4:Y:S01]  /*4a940*/  LDL.LU R27, [R1+0x830] ;  /* 0x00083000011b7983 */ /* 0x000f220000300800 */
[----:B------:R-:W-:-:S03]  /*4a950*/  IMAD.MOV.U32 R5, RZ, RZ, R31 ;  /* 0x000000ffff057224 */ /* 0x000fc600078e001f */
[----:B------:R1:W-:Y:S04]  /*4a960*/  STL [R1+0x6f0], R32 ;  /* 0x0006f02001007387 */ /* 0x0003e80000100800 */
[----:B------:R-:W4:Y:S04]  /*4a970*/  LDL.LU R31, [R1+0x870] ;  /* 0x00087000011f7983 */ /* 0x000f280000300800 */
[----:B------:R1:W-:Y:S02]  /*4a980*/  LDGSTS.E [R0+0xc400], [R4.64], P0 ;  /* 0x0c40000004007fae */ /* 0x0003e40008121848 */
[----:B-1----:R-:W-:-:S02]  /*4a990*/  IMAD.MOV.U32 R4, RZ, RZ, R30 ;  /* 0x000000ffff047224 */ /* 0x002fc400078e001e */
[----:B------:R-:W-:Y:S02]  /*4a9a0*/  IMAD.MOV.U32 R5, RZ, RZ, R32 ;  /* 0x000000ffff057224 */ /* 0x000fe400078e0020 */
[----:B------:R-:W4:Y:S04]  /*4a9b0*/  LDL.LU R32, [R1+0x8b4] ;  /* 0x0008b40001207983 */ /* 0x000f280000300800 */
[----:B------:R-:W4:Y:S04]  /*4a9c0*/  LDL.LU R30, [R1+0x8f4] ;  /* 0x0008f400011e7983 */ /* 0x000f280000300800 */
[----:B------:R1:W-:Y:S01]  /*4a9d0*/  LDGSTS.E [R0+0xd400], [R4.64], P0 ;  /* 0x0d40000004007fae */ /* 0x0003e20008121848 */
[----:B---3--:R-:W-:-:S05]  /*4a9e0*/  IADD3 R33, P1, R33, UR7, RZ ;  /* 0x0000000721217c10 */ /* 0x008fca000ff3e0ff */
[----:B------:R-:W-:Y:S01]  /*4a9f0*/  STL [R1+0x734], R33 ;  /* 0x0007342101007387 */ /* 0x000fe20000100800 */
[----:B------:R-:W-:Y:S02]  /*4aa00*/  IADD3 R37, P2, R37, UR7, RZ ;  /* 0x0000000725257c10 */ /* 0x000fe4000ff5e0ff */
[----:B------:R-:W-:Y:S02]  /*4aa10*/  IADD3.X R35, R35, UR6, RZ, P1, !PT ;  /* 0x0000000623237c10 */ /* 0x000fe40008ffe4ff */
[----:B------:R-:W-:-:S03]  /*4aa20*/  IADD3.X R38, R38, UR6, RZ, P2, !PT ;  /* 0x0000000626267c10 */ /* 0x000fc600097fe4ff */
[----:B------:R3:W-:Y:S01]  /*4aa30*/  STL [R1+0x730], R35 ;  /* 0x0007302301007387 */ /* 0x0007e20000100800 */
[----:B-1----:R-:W-:-:S03]  /*4aa40*/  IMAD.MOV.U32 R5, RZ, RZ, R35 ;  /* 0x000000ffff057224 */ /* 0x002fc600078e0023 */
[----:B------:R-:W-:Y:S01]  /*4aa50*/  STL [R1+0x774], R37 ;  /* 0x0007742501007387 */ /* 0x000fe20000100800 */
[----:B------:R-:W-:-:S03]  /*4aa60*/  IMAD.MOV.U32 R4, RZ, RZ, R33 ;  /* 0x000000ffff047224 */ /* 0x000fc600078e0021 */
[----:B---3--:R-:W3:Y:S04]  /*4aa70*/  LDL.LU R35, [R1+0x8b0] ;  /* 0x0008b00001237983 */ /* 0x008ee80000300800 */
[----:B------:R-:W-:Y:S04]  /*4aa80*/  STL [R1+0x770], R38 ;  /* 0x0007702601007387 */ /* 0x000fe80000100800 */
[----:B------:R-:W3:Y:S01]  /*4aa90*/  LDL.LU R33, [R1+0x8f0] ;  /* 0x0008f00001217983 */ /* 0x000ee20000300800 */
[----:B--2---:R-:W-:-:S03]  /*4aaa0*/  IADD3 R2, P1, R2, UR7, RZ ;  /* 0x0000000702027c10 */ /* 0x004fc6000ff3e0ff */
[----:B------:R1:W-:Y:S01]  /*4aab0*/  LDGSTS.E [R0+0xe400], [R4.64], P0 ;  /* 0x0e40000004007fae */ /* 0x0003e20008121848 */
[----:B------:R-:W-:-:S03]  /*4aac0*/  IADD3 R25, P2, R25, UR7, RZ ;  /* 0x0000000719197c10 */ /* 0x000fc6000ff5e0ff */
[----:B------:R-:W-:Y:S01]  /*4aad0*/  STL [R1+0x7b4], R2 ;  /* 0x0007b40201007387 */ /* 0x000fe20000100800 */
[----:B-1----:R-:W-:Y:S02]  /*4aae0*/  IMAD.MOV.U32 R4, RZ, RZ, R37 ;  /* 0x000000ffff047224 */ /* 0x002fe400078e0025 */
        /* <DEDUP_REMOVED lines=12> */
[----:B--2---:R-:W-:Y:S01]  /*4abb0*/  IMAD.MOV.U32 R5, RZ, RZ, R36 ;  /* 0x000000ffff057224 */ /* 0x004fe200078e0024 */
[----:B------:R-:W-:-:S02]  /*4abc0*/  IADD3 R7, P1, R7, UR7, RZ ;  /* 0x0000000707077c10 */ /* 0x000fc4000ff3e0ff */
[----:B-1----:R-:W2:Y:S01]  /*4abd0*/  LDL.LU R36, [R1+0x930] ;  /* 0x0009300001247983 */ /* 0x002ea20000300800 */
[----:B------:R-:W-:Y:S02]  /*4abe0*/  MOV R4, R25 ;  /* 0x0000001900047202 */ /* 0x000fe40000000f00 */
[----:B------:R-:W-:Y:S01]  /*4abf0*/  IADD3 R28, P2, R28, UR7, RZ ;  /* 0x000000071c1c7c10 */ /* 0x000fe2000ff5e0ff */
[----:B------:R-:W2:Y:S04]  /*4ac00*/  LDL.LU R25, [R1+0x970] ;  /* 0x0009700001197983 */ /* 0x000ea80000300800 */
        /* <DEDUP_REMOVED lines=12> */
[----:B------:R-:W-:Y:S01]  /*4acd0*/  IMAD.MOV.U32 R5, RZ, RZ, R31 ;  /* 0x000000ffff057224 */ /* 0x000fe200078e001f */
[----:B------:R-:W-:-:S02]  /*4ace0*/  IADD3 R32, P1, R32, UR7, RZ ;  /* 0x0000000720207c10 */ /* 0x000fc4000ff3e0ff */
[----:B-1----:R-:W2:Y:S01]  /*4acf0*/  LDL.LU R31, [R1+0x9b0] ;  /* 0x0009b000011f7983 */ /* 0x002ea20000300800 */
[----:B------:R-:W-:Y:S01]  /*4ad00*/  IMAD.MOV.U32 R4, RZ, RZ, R28 ;  /* 0x000000ffff047224 */ /* 0x000fe200078e001c */
[----:B------:R-:W-:Y:S02]  /*4ad10*/  IADD3 R30, P2, R30, UR7, RZ ;  /* 0x000000071e1e7c10 */ /* 0x000fe4000ff5e0ff */
[----:B------:R-:W2:Y:S04]  /*4ad20*/  LDL.LU R28, [R1+0x9f0] ;  /* 0x0009f000011c7983 */ /* 0x000ea80000300800 */
[----:B------:R1:W-:Y:S04]  /*4ad30*/  STL [R1+0x8b4], R32 ;  /* 0x0008b42001007387 */ /* 0x0003e80000100800 */
[----:B------:R1:W-:Y:S02]  /*4ad40*/  LDGSTS.E [R0+0x13400], [R4.64], P0 ;  /* 0x1340000004007fae */ /* 0x0003e40008121848 */
[----:B-1----:R-:W-:Y:S01]  /*4ad50*/  IMAD.MOV.U32 R4, RZ, RZ, R32 ;  /* 0x000000ffff047224 */ /* 0x002fe200078e0020 */
[----:B---3--:R-:W-:-:S05]  /*4ad60*/  IADD3.X R35, R35, UR6, RZ, P1, !PT ;  /* 0x0000000623237c10 */ /* 0x008fca0008ffe4ff */
        /* <DEDUP_REMOVED lines=15> */
[----:B----4-:R-:W-:-:S05]  /*4ae60*/  IADD3 R34, P1, R34, UR7, RZ ;  /* 0x0000000722227c10 */ /* 0x010fca000ff3e0ff */
[----:B------:R-:W-:Y:S01]  /*4ae70*/  STL [R1+0x934], R34 ;  /* 0x0009342201007387 */ /* 0x000fe20000100800 */
[----:B------:R-:W-:Y:S02]  /*4ae80*/  IADD3 R2, P2, R2, UR7, RZ ;  /* 0x0000000702027c10 */ /* 0x000fe4000ff5e0ff */
[----:B--2---:R-:W-:Y:S02]  /*4ae90*/  IADD3.X R36, R36, UR6, RZ, P1, !PT ;  /* 0x0000000624247c10 */ /* 0x004fe40008ffe4ff */
[----:B------:R-:W-:-:S03]  /*4aea0*/  IADD3.X R25, R25, UR6, RZ, P2, !PT ;  /* 0x0000000619197c10 */ /* 0x000fc600097fe4ff */
[----:B------:R2:W-:Y:S01]  /*4aeb0*/  STL [R1+0x930], R36 ;  /* 0x0009302401007387 */ /* 0x0005e20000100800 */
[----:B-1----:R-:W-:-:S03]  /*4aec0*/  IMAD.MOV.U32 R5, RZ, RZ, R36 ;  /* 0x000000ffff057224 */ /* 0x002fc600078e0024 */
[----:B------:R1:W-:Y:S01]  /*4aed0*/  STL [R1+0x974], R2 ;  /* 0x0009740201007387 */ /* 0x0003e20000100800 */
[----:B------:R-:W-:-:S03]  /*4aee0*/  IMAD.MOV.U32 R4, RZ, RZ, R34 ;  /* 0x000000ffff047224 */ /* 0x000fc600078e0022 */
[----:B--2---:R-:W2:Y:S04]  /*4aef0*/  LDL.LU R36, [R1+0xab0] ;  /* 0x000ab00001247983 */ /* 0x004ea80000300800 */
[----:B------:R4:W-:Y:S04]  /*4af00*/  STL [R1+0x970], R25 ;  /* 0x0009701901007387 */ /* 0x0009e80000100800 */
[----:B------:R-:W2:Y:S04]  /*4af10*/  LDL.LU R34, [R1+0xaf0] ;  /* 0x000af00001227983 */ /* 0x000ea80000300800 */
[----:B------:R1:W-:Y:S02]  /*4af20*/  LDGSTS.E [R0+0x16400], [R4.64], P0 ;  /* 0x1640000004007fae */ /* 0x0003e40008121848 */
[----:B-1----:R-:W-:Y:S01]  /*4af30*/  IMAD.MOV.U32 R4, RZ, RZ, R2 ;  /* 0x000000ffff047224 */ /* 0x002fe200078e0002 */
[----:B------:R-:W-:Y:S01]  /*4af40*/  IADD3 R27, P1, R27, UR7, RZ ;  /* 0x000000071b1b7c10 */ /* 0x000fe2000ff3e0ff */
[----:B------:R-:W-:Y:S01]  /*4af50*/  IMAD.MOV.U32 R5, RZ, RZ, R25 ;  /* 0x000000ffff057224 */ /* 0x000fe200078e0019 */
[----:B------:R-:W2:Y:S04]  /*4af60*/  LDL.LU R2, [R1+0xb34] ;  /* 0x000b340001027983 */ /* 0x000ea80000300800 */
[----:B----4-:R-:W4:Y:S01]  /*4af70*/  LDL.LU R25, [R1+0xb74] ;  /* 0x000b740001197983 */ /* 0x010f220000300800 */
[----:B------:R-:W-:-:S03]  /*4af80*/  IADD3 R7, P2, R7, UR7, RZ ;  /* 0x0000000707077c10 */ /* 0x000fc6000ff5e0ff */
[----:B------:R1:W-:Y:S01]  /*4af90*/  STL [R1+0x9b4], R27 ;  /* 0x0009b41b01007387 */ /* 0x0003e20000100800 */
[----:B------:R-:W-:-:S03]  /*4afa0*/  IADD3.X R31, R31, UR6, RZ, P1, !PT ;  /* 0x000000061f1f7c10 */ /* 0x000fc60008ffe4ff */
[----:B------:R1:W-:Y:S01]  /*4afb0*/  LDGSTS.E [R0+0x17400], [R4.64], P0 ;  /* 0x1740000004007fae */ /* 0x0003e20008121848 */
[----:B------:R-:W-:-:S03]  /*4afc0*/  IADD3.X R28, R28, UR6, RZ, P2, !PT ;  /* 0x000000061c1c7c10 */ /* 0x000fc600097fe4ff */
[----:B------:R1:W-:Y:S04]  /*4afd0*/  STL [R1+0x9b0], R31 ;  /* 0x0009b01f01007387 */ /* 0x0003e80000100800 */
[----:B------:R-:W-:Y:S01]  /*4afe0*/  STL [R1+0x9f4], R7 ;  /* 0x0009f40701007387 */ /* 0x000fe20000100800 */
[----:B-1----:R-:W-:-:S03]  /*4aff0*/  MOV R4, R27 ;  /* 0x0000001b00047202 */ /* 0x002fc60000000f00 */
        /* <DEDUP_REMOVED lines=8> */
[----:B------:R1:W-:Y:S04]  /*4b080*/  LDGSTS.E [R0+0x19400], [R4.64], P0 ;  /* 0x1940000004007fae */ /* 0x0003e80008121848 */
[----:B------:R-:W4:Y:S01]  /*4b090*/  LDL.LU R7, [R1+0x3fc] ;  /* 0x0003fc0001077983 */ /* 0x000f220000300800 */
[----:B---3--:R-:W-:-:S05]  /*4b0a0*/  IADD3 R37, P1, R37, UR7, RZ ;  /* 0x0000000725257c10 */ /* 0x008fca000ff3e0ff */
[----:B-1----:R-:W-:Y:S01]  /*4b0b0*/  IMAD.MOV.U32 R4, RZ, RZ, R37 ;  /* 0x000000ffff047224 */ /* 0x002fe200078e0025 */
[----:B------:R-:W-:Y:S02]  /*4b0c0*/  IADD3 R32, P2, R32, UR7, RZ ;  /* 0x0000000720207c10 */ /* 0x000fe4000ff5e0ff */
[----:B------:R-:W-:Y:S01]  /*4b0d0*/  IADD3.X R38, R38, UR6, RZ, P1, !PT ;  /* 0x0000000626267c10 */ /* 0x000fe20008ffe4ff */
[----:B------:R-:W-:Y:S04]  /*4b0e0*/  STL [R1+0xa34], R37 ;  /* 0x000a342501007387 */ /* 0x000fe80000100800 */
[----:B------:R-:W-:Y:S01]  /*4b0f0*/  IMAD.MOV.U32 R5, RZ, RZ, R38 ;  /* 0x000000ffff057224 */ /* 0x000fe200078e0026 */
[----:B------:R-:W-:Y:S04]  /*4b100*/  STL [R1+0xa30], R38 ;  /* 0x000a302601007387 */ /* 0x000fe80000100800 */
[----:B------:R1:W-:Y:S04]  /*4b110*/  STL [R1+0xa74], R32 ;  /* 0x000a742001007387 */ /* 0x0003e80000100800 */
[----:B------:R3:W-:Y:S01]  /*4b120*/  LDGSTS.E [R0+0x1a400], [R4.64], P0 ;  /* 0x1a40000004007fae */ /* 0x0007e20008121848 */
[----:B------:R-:W-:-:S05]  /*4b130*/  IADD3.X R33, R33, UR6, RZ, P2, !PT ;  /* 0x0000000621217c10 */ /* 0x000fca00097fe4ff */
[----:B------:R1:W-:Y:S01]  /*4b140*/  STL [R1+0xa70], R33 ;  /* 0x000a702101007387 */ /* 0x0003e20000100800 */
[----:B---3--:R-:W-:-:S03]  /*4b150*/  IMAD.MOV.U32 R4, RZ, RZ, R32 ;  /* 0x000000ffff047224 */ /* 0x008fc600078e0020 */
[----:B-1----:R-:W3:Y:S01]  /*4b160*/  LDL.LU R32, [R1+0x3b8] ;  /* 0x0003b80001207983 */ /* 0x002ee20000300800 */
[----:B------:R-:W-:Y:S01]  /*4b170*/  IADD3 R35, P1, R35, UR7, RZ ;  /* 0x0000000723237c10 */ /* 0x000fe2000ff3e0ff */
[----:B------:R-:W-:Y:S01]  /*4b180*/  IMAD.MOV.U32 R5, RZ, RZ, R33 ;  /* 0x000000ffff057224 */ /* 0x000fe200078e0021 */
[----:B------:R-:W-:Y:S01]  /*4b190*/  IADD3 R30, P2, R30, UR7, RZ ;  /* 0x000000071e1e7c10 */ /* 0x000fe2000ff5e0ff */
[----:B------:R-:W3:Y:S04]  /*4b1a0*/  LDL.LU R33, [R1+0x3f8] ;  /* 0x0003f80001217983 */ /* 0x000ee80000300800 */
[----:B------:R1:W-:Y:S04]  /*4b1b0*/  LDGSTS.E [R0+0x1b400], [R4.64], P0 ;  /* 0x1b40000004007fae */ /* 0x0003e80008121848 */
[----:B------:R2:W-:Y:S01]  /*4b1c0*/  STL [R1+0xab4], R35 ;  /* 0x000ab42301007387 */ /* 0x0005e20000100800 */
[----:B-1----:R-:W-:Y:S01]  /*4b1d0*/  IMAD.MOV.U32 R4, RZ, RZ, R35 ;  /* 0x000000ffff047224 */ /* 0x002fe200078e0023 */
[----:B--2---:R-:W-:-:S05]  /*4b1e0*/  IADD3.X R36, R36, UR6, RZ, P1, !PT ;  /* 0x0000000624247c10 */ /* 0x004fca0008ffe4ff */
[----:B------:R-:W-:Y:S01]  /*4b1f0*/  IMAD.MOV.U32 R5, RZ, RZ, R36 ;  /* 0x000000ffff057224 */ /* 0x000fe200078e0024 */
[----:B------:R-:W-:Y:S01]  /*4b200*/  IADD3.X R34, R34, UR6, RZ, P2, !PT ;  /* 0x0000000622227c10 */ /* 0x000fe200097fe4ff */
[----:B------:R-:W-:Y:S04]  /*4b210*/  STL [R1+0xab0], R36 ;  /* 0x000ab02401007387 */ /* 0x000fe80000100800 */
[----:B------:R1:W-:Y:S04]  /*4b220*/  STL [R1+0xaf4], R30 ;  /* 0x000af41e01007387 */ /* 0x0003e80000100800 */
[----:B------:R2:W-:Y:S04]  /*4b230*/  LDGSTS.E [R0+0x1c400], [R4.64], P0 ;  /* 0x1c40000004007fae */ /* 0x0005e80008121848 */
[----:B------:R-:W-:Y:S04]  /*4b240*/  STL [R1+0xaf0], R34 ;  /* 0x000af02201007387 */ /* 0x000fe80000100800 */
[----:B------:R-:W3:Y:S01]  /*4b250*/  LDL.LU R35, [R1+0x438] ;  /* 0x0004380001237983 */ /* 0x000ee20000300800 */
[----:B--2---:R-:W-:Y:S01]  /*4b260*/  IMAD.MOV.U32 R4, RZ, RZ, R30 ;  /* 0x000000ffff047224 */ /* 0x004fe200078e001e */
[----:B------:R-:W-:-:S02]  /*4b270*/  IADD3 R2, P1, R2, UR7, RZ ;  /* 0x0000000702027c10 */ /* 0x000fc4000ff3e0ff */
[----:B-1----:R-:W2:Y:S01]  /*4b280*/  LDL.LU R30, [R1+0x43c] ;  /* 0x00043c00011e7983 */ /* 0x002ea20000300800 */
[----:B------:R-:W-:Y:S01]  /*4b290*/  IMAD.MOV.U32 R5, RZ, RZ, R34 ;  /* 0x000000ffff057224 */ /* 0x000fe200078e0022 */
[----:B----4-:R-:W-:Y:S02]  /*4b2a0*/  IADD3 R25, P2, R25, UR7, RZ ;  /* 0x0000000719197c10 */ /* 0x010fe4000ff5e0ff */
[----:B------:R-:W4:Y:S04]  /*4b2b0*/  LDL.LU R38, [R1+0x478] ;  /* 0x0004780001267983 */ /* 0x000f280000300800 */
[----:B------:R-:W4:Y:S04]  /*4b2c0*/  LDL.LU R37, [R1+0x47c] ;  /* 0x00047c0001257983 */ /* 0x000f280000300800 */
[----:B------:R1:W-:Y:S04]  /*4b2d0*/  STL [R1+0xb34], R2 ;  /* 0x000b340201007387 */ /* 0x0003e80000100800 */
[----:B------:R1:W-:Y:S01]  /*4b2e0*/  LDGSTS.E [R0+0x1d400], [R4.64], P0 ;  /* 0x1d40000004007fae */ /* 0x0003e20008121848 */
[----:B------:R-:W-:Y:S01]  /*4b2f0*/  IADD3.X R27, R27, UR6, RZ, P1, !PT ;  /* 0x000000061b1b7c10 */ /* 0x000fe20008ffe4ff */
[----:B-1----:R-:W-:-:S04]  /*4b300*/  IMAD.MOV.U32 R4, RZ, RZ, R2 ;  /* 0x000000ffff047224 */ /* 0x002fc800078e0002 */
[----:B------:R1:W-:Y:S01]  /*4b310*/  STL [R1+0xb30], R27 ;  /* 0x000b301b01007387 */ /* 0x0003e20000100800 */
[----:B------:R-:W-:-:S03]  /*4b320*/  IADD3.X R31, R31, UR6, RZ, P2, !PT ;  /* 0x000000061f1f7c10 */ /* 0x000fc600097fe4ff */
[----:B------:R1:W-:Y:S01]  /*4b330*/  STL [R1+0xb74], R25 ;  /* 0x000b741901007387 */ /* 0x0003e20000100800 */
[----:B------:R-:W-:-:S03]  /*4b340*/  IMAD.MOV.U32 R5, RZ, RZ, R27 ;  /* 0x000000ffff057224 */ /* 0x000fc600078e001b */
[----:B------:R-:W4:Y:S04]  /*4b350*/  LDL.LU R2, [R1+0x4bc] ;  /* 0x0004bc0001027983 */ /* 0x000f280000300800 */
[----:B------:R3:W-:Y:S04]  /*4b360*/  STL [R1+0xb70], R31 ;  /* 0x000b701f01007387 */ /* 0x0007e80000100800 */
[----:B-1----:R-:W4:Y:S04]  /*4b370*/  LDL.LU R27, [R1+0x4fc] ;  /* 0x0004fc00011b7983 */ /* 0x002f280000300800 */
[----:B------:R-:W4:Y:S04]  /*4b380*/  LDL.LU R34, [R1+0x4b8] ;  /* 0x0004b80001227983 */ /* 0x000f280000300800 */
[----:B------:R1:W-:Y:S01]  /*4b390*/  LDGSTS.E [R0+0x1e400], [R4.64], P0 ;  /* 0x1e40000004007fae */ /* 0x0003e20008121848 */
[----:B------:R-:W-:-:S03]  /*4b3a0*/  IADD3 R28, P1, R28, UR7, RZ ;  /* 0x000000071c1c7c10 */ /* 0x000fc6000ff3e0ff */
[----:B------:R-:W4:Y:S01]  /*4b3b0*/  LDL.LU R36, [R1+0x4f8] ;  /* 0x0004f80001247983 */ /* 0x000f220000300800 */
[----:B------:R-:W-:Y:S02]  /*4b3c0*/  IADD3 R7, P2, R7, UR7, RZ ;  /* 0x0000000707077c10 */ /* 0x000fe4000ff5e0ff */
[----:B-1----:R-:W-:Y:S01]  /*4b3d0*/  MOV R4, R25 ;  /* 0x0000001900047202 */ /* 0x002fe20000000f00 */
[----:B------:R-:W-:Y:S01]  /*4b3e0*/  IMAD.MOV.U32 R5, RZ, RZ, R31 ;  /* 0x000000ffff057224 */ /* 0x000fe200078e001f */
[----:B------:R-:W-:Y:S01]  /*4b3f0*/  LOP3.LUT R25, R80, 0x30, RZ, 0x3c, !PT ;  /* 0x0000003050197812 */ /* 0x000fe200078e3cff */
[----:B------:R1:W-:Y:S04]  /*4b400*/  STL [R1+0x3bc], R28 ;  /* 0x0003bc1c01007387 */ /* 0x0003e80000100800 */
[----:B------:R1:W-:Y:S04]  /*4b410*/  LDGSTS.E [R0+0x1f400], [R4.64], P0 ;  /* 0x1f40000004007fae */ /* 0x0003e80008121848 */
[----:B------:R-:W-:Y:S01]  /*4b420*/  STL [R1+0x3fc], R7 ;  /* 0x0003fc0701007387 */ /* 0x000fe20000100800 */
[----:B-1----:R-:W-:-:S04]  /*4b430*/  IMAD.U32 R0, RZ, RZ, UR5 ;  /* 0x00000005ff007e24 */ /* 0x002fc8000f8e00ff */
[----:B------:R-:W-:Y:S02]  /*4b440*/  IMAD R0, R0, 0x20000, R25 ;  /* 0x0002000000007824 */ /* 0x000fe400078e0219 */
[----:B------:R-:W-:Y:S01]  /*4b450*/  IMAD.MOV.U32 R4, RZ, RZ, R28 ;  /* 0x000000ffff047224 */ /* 0x000fe200078e001c */
[----:B---3--:R-:W-:-:S05]  /*4b460*/  IADD3.X R32, R32, UR6, RZ, P1, !PT ;  /* 0x0000000620207c10 */ /* 0x008fca0008ffe4ff */
[----:B------:R1:W-:Y:S04]  /*4b470*/  STL [R1+0x3b8], R32 ;  /* 0x0003b82001007387 */ /* 0x0003e80000100800 */
[----:B------:R-:W3:Y:S04]  /*4b480*/  LDL.LU R25, [R1+0x53c] ;  /* 0x00053c0001197983 */ /* 0x000ee80000300800 */
[----:B------:R-:W3:Y:S04]  /*4b490*/  LDL.LU R31, [R1+0x57c] ;  /* 0x00057c00011f7983 */ /* 0x000ee80000300800 */
[----:B------:R-:W3:Y:S01]  /*4b4a0*/  LDL.LU R28, [R1+0x538] ;  /* 0x00053800011c7983 */ /* 0x000ee20000300800 */
[----:B------:R-:W-:-:S03]  /*4b4b0*/  IMAD.MOV.U32 R5, RZ, RZ, R32 ;  /* 0x000000ffff057224 */ /* 0x000fc600078e0020 */
[----:B-1----:R-:W3:Y:S01]  /*4b4c0*/  LDL.LU R32, [R1+0x578] ;  /* 0x0005780001207983 */ /* 0x002ee20000300800 */
[----:B------:R-:W-:-:S03]  /*4b4d0*/  IADD3.X R33, R33, UR6, RZ, P2, !PT ;  /* 0x0000000621217c10 */ /* 0x000fc600097fe4ff */
[----:B------:R1:W-:Y:S04]  /*4b4e0*/  LDGSTS.E [R0+0x600], [R4.64], P0 ;  /* 0x0060000004007fae */ /* 0x0003e80008121848 */
[----:B------:R1:W-:Y:S02]  /*4b4f0*/  STL [R1+0x3f8], R33 ;  /* 0x0003f82101007387 */ /* 0x0003e40000100800 */
[----:B-1----:R-:W-:Y:S02]  /*4b500*/  IMAD.MOV.U32 R4, RZ, RZ, R7 ;  /* 0x000000ffff047224 */ /* 0x002fe400078e0007 */
[----:B------:R-:W-:Y:S02]  /*4b510*/  IMAD.MOV.U32 R5, RZ, RZ, R33 ;  /* 0x000000ffff057224 */ /* 0x000fe400078e0021 */
[----:B------:R-:W3:Y:S04]  /*4b520*/  LDL.LU R33, [R1+0x5bc] ;  /* 0x0005bc0001217983 */ /* 0x000ee80000300800 */
[----:B------:R-:W3:Y:S04]  /*4b530*/  LDL.LU R7, [R1+0x5fc] ;  /* 0x0005fc0001077983 */ /* 0x000ee80000300800 */
[----:B------:R1:W-:Y:S01]  /*4b540*/  LDGSTS.E [R0+0x1600], [R4.64], P0 ;  /* 0x0160000004007fae */ /* 0x0003e20008121848 */
[----:B--2---:R-:W-:-:S04]  /*4b550*/  IADD3 R30, P1, R30, UR7, RZ ;  /* 0x000000071e1e7c10 */ /* 0x004fc8000ff3e0ff */
[----:B------:R-:W-:Y:S01]  /*4b560*/  IADD3.X R35, R35, UR6, RZ, P1, !PT ;  /* 0x0000000623237c10 */ /* 0x000fe20008ffe4ff */
[----:B------:R-:W-:Y:S01]  /*4b570*/  STL [R1+0x43c], R30 ;  /* 0x00043c1e01007387 */ /* 0x000fe20000100800 */
[----:B----4-:R-:W-:Y:S01]  /*4b580*/  IADD3 R37, P2, R37, UR7, RZ ;  /* 0x0000000725257c10 */ /* 0x010fe2000ff5e0ff */
[----:B-1----:R-:W-:Y:S02]  /*4b590*/  IMAD.MOV.U32 R4, RZ, RZ, R30 ;  /* 0x000000ffff047224 */ /* 0x002fe400078e001e */
[----:B------:R1:W-:Y:S01]  /*4b5a0*/  STL [R1+0x438], R35 ;  /* 0x0004382301007387 */ /* 0x0003e20000100800 */
[----:B------:R-:W-:Y:S01]  /*4b5b0*/  IMAD.MOV.U32 R5, RZ, RZ, R35 ;  /* 0x000000ffff057224 */ /* 0x000fe200078e0023 */
[----:B------:R-:W-:Y:S02]  /*4b5c0*/  IADD3.X R38, R38, UR6, RZ, P2, !PT ;  /* 0x0000000626267c10 */ /* 0x000fe400097fe4ff */
[----:B------:R-:W-:Y:S04]  /*4b5d0*/  STL [R1+0x47c], R37 ;  /* 0x00047c2501007387 */ /* 0x000fe80000100800 */
[----:B------:R2:W-:Y:S04]  /*4b5e0*/  LDGSTS.E [R0+0x2600], [R4.64], P0 ;  /* 0x0260000004007fae */ /* 0x0005e80008121848 */
[----:B-1----:R-:W4:Y:S04]  /*4b5f0*/  LDL.LU R35, [R1+0x5b8] ;  /* 0x0005b80001237983 */ /* 0x002f280000300800 */
[----:B------:R-:W-:Y:S01]  /*4b600*/  STL [R1+0x478], R38 ;  /* 0x0004782601007387 */ /* 0x000fe20000100800 */
[----:B--2---:R-:W-:-:S03]  /*4b610*/  IMAD.MOV.U32 R4, RZ, RZ, R37 ;  /* 0x000000ffff047224 */ /* 0x004fc600078e0025 */
[----:B------:R-:W4:Y:S01]  /*4b620*/  LDL.LU R30, [R1+0x5f8] ;  /* 0x0005f800011e7983 */ /* 0x000f220000300800 */
[----:B------:R-:W-:-:S05]  /*4b630*/  IMAD.MOV.U32 R5, RZ, RZ, R38 ;  /* 0x000000ffff057224 */ /* 0x000fca00078e0026 */
[----:B------:R1:W-:Y:S01]  /*4b640*/  LDGSTS.E [R0+0x3600], [R4.64], P0 ;  /* 0x0360000004007fae */ /* 0x0003e20008121848 */
[----:B------:R-:W-:Y:S02]  /*4b650*/  IADD3 R2, P1, R2, UR7, RZ ;  /* 0x0000000702027c10 */ /* 0x000fe4000ff3e0ff */
[----:B------:R-:W-:Y:S02]  /*4b660*/  IADD3 R27, P2, R27, UR7, RZ ;  /* 0x000000071b1b7c10 */ /* 0x000fe4000ff5e0ff */
[----:B------:R-:W-:Y:S01]  /*4b670*/  IADD3.X R34, R34, UR6, RZ, P1, !PT ;  /* 0x0000000622227c10 */ /* 0x000fe20008ffe4ff */
[----:B------:R-:W-:Y:S01]  /*4b680*/  STL [R1+0x4bc], R2 ;  /* 0x0004bc0201007387 */ /* 0x000fe20000100800 */
[----:B-1----:R-:W-:-:S03]  /*4b690*/  IMAD.MOV.U32 R4, RZ, RZ, R2 ;  /* 0x000000ffff047224 */ /* 0x002fc600078e0002 */
        /* <DEDUP_REMOVED lines=8> */
[----:B------:R-:W-:-:S03]  /*4b720*/  IMAD.MOV.U32 R5, RZ, RZ, R36 ;  /* 0x000000ffff057224 */ /* 0x000fc600078e0024 */
[----:B-1----:R-:W4:Y:S01]  /*4b730*/  LDL.LU R36, [R1+0x638] ;  /* 0x0006380001247983 */ /* 0x002f220000300800 */
[----:B------:R-:W-:-:S03]  /*4b740*/  MOV R4, R27 ;  /* 0x0000001b00047202 */ /* 0x000fc60000000f00 */
[----:B------:R-:W4:Y:S04]  /*4b750*/  LDL.LU R27, [R1+0x678] ;  /* 0x00067800011b7983 */ /* 0x000f280000300800 */
[----:B------:R1:W-:Y:S01]  /*4b760*/  LDGSTS.E [R0+0x5600], [R4.64], P0 ;  /* 0x0560000004007fae */ /* 0x0003e20008121848 */
[----:B---3--:R-:W-:Y:S02]  /*4b770*/  IADD3 R25, P1, R25, UR7, RZ ;  /* 0x0000000719197c10 */ /* 0x008fe4000ff3e0ff */
        /* <DEDUP_REMOVED lines=9> */
[----:B-1----:R-:W2:Y:S04]  /*4b810*/  LDL.LU R28, [R1+0x6bc] ;  /* 0x0006bc00011c7983 */ /* 0x002ea80000300800 */
[----:B------:R1:W-:Y:S04]  /*4b820*/  STL [R1+0x578], R32 ;  /* 0x0005782001007387 */ /* 0x0003e80000100800 */
[----:B------:R-:W2:Y:S01]  /*4b830*/  LDL.LU R25, [R1+0x6fc] ;  /* 0x0006fc0001197983 */ /* 0x000ea20000300800 */
[----:B---3--:R-:W-:-:S03]  /*4b840*/  IMAD.MOV.U32 R5, RZ, RZ, R32 ;  /* 0x000000ffff057224 */ /* 0x008fc600078e0020 */
[----:B-1----:R-:W3:Y:S01]  /*4b850*/  LDL.LU R32, [R1+0x6b8] ;  /* 0x0006b80001207983 */ /* 0x002ee20000300800 */
[----:B------:R-:W-:-:S03]  /*4b860*/  IMAD.MOV.U32 R4, RZ, RZ, R31 ;  /* 0x000000ffff047224 */ /* 0x000fc600078e001f */
[----:B------:R-:W3:Y:S01]  /*4b870*/  LDL.LU R31, [R1+0x6f8] ;  /* 0x0006f800011f7983 */ /* 0x000ee20000300800 */
[----:B------:R-:W-:Y:S02]  /*4b880*/  IADD3 R33, P1, R33, UR7, RZ ;  /* 0x0000000721217c10 */ /* 0x000fe4000ff3e0ff */
[----:B------:R-:W-:Y:S01]  /*4b890*/  IADD3 R7, P2, R7, UR7, RZ ;  /* 0x0000000707077c10 */ /* 0x000fe2000ff5e0ff */
[----:B------:R1:W-:Y:S04]  /*4b8a0*/  LDGSTS.E [R0+0x7600], [R4.64], P0 ;  /* 0x0760000004007fae */ /* 0x0003e80008121848 */
[----:B------:R4:W-:Y:S01]  /*4b8b0*/  STL [R1+0x5bc], R33 ;  /* 0x0005bc2101007387 */ /* 0x0009e20000100800 */
[----:B-1----:R-:W-:Y:S01]  /*4b8c0*/  IMAD.MOV.U32 R4, RZ, RZ, R33 ;  /* 0x000000ffff047224 */ /* 0x002fe200078e0021 */
[----:B----4-:R-:W-:-:S05]  /*4b8d0*/  IADD3.X R35, R35, UR6, RZ, P1, !PT ;  /* 0x0000000623237c10 */ /* 0x010fca0008ffe4ff */
        /* <DEDUP_REMOVED lines=8> */
[----:B------:R1:W-:Y:S04]  /*4b960*/  LDGSTS.E [R0+0x8600], [R4.64], P0 ;  /* 0x0860000004007fae */ /* 0x0003e80008121848 */
[----:B------:R-:W3:Y:S01]  /*4b970*/  LDL.LU R38, [R1+0x778] ;  /* 0x0007780001267983 */ /* 0x000ee20000300800 */
[----:B-1----:R-:W-:Y:S01]  /*4b980*/  IMAD.MOV.U32 R4, RZ, RZ, R7 ;  /* 0x000000ffff047224 */ /* 0x002fe200078e0007 */
[----:B------:R-:W-:Y:S01]  /*4b990*/  IADD3 R34, P1, R34, UR7, RZ ;  /* 0x0000000722227c10 */ /* 0x000fe2000ff3e0ff */
[----:B------:R-:W-:Y:S01]  /*4b9a0*/  IMAD.MOV.U32 R5, RZ, RZ, R30 ;  /* 0x000000ffff057224 */ /* 0x000fe200078e001e */
[----:B----4-:R-:W4:Y:S04]  /*4b9b0*/  LDL.LU R7, [R1+0x7bc] ;  /* 0x0007bc0001077983 */ /* 0x010f280000300800 */
[----:B------:R-:W4:Y:S01]  /*4b9c0*/  LDL.LU R30, [R1+0x7fc] ;  /* 0x0007fc00011e7983 */ /* 0x000f220000300800 */
[----:B------:R-:W-:-:S03]  /*4b9d0*/  IADD3 R2, P2, R2, UR7, RZ ;  /* 0x0000000702027c10 */ /* 0x000fc6000ff5e0ff */
[----:B------:R1:W-:Y:S01]  /*4b9e0*/  STL [R1+0x63c], R34 ;  /* 0x00063c2201007387 */ /* 0x0003e20000100800 */
[----:B------:R-:W-:-:S03]  /*4b9f0*/  IADD3.X R36, R36, UR6, RZ, P1, !PT ;  /* 0x0000000624247c10 */ /* 0x000fc60008ffe4ff */
[----:B------:R1:W-:Y:S01]  /*4ba00*/  LDGSTS.E [R0+0x9600], [R4.64], P0 ;  /* 0x0960000004007fae */ /* 0x0003e20008121848 */
[----:B------:R-:W-:-:S03]  /*4ba10*/  IADD3.X R27, R27, UR6, RZ, P2, !PT ;  /* 0x000000061b1b7c10 */ /* 0x000fc600097fe4ff */
[----:B------:R1:W-:Y:S04]  /*4ba20*/  STL [R1+0x638], R36 ;  /* 0x0006382401007387 */ /* 0x0003e80000100800 */
[----:B------:R1:W-:Y:S02]  /*4ba30*/  STL [R1+0x67c], R2 ;  /* 0x00067c0201007387 */ /* 0x0003e40000100800 */
[----:B-1----:R-:W-:Y:S02]  /*4ba40*/  IMAD.MOV.U32 R4, RZ, RZ, R34 ;  /* 0x000000ffff047224 */ /* 0x002fe400078e0022 */
        /* <DEDUP_REMOVED lines=10> */
[----:B--2---:R-:W-:-:S05]  /*4baf0*/  IADD3 R28, P1, R28, UR7, RZ ;  /* 0x000000071c1c7c10 */ /* 0x004fca000ff3e0ff */
[----:B------:R2:W-:Y:S01]  /*4bb00*/  STL [R1+0x6bc], R28 ;  /* 0x0006bc1c01007387 */ /* 0x0005e20000100800 */
[----:B------:R-:W-:Y:S02]  /*4bb10*/  IADD3 R25, P2, R25, UR7, RZ ;  /* 0x0000000719197c10 */ /* 0x000fe4000ff5e0ff */
[----:B---3--:R-:W-:Y:S02]  /*4bb20*/  IADD3.X R32, R32, UR6, RZ, P1, !PT ;  /* 0x0000000620207c10 */ /* 0x008fe40008ffe4ff */
[----:B-1----:R-:W-:Y:S02]  /*4bb30*/  MOV R4, R28 ;  /* 0x0000001c00047202 */ /* 0x002fe40000000f00 */
[----:B------:R-:W-:Y:S01]  /*4bb40*/  IADD3.X R31, R31, UR6, RZ, P2, !PT ;  /* 0x000000061f1f7c10 */ /* 0x000fe200097fe4ff */
[----:B------:R1:W-:Y:S04]  /*4bb50*/  STL [R1+0x6b8], R32 ;  /* 0x0006b82001007387 */ /* 0x0003e80000100800 */
[----:B------:R-:W-:Y:S04]  /*4bb60*/  STL [R1+0x6fc], R25 ;  /* 0x0006fc1901007387 */ /* 0x000fe80000100800 */
[----:B--2---:R-:W2:Y:S01]  /*4bb70*/  LDL.LU R28, [R1+0x838] ;  /* 0x00083800011c7983 */ /* 0x004ea20000300800 */
[----:B------:R-:W-:-:S03]  /*4bb80*/  IMAD.MOV.U32 R5, RZ, RZ, R32 ;  /* 0x000000ffff057224 */ /* 0x000fc600078e0020 */
[----:B------:R3:W-:Y:S04]  /*4bb90*/  STL [R1+0x6f8], R31 ;  /* 0x0006f81f01007387 */ /* 0x0007e80000100800 */
[----:B-1----:R-:W2:Y:S04]  /*4bba0*/  LDL.LU R32, [R1+0x878] ;  /* 0x0008780001207983 */ /* 0x002ea80000300800 */
[----:B------:R1:W-:Y:S02]  /*4bbb0*/  LDGSTS.E [R0+0xc600], [R4.64], P0 ;  /* 0x0c60000004007fae */ /* 0x0003e40008121848 */
[----:B-1----:R-:W-:-:S02]  /*4bbc0*/  IMAD.MOV.U32 R4, RZ, RZ, R25 ;  /* 0x000000ffff047224 */ /* 0x002fc400078e0019 */
[----:B------:R-:W-:Y:S02]  /*4bbd0*/  IMAD.MOV.U32 R5, RZ, RZ, R31 ;  /* 0x000000ffff057224 */ /* 0x000fe400078e001f */
[----:B---3--:R-:W3:Y:S04]  /*4bbe0*/  LDL.LU R31, [R1+0x8bc] ;  /* 0x0008bc00011f7983 */ /* 0x008ee80000300800 */
[----:B------:R-:W3:Y:S04]  /*4bbf0*/  LDL.LU R25, [R1+0x8fc] ;  /* 0x0008fc0001197983 */ /* 0x000ee80000300800 */
[----:B------:R1:W-:Y:S01]  /*4bc00*/  LDGSTS.E [R0+0xd600], [R4.64], P0 ;  /* 0x0d60000004007fae */ /* 0x0003e20008121848 */
[----:B------:R-:W-:-:S05]  /*4bc10*/  IADD3 R33, P1, R33, UR7, RZ ;  /* 0x0000000721217c10 */ /* 0x000fca000ff3e0ff */
[----:B------:R-:W-:Y:S01]  /*4bc20*/  STL [R1+0x73c], R33 ;  /* 0x00073c2101007387 */ /* 0x000fe20000100800 */
[----:B------:R-:W-:Y:S02]  /*4bc30*/  IADD3 R37, P2, R37, UR7, RZ ;  /* 0x0000000725257c10 */ /* 0x000fe4000ff5e0ff */
[----:B------:R-:W-:Y:S01]  /*4bc40*/  IADD3.X R35, R35, UR6, RZ, P1, !PT ;  /* 0x0000000623237c10 */ /* 0x000fe20008ffe4ff */
[----:B-1----:R-:W-:-:S04]  /*4bc50*/  IMAD.MOV.U32 R4, RZ, RZ, R33 ;  /* 0x000000ffff047224 */ /* 0x002fc800078e0021 */
[----:B------:R1:W-:Y:S01]  /*4bc60*/  STL [R1+0x738], R35 ;  /* 0x0007382301007387 */ /* 0x0003e20000100800 */
[----:B------:R-:W-:Y:S01]  /*4bc70*/  IMAD.MOV.U32 R5, RZ, RZ, R35 ;  /* 0x000000ffff057224 */ /* 0x000fe200078e0023 */
[----:B------:R-:W-:Y:S02]  /*4bc80*/  IADD3.X R38, R38, UR6, RZ, P2, !PT ;  /* 0x0000000626267c10 */ /* 0x000fe400097fe4ff */
[----:B------:R-:W-:Y:S04]  /*4bc90*/  STL [R1+0x77c], R37 ;  /* 0x00077c2501007387 */ /* 0x000fe80000100800 */
[----:B------:R4:W-:Y:S04]  /*4bca0*/  LDGSTS.E [R0+0xe600], [R4.64], P0 ;  /* 0x0e60000004007fae */ /* 0x0009e80008121848 */
[----:B-1----:R-:W3:Y:S04]  /*4bcb0*/  LDL.LU R35, [R1+0x8b8] ;  /* 0x0008b80001237983 */ /* 0x002ee80000300800 */
[----:B------:R-:W-:Y:S01]  /*4bcc0*/  STL [R1+0x778], R38 ;  /* 0x0007782601007387 */ /* 0x000fe20000100800 */
[----:B----4-:R-:W-:-:S03]  /*4bcd0*/  IADD3 R7, P1, R7, UR7, RZ ;  /* 0x0000000707077c10 */ /* 0x010fc6000ff3e0ff */
[----:B------:R-:W3:Y:S01]  /*4bce0*/  LDL.LU R33, [R1+0x8f8] ;  /* 0x0008f80001217983 */ /* 0x000ee20000300800 */
[----:B------:R-:W-:Y:S02]  /*4bcf0*/  IMAD.MOV.U32 R4, RZ, RZ, R37 ;  /* 0x000000ffff047224 */ /* 0x000fe400078e0025 */
        /* <DEDUP_REMOVED lines=14> */
[----:B------:R-:W-:Y:S01]  /*4bde0*/  IMAD.MOV.U32 R5, RZ, RZ, R36 ;  /* 0x000000ffff057224 */ /* 0x000fe200078e0024 */
        /* <DEDUP_REMOVED lines=19> */
[----:B------:R-:W-:-:S03]  /*4bf20*/  MOV R4, R27 ;  /* 0x0000001b00047202 */ /* 0x000fc60000000f00 */
[----:B------:R-:W2:Y:S01]  /*4bf30*/  LDL.LU R27, [R1+0x9f8] ;  /* 0x0009f800011b7983 */ /* 0x000ea20000300800 */
[----:B---3--:R-:W-:Y:S02]  /*4bf40*/  IADD3 R31, P1, R31, UR7, RZ ;  /* 0x000000071f1f7c10 */ /* 0x008fe4000ff3e0ff */
[----:B------:R-:W-:Y:S01]  /*4bf50*/  IADD3 R25, P2, R25, UR7, RZ ;  /* 0x0000000719197c10 */ /* 0x000fe2000ff5e0ff */
[----:B------:R1:W-:Y:S04]  /*4bf60*/  LDGSTS.E [R0+0x13600], [R4.64], P0 ;  /* 0x1360000004007fae */ /* 0x0003e80008121848 */
[----:B------:R3:W-:Y:S01]  /*4bf70*/  STL [R1+0x8bc], R31 ;  /* 0x0008bc1f01007387 */ /* 0x0007e20000100800 */
[----:B-1----:R-:W-:Y:S01]  /*4bf80*/  IMAD.MOV.U32 R4, RZ, RZ, R31 ;  /* 0x000000ffff047224 */ /* 0x002fe200078e001f */
        /* <DEDUP_REMOVED lines=11> */
[----:B------:R-:W-:Y:S01]  /*4c040*/  IMAD.MOV.U32 R4, RZ, RZ, R25 ;  /* 0x000000ffff047224 */ /* 0x000fe200078e0019 */
[----:B------:R-:W3:Y:S04]  /*4c050*/  LDL.LU R33, [R1+0xa78] ;  /* 0x000a780001217983 */ /* 0x000ee80000300800 */
[----:B------:R-:W3:Y:S01]  /*4c060*/  LDL.LU R35, [R1+0xabc] ;  /* 0x000abc0001237983 */ /* 0x000ee20000300800 */
[----:B------:R-:W-:-:S03]  /*4c070*/  IADD3 R34, P1, R34, UR7, RZ ;  /* 0x0000000722227c10 */ /* 0x000fc6000ff3e0ff */
[----:B------:R-:W3:Y:S04]  /*4c080*/  LDL.LU R25, [R1+0xafc] ;  /* 0x000afc0001197983 */ /* 0x000ee80000300800 */
[----:B------:R-:W-:Y:S01]  /*4c090*/  STL [R1+0x93c], R34 ;  /* 0x00093c2201007387 */ /* 0x000fe20000100800 */
[----:B------:R-:W-:-:S03]  /*4c0a0*/  IADD3 R7, P2, R7, UR7, RZ ;  /* 0x0000000707077c10 */ /* 0x000fc6000ff5e0ff */
[----:B------:R1:W-:Y:S01]  /*4c0b0*/  LDGSTS.E [R0+0x15600], [R4.64], P0 ;  /* 0x1560000004007fae */ /* 0x0003e20008121848 */
[----:B------:R-:W-:-:S05]  /*4c0c0*/  IADD3.X R36, R36, UR6, RZ, P1, !PT ;  /* 0x0000000624247c10 */ /* 0x000fca0008ffe4ff */
[----:B------:R1:W-:Y:S01]  /*4c0d0*/  STL [R1+0x938], R36 ;  /* 0x0009382401007387 */ /* 0x0003e20000100800 */
[----:B------:R-:W-:Y:S01]  /*4c0e0*/  IADD3.X R30, R30, UR6, RZ, P2, !PT ;  /* 0x000000061e1e7c10 */ /* 0x000fe200097fe4ff */
        /* <DEDUP_REMOVED lines=19> */
[----:B------:R-:W-:Y:S04]  /*4c220*/  STL [R1+0x9fc], R2 ;  /* 0x0009fc0201007387 */ /* 0x000fe80000100800 */
[----:B----4-:R-:W2:Y:S01]  /*4c230*/  LDL.LU R28, [R1+0xb38] ;  /* 0x000b3800011c7983 */ /* 0x010ea20000300800 */
[----:B------:R-:W-:-:S03]  /*4c240*/  IMAD.MOV.U32 R5, RZ, RZ, R32 ;  /* 0x000000ffff057224 */ /* 0x000fc600078e0020 */
        /* <DEDUP_REMOVED lines=8> */
[----:B------:R-:W-:-:S04]  /*4c2d0*/  IADD3 R37, P1, R37, UR7, RZ ;  /* 0x0000000725257c10 */ /* 0x000fc8000ff3e0ff */
[----:B-1----:R-:W-:Y:S02]  /*4c2e0*/  MOV R4, R37 ;  /* 0x0000002500047202 */ /* 0x002fe40000000f00 */
[----:B---3--:R-:W-:Y:S02]  /*4c2f0*/  IADD3 R31, P2, R31, UR7, RZ ;  /* 0x000000071f1f7c10 */ /* 0x008fe4000ff5e0ff */
[----:B------:R-:W-:Y:S01]  /*4c300*/  IADD3.X R38, R38, UR6, RZ, P1, !PT ;  /* 0x0000000626267c10 */ /* 0x000fe20008ffe4ff */
[----:B------:R-:W-:Y:S04]  /*4c310*/  STL [R1+0xa3c], R37 ;  /* 0x000a3c2501007387 */ /* 0x000fe80000100800 */
[----:B------:R-:W-:Y:S01]  /*4c320*/  IMAD.MOV.U32 R5, RZ, RZ, R38 ;  /* 0x000000ffff057224 */ /* 0x000fe200078e0026 */
[----:B------:R-:W-:Y:S04]  /*4c330*/  STL [R1+0xa38], R38 ;  /* 0x000a382601007387 */ /* 0x000fe80000100800 */
[----:B------:R1:W-:Y:S04]  /*4c340*/  STL [R1+0xa7c], R31 ;  /* 0x000a7c1f01007387 */ /* 0x0003e80000100800 */
[----:B------:R3:W-:Y:S01]  /*4c350*/  LDGSTS.E [R0+0x1a600], [R4.64], P0 ;  /* 0x1a60000004007fae */ /* 0x0007e20008121848 */
[----:B------:R-:W-:-:S02]  /*4c360*/  IADD3.X R33, R33, UR6, RZ, P2, !PT ;  /* 0x0000000621217c10 */ /* 0x000fc400097fe4ff */
[----:B------:R-:W-:-:S03]  /*4c370*/  IADD3 R35, P1, R35, UR7, RZ ;  /* 0x0000000723237c10 */ /* 0x000fc6000ff3e0ff */
[----:B------:R3:W-:Y:S02]  /*4c380*/  STL [R1+0xa78], R33 ;  /* 0x000a782101007387 */ /* 0x0007e40000100800 */
[----:B---3--:R-:W-:Y:S02]  /*4c390*/  IMAD.MOV.U32 R4, RZ, RZ, R31 ;  /* 0x000000ffff047224 */ /* 0x008fe400078e001f */
[----:B------:R-:W-:Y:S01]  /*4c3a0*/  IMAD.MOV.U32 R5, RZ, RZ, R33 ;  /* 0x000000ffff057224 */ /* 0x000fe200078e0021 */
[----:B-1----:R-:W3:Y:S01]  /*4c3b0*/  LDL.LU R31, [R1+0x3c0] ;  /* 0x0003c000011f7983 */ /* 0x002ee20000300800 */
[----:B------:R-:W-:-:S03]  /*4c3c0*/  IADD3 R25, P2, R25, UR7, RZ ;  /* 0x0000000719197c10 */ /* 0x000fc6000ff5e0ff */
[----:B------:R1:W-:Y:S04]  /*4c3d0*/  LDGSTS.E [R0+0x1b600], [R4.64], P0 ;  /* 0x1b60000004007fae */ /* 0x0003e80008121848 */
[----:B------:R-:W3:Y:S04]  /*4c3e0*/  LDL.LU R33, [R1+0x400] ;  /* 0x0004000001217983 */ /* 0x000ee80000300800 */
[----:B------:R-:W-:Y:S01]  /*4c3f0*/  STL [R1+0xabc], R35 ;  /* 0x000abc2301007387 */ /* 0x000fe20000100800 */
[----:B-1----:R-:W-:Y:S01]  /*4c400*/  IMAD.MOV.U32 R4, RZ, RZ, R35 ;  /* 0x000000ffff047224 */ /* 0x002fe200078e0023 */
[----:B------:R-:W-:-:S05]  /*4c410*/  IADD3.X R36, R36, UR6, RZ, P1, !PT ;  /* 0x0000000624247c10 */ /* 0x000fca0008ffe4ff */
[----:B------:R-:W-:Y:S01]  /*4c420*/  IMAD.MOV.U32 R5, RZ, RZ, R36 ;  /* 0x000000ffff057224 */ /* 0x000fe200078e0024 */
[----:B------:R-:W-:Y:S01]  /*4c430*/  IADD3.X R34, R34, UR6, RZ, P2, !PT ;  /* 0x0000000622227c10 */ /* 0x000fe200097fe4ff */
[----:B------:R-:W-:Y:S04]  /*4c440*/  STL [R1+0xab8], R36 ;  /* 0x000ab82401007387 */ /* 0x000fe80000100800 */
[----:B------:R-:W-:Y:S04]  /*4c450*/  STL [R1+0xafc], R25 ;  /* 0x000afc1901007387 */ /* 0x000fe80000100800 */
[----:B------:R1:W-:Y:S04]  /*4c460*/  LDGSTS.E [R0+0x1c600], [R4.64], P0 ;  /* 0x1c60000004007fae */ /* 0x0003e80008121848 */
[----:B------:R1:W-:Y:S02]  /*4c470*/  STL [R1+0xaf8], R34 ;  /* 0x000af82201007387 */ /* 0x0003e40000100800 */
[----:B-1----:R-:W-:-:S02]  /*4c480*/  IMAD.MOV.U32 R5, RZ, RZ, R34 ;  /* 0x000000ffff057224 */ /* 0x002fc400078e0022 */
[----:B------:R-:W-:Y:S01]  /*4c490*/  IMAD.MOV.U32 R4, RZ, RZ, R25 ;  /* 0x000000ffff047224 */ /* 0x000fe200078e0019 */
[----:B------:R-:W3:Y:S01]  /*4c4a0*/  LDL.LU R34, [R1+0x440] ;  /* 0x0004400001227983 */ /* 0x000ee20000300800 */
[----:B------:R-:W-:-:S03]  /*4c4b0*/  IADD3 R7, P1, R7, UR7, RZ ;  /* 0x0000000707077c10 */ /* 0x000fc6000ff3e0ff */
[----:B------:R-:W3:Y:S04]  /*4c4c0*/  LDL.LU R25, [R1+0x444] ;  /* 0x0004440001197983 */ /* 0x000ee80000300800 */
[----:B------:R-:W3:Y:S01]  /*4c4d0*/  LDL.LU R37, [R1+0x480] ;  /* 0x0004800001257983 */ /* 0x000ee20000300800 */
[----:B------:R-:W-:-:S03]  /*4c4e0*/  IADD3 R30, P2, R30, UR7, RZ ;  /* 0x000000071e1e7c10 */ /* 0x000fc6000ff5e0ff */
[----:B------:R-:W3:Y:S04]  /*4c4f0*/  LDL.LU R36, [R1+0x484] ;  /* 0x0004840001247983 */ /* 0x000ee80000300800 */
[----:B------:R1:W-:Y:S04]  /*4c500*/  LDGSTS.E [R0+0x1d600], [R4.64], P0 ;  /* 0x1d60000004007fae */ /* 0x0003e80008121848 */
[----:B------:R2:W-:Y:S01]  /*4c510*/  STL [R1+0xb3c], R7 ;  /* 0x000b3c0701007387 */ /* 0x0005e20000100800 */
[----:B-1----:R-:W-:Y:S01]  /*4c520*/  IMAD.MOV.U32 R4, RZ, RZ, R7 ;  /* 0x000000ffff047224 */ /* 0x002fe200078e0007 */
[----:B--2---:R-:W-:-:S05]  /*4c530*/  IADD3.X R28, R28, UR6, RZ, P1, !PT ;  /* 0x000000061c1c7c10 */ /* 0x004fca0008ffe4ff */
[----:B------:R-:W-:Y:S01]  /*4c540*/  IMAD.MOV.U32 R5, RZ, RZ, R28 ;  /* 0x000000ffff057224 */ /* 0x000fe200078e001c */
[----:B------:R1:W-:Y:S01]  /*4c550*/  STL [R1+0xb38], R28 ;  /* 0x000b381c01007387 */ /* 0x0003e20000100800 */
[----:B------:R-:W-:-:S03]  /*4c560*/  IADD3.X R32, R32, UR6, RZ, P2, !PT ;  /* 0x0000000620207c10 */ /* 0x000fc600097fe4ff */
[----:B------:R-:W-:Y:S04]  /*4c570*/  STL [R1+0xb7c], R30 ;  /* 0x000b7c1e01007387 */ /* 0x000fe80000100800 */
[----:B------:R-:W2:Y:S04]  /*4c580*/  LDL.LU R7, [R1+0x4c4] ;  /* 0x0004c40001077983 */ /* 0x000ea80000300800 */
[----:B------:R4:W-:Y:S04]  /*4c590*/  STL [R1+0xb78], R32 ;  /* 0x000b782001007387 */ /* 0x0009e80000100800 */
[----:B------:R4:W-:Y:S04]  /*4c5a0*/  LDGSTS.E [R0+0x1e600], [R4.64], P0 ;  /* 0x1e60000004007fae */ /* 0x0009e80008121848 */
[----:B-1----:R-:W2:Y:S01]  /*4c5b0*/  LDL.LU R28, [R1+0x504] ;  /* 0x00050400011c7983 */ /* 0x002ea20000300800 */
[----:B----4-:R-:W-:-:S03]  /*4c5c0*/  IMAD.MOV.U32 R5, RZ, RZ, R32 ;  /* 0x000000ffff057224 */ /* 0x010fc600078e0020 */
[----:B------:R-:W4:Y:S04]  /*4c5d0*/  LDL.LU R32, [R1+0x4c0] ;  /* 0x0004c00001207983 */ /* 0x000f280000300800 */
[----:B------:R-:W4:Y:S01]  /*4c5e0*/  LDL.LU R35, [R1+0x500] ;  /* 0x0005000001237983 */ /* 0x000f220000300800 */
[----:B------:R-:W-:Y:S01]  /*4c5f0*/  IMAD.MOV.U32 R4, RZ, RZ, R30 ;  /* 0x000000ffff047224 */ /* 0x000fe200078e001e */
[----:B------:R-:W-:Y:S02]  /*4c600*/  IADD3 R27, P1, R27, UR7, RZ ;  /* 0x000000071b1b7c10 */ /* 0x000fe4000ff3e0ff */
[----:B------:R-:W-:Y:S02]  /*4c610*/  IADD3 R2, P2, R2, UR7, RZ ;  /* 0x0000000702027c10 */ /* 0x000fe4000ff5e0ff */
[----:B------:R1:W-:Y:S04]  /*4c620*/  LDGSTS.E [R0+0x1f600], [R4.64], P0 ;  /* 0x1f60000004007fae */ /* 0x0003e80008121848 */
[----:B------:R3:W-:Y:S04]  /*4c630*/  STL [R1+0x3c4], R27 ;  /* 0x0003c41b01007387 */ /* 0x0007e80000100800 */
[----:B------:R-:W-:Y:S01]  /*4c640*/  STL [R1+0x404], R2 ;  /* 0x0004040201007387 */ /* 0x000fe20000100800 */
[----:B-1----:R-:W-:-:S04]  /*4c650*/  IMAD.U32 R0, RZ, RZ, UR5 ;  /* 0x00000005ff007e24 */ /* 0x002fc8000f8e00ff */
[----:B------:R-:W-:Y:S01]  /*4c660*/  IMAD R0, R0, 0x20000, R26 ;  /* 0x0002000000007824 */ /* 0x000fe200078e021a */
[----:B------:R-:W-:Y:S02]  /*4c670*/  MOV R4, R27 ;  /* 0x0000001b00047202 */ /* 0x000fe40000000f00 */
[----:B---3--:R-:W-:-:S05]  /*4c680*/  IADD3.X R31, R31, UR6, RZ, P1, !PT ;  /* 0x000000061f1f7c10 */ /* 0x008fca0008ffe4ff */
[----:B------:R1:W-:Y:S04]  /*4c690*/  STL [R1+0x3c0], R31 ;  /* 0x0003c01f01007387 */ /* 0x0003e80000100800 */
[----:B------:R-:W3:Y:S01]  /*4c6a0*/  LDL.LU R26, [R1+0x544] ;  /* 0x00054400011a7983 */ /* 0x000ee20000300800 */
[----:B------:R-:W-:-:S03]  /*4c6b0*/  IMAD.MOV.U32 R5, RZ, RZ, R31 ;  /* 0x000000ffff057224 */ /* 0x000fc600078e001f */
[----:B------:R-:W3:Y:S01]  /*4c6c0*/  LDL.LU R30, [R1+0x584] ;  /* 0x00058400011e7983 */ /* 0x000ee20000300800 */
[----:B------:R-:W-:-:S03]  /*4c6d0*/  IADD3.X R33, R33, UR6, RZ, P2, !PT ;  /* 0x0000000621217c10 */ /* 0x000fc600097fe4ff */
[----:B------:R-:W3:Y:S04]  /*4c6e0*/  LDL.LU R27, [R1+0x540] ;  /* 0x00054000011b7983 */ /* 0x000ee80000300800 */
[----:B-1----:R-:W3:Y:S04]  /*4c6f0*/  LDL.LU R31, [R1+0x580] ;  /* 0x00058000011f7983 */ /* 0x002ee80000300800 */
[----:B------:R1:W-:Y:S04]  /*4c700*/  LDGSTS.E [R0+0x800], [R4.64], P0 ;  /* 0x0080000004007fae */ /* 0x0003e80008121848 */
[----:B------:R1:W-:Y:S02]  /*4c710*/  STL [R1+0x400], R33 ;  /* 0x0004002101007387 */ /* 0x0003e40000100800 */
[----:B-1----:R-:W-:-:S02]  /*4c720*/  IMAD.MOV.U32 R4, RZ, RZ, R2 ;  /* 0x000000ffff047224 */ /* 0x002fc400078e0002 */
[----:B------:R-:W-:Y:S02]  /*4c730*/  IMAD.MOV.U32 R5, RZ, RZ, R33 ;  /* 0x000000ffff057224 */ /* 0x000fe400078e0021 */
[----:B------:R-:W3:Y:S04]  /*4c740*/  LDL.LU R33, [R1+0x5c4] ;  /* 0x0005c40001217983 */ /* 0x000ee80000300800 */
[----:B------:R-:W3:Y:S04]  /*4c750*/  LDL.LU R2, [R1+0x604] ;  /* 0x0006040001027983 */ /* 0x000ee80000300800 */
        /* <DEDUP_REMOVED lines=10> */
[----:B------:R-:W3:Y:S04]  /*4c800*/  LDL.LU R34, [R1+0x5c0] ;  /* 0x0005c00001227983 */ /* 0x000ee80000300800 */
[----:B------:R-:W-:Y:S04]  /*4c810*/  STL [R1+0x480], R37 ;  /* 0x0004802501007387 */ /* 0x000fe80000100800 */
[----:B------:R-:W3:Y:S04]  /*4c820*/  LDL.LU R25, [R1+0x600] ;  /* 0x0006000001197983 */ /* 0x000ee80000300800 */
[----:B------:R1:W-:Y:S02]  /*4c830*/  LDGSTS.E [R0+0x2800], [R4.64], P0 ;  /* 0x0280000004007fae */ /* 0x0003e40008121848 */
[----:B-1----:R-:W-:-:S02]  /*4c840*/  IMAD.MOV.U32 R4, RZ, RZ, R36 ;  /* 0x000000ffff047224 */ /* 0x002fc400078e0024 */
[----:B------:R-:W-:-:S05]  /*4c850*/  IMAD.MOV.U32 R5, RZ, RZ, R37 ;  /* 0x000000ffff057224 */ /* 0x000fca00078e0025 */
[----:B------:R1:W-:Y:S01]  /*4c860*/  LDGSTS.E [R0+0x3800], [R4.64], P0 ;  /* 0x0380000004007fae */ /* 0x0003e20008121848 */
[----:B--2---:R-:W-:-:S05]  /*4c870*/  IADD3 R7, P1, R7, UR7, RZ ;  /* 0x0000000707077c10 */ /* 0x004fca000ff3e0ff */
        /* <DEDUP_REMOVED lines=15> */
[----:B------:R-:W2:Y:S04]  /*4c970*/  LDL.LU R28, [R1+0x680] ;  /* 0x00068000011c7983 */ /* 0x000ea80000300800 */
[----:B------:R1:W-:Y:S01]  /*4c980*/  LDGSTS.E [R0+0x5800], [R4.64], P0 ;  /* 0x0580000004007fae */ /* 0x0003e20008121848 */
[----:B---3--:R-:W-:Y:S02]  /*4c990*/  IADD3 R26, P1, R26, UR7, RZ ;  /* 0x000000071a1a7c10 */ /* 0x008fe4000ff3e0ff */
[----:B------:R-:W-:Y:S02]  /*4c9a0*/  IADD3 R30, P2, R30, UR7, RZ ;  /* 0x000000071e1e7c10 */ /* 0x000fe4000ff5e0ff */
[----:B------:R-:W-:Y:S01]  /*4c9b0*/  IADD3.X R27, R27, UR6, RZ, P1, !PT ;  /* 0x000000061b1b7c10 */ /* 0x000fe20008ffe4ff */
[----:B------:R3:W-:Y:S01]  /*4c9c0*/  STL [R1+0x544], R26 ;  /* 0x0005441a01007387 */ /* 0x0007e20000100800 */
[----:B-1----:R-:W-:Y:S01]  /*4c9d0*/  IMAD.MOV.U32 R4, RZ, RZ, R26 ;  /* 0x000000ffff047224 */ /* 0x002fe200078e001a */
[----:B------:R-:W-:-:S02]  /*4c9e0*/  IADD3.X R31, R31, UR6, RZ, P2, !PT ;  /* 0x000000061f1f7c10 */ /* 0x000fc400097fe4ff */
[----:B------:R-:W-:Y:S01]  /*4c9f0*/  IMAD.MOV.U32 R5, RZ, RZ, R27 ;  /* 0x000000ffff057224 */ /* 0x000fe200078e001b */
[----:B------:R1:W-:Y:S04]  /*4ca00*/  STL [R1+0x540], R27 ;  /* 0x0005401b01007387 */ /* 0x0003e80000100800 */
[----:B------:R1:W-:Y:S04]  /*4ca10*/  STL [R1+0x584], R30 ;  /* 0x0005841e01007387 */ /* 0x0003e80000100800 */
[----:B---3--:R-:W3:Y:S04]  /*4ca20*/  LDL.LU R26, [R1+0x6c4] ;  /* 0x0006c400011a7983 */ /* 0x008ee80000300800 */
[----:B------:R1:W-:Y:S04]  /*4ca30*/  STL [R1+0x580], R31 ;  /* 0x0005801f01007387 */ /* 0x0003e80000100800 */
[----:B------:R1:W-:Y:S01]  /*4ca40*/  LDGSTS.E [R0+0x6800], [R4.64], P0 ;  /* 0x0680000004007fae */ /* 0x0003e20008121848 */
[----:B------:R-:W-:-:S03]  /*4ca50*/  IADD3 R33, P1, R33, UR7, RZ ;  /* 0x0000000721217c10 */ /* 0x000fc6000ff3e0ff */
[----:B-1----:R-:W3:Y:S01]  /*4ca60*/  LDL.LU R27, [R1+0x704] ;  /* 0x00070400011b7983 */ /* 0x002ee20000300800 */
[----:B------:R-:W-:Y:S02]  /*4ca70*/  IADD3 R2, P2, R2, UR7, RZ ;  /* 0x0000000702027c10 */ /* 0x000fe4000ff5e0ff */
[----:B------:R-:W-:Y:S02]  /*4ca80*/  MOV R4, R30 ;  /* 0x0000001e00047202 */ /* 0x000fe40000000f00 */
[----:B------:R-:W3:Y:S01]  /*4ca90*/  LDL.LU R30, [R1+0x6c0] ;  /* 0x0006c000011e7983 */ /* 0x000ee20000300800 */
[----:B------:R-:W-:-:S03]  /*4caa0*/  IMAD.MOV.U32 R5, RZ, RZ, R31 ;  /* 0x000000ffff057224 */ /* 0x000fc600078e001f */
[----:B------:R-:W3:Y:S04]  /*4cab0*/  LDL.LU R31, [R1+0x700] ;  /* 0x00070000011f7983 */ /* 0x000ee80000300800 */
        /* <DEDUP_REMOVED lines=34> */
[----:B--2---:R-:W2:Y:S04]  /*4cce0*/  LDL.LU R7, [R1+0x844] ;  /* 0x0008440001077983 */ /* 0x004ea80000300800 */
[----:B------:R-:W2:Y:S04]  /*4ccf0*/  LDL.LU R28, [R1+0x884] ;  /* 0x00088400011c7983 */ /* 0x000ea80000300800 */
[----:B------:R1:W-:Y:S01]  /*4cd00*/  LDGSTS.E [R0+0xb800], [R4.64], P0 ;  /* 0x0b80000004007fae */ /* 0x0003e20008121848 */
[----:B---3--:R-:W-:-:S05]  /*4cd10*/  IADD3 R26, P1, R26, UR7, RZ ;  /* 0x000000071a1a7c10 */ /* 0x008fca000ff3e0ff */
[----:B------:R3:W-:Y:S01]  /*4cd20*/  STL [R1+0x6c4], R26 ;  /* 0x0006c41a01007387 */ /* 0x0007e20000100800 */
[----:B-1----:R-:W-:Y:S01]  /*4cd30*/  IMAD.MOV.U32 R4, RZ, RZ, R26 ;  /* 0x000000ffff047224 */ /* 0x002fe200078e001a */
[----:B------:R-:W-:Y:S02]  /*4cd40*/  IADD3 R27, P2, R27, UR7, RZ ;  /* 0x000000071b1b7c10 */ /* 0x000fe4000ff5e0ff */
[----:B------:R-:W-:Y:S02]  /*4cd50*/  IADD3.X R30, R30, UR6, RZ, P1, !PT ;  /* 0x000000061e1e7c10 */ /* 0x000fe40008ffe4ff */
[----:B------:R-:W-:-:S03]  /*4cd60*/  IADD3.X R31, R31, UR6, RZ, P2, !PT ;  /* 0x000000061f1f7c10 */ /* 0x000fc600097fe4ff */
[----:B------:R1:W-:Y:S01]  /*4cd70*/  STL [R1+0x6c0], R30 ;  /* 0x0006c01e01007387 */ /* 0x0003e20000100800 */
[----:B------:R-:W-:-:S03]  /*4cd80*/  IMAD.MOV.U32 R5, RZ, RZ, R30 ;  /* 0x000000ffff057224 */ /* 0x000fc600078e001e */
[----:B------:R-:W-:Y:S04]  /*4cd90*/  STL [R1+0x704], R27 ;  /* 0x0007041b01007387 */ /* 0x000fe80000100800 */
[----:B---3--:R-:W2:Y:S04]  /*4cda0*/  LDL.LU R26, [R1+0x840] ;  /* 0x00084000011a7983 */ /* 0x008ea80000300800 */
[----:B------:R1:W-:Y:S04]  /*4cdb0*/  STL [R1+0x700], R31 ;  /* 0x0007001f01007387 */ /* 0x0003e80000100800 */
[----:B-1----:R-:W2:Y:S04]  /*4cdc0*/  LDL.LU R30, [R1+0x880] ;  /* 0x00088000011e7983 */ /* 0x002ea80000300800 */
[----:B------:R1:W-:Y:S02]  /*4cdd0*/  LDGSTS.E [R0+0xc800], [R4.64], P0 ;  /* 0x0c80000004007fae */ /* 0x0003e40008121848 */
[----:B-1----:R-:W-:Y:S01]  /*4cde0*/  IMAD.MOV.U32 R4, RZ, RZ, R27 ;  /* 0x000000ffff047224 */ /* 0x002fe200078e001b */
[----:B------:R-:W-:Y:S01]  /*4cdf0*/  IADD3 R33, P1, R33, UR7, RZ ;  /* 0x0000000721217c10 */ /* 0x000fe2000ff3e0ff */
[----:B------:R-:W-:-:S02]  /*4ce00*/  IMAD.MOV.U32 R5, RZ, RZ, R31 ;  /* 0x000000ffff057224 */ /* 0x000fc400078e001f */
[----:B------:R-:W2:Y:S04]  /*4ce10*/  LDL.LU R31, [R1+0x8c4] ;  /* 0x0008c400011f7983 */ /* 0x000ea80000300800 */
[----:B------:R-:W2:Y:S01]  /*4ce20*/  LDL.LU R27, [R1+0x904] ;  /* 0x00090400011b7983 */ /* 0x000ea20000300800 */
[----:B------:R-:W-:Y:S02]  /*4ce30*/  IADD3 R36, P2, R36, UR7, RZ ;  /* 0x0000000724247c10 */ /* 0x000fe4000ff5e0ff */
[----:B------:R-:W-:Y:S01]  /*4ce40*/  IADD3.X R34, R34, UR6, RZ, P1, !PT ;  /* 0x0000000622227c10 */ /* 0x000fe20008ffe4ff */
[----:B------:R-:W-:Y:S01]  /*4ce50*/  STL [R1+0x744], R33 ;  /* 0x0007442101007387 */ /* 0x000fe20000100800 */
[----:B------:R-:W-:-:S03]  /*4ce60*/  IADD3.X R37, R37, UR6, RZ, P2, !PT ;  /* 0x0000000625257c10 */ /* 0x000fc600097fe4ff */
[----:B------:R1:W-:Y:S04]  /*4ce70*/  LDGSTS.E [R0+0xd800], [R4.64], P0 ;  /* 0x0d80000004007fae */ /* 0x0003e80008121848 */
[----:B------:R1:W-:Y:S04]  /*4ce80*/  STL [R1+0x740], R34 ;  /* 0x0007402201007387 */ /* 0x0003e80000100800 */
[----:B------:R-:W-:Y:S01]  /*4ce90*/  STL [R1+0x784], R36 ;  /* 0x0007842401007387 */ /* 0x000fe20000100800 */
[----:B-1----:R-:W-:-:S03]  /*4cea0*/  IMAD.MOV.U32 R5, RZ, RZ, R34 ;  /* 0x000000ffff057224 */ /* 0x002fc600078e0022 */
[----:B------:R-:W2:Y:S01]  /*4ceb0*/  LDL.LU R34, [R1+0x8c0] ;  /* 0x0008c00001227983 */ /* 0x000ea20000300800 */
[----:B------:R-:W-:-:S03]  /*4cec0*/  MOV R4, R33 ;  /* 0x0000002100047202 */ /* 0x000fc60000000f00 */
[----:B------:R-:W-:Y:S01]  /*4ced0*/  STL [R1+0x780], R37 ;  /* 0x0007802501007387 */ /* 0x000fe20000100800 */
[----:B------:R-:W-:-:S03]  /*4cee0*/  IADD3 R2, P1, R2, UR7, RZ ;  /* 0x0000000702027c10 */ /* 0x000fc6000ff3e0ff */
[----:B------:R-:W2:Y:S01]  /*4cef0*/  LDL.LU R33, [R1+0x900] ;  /* 0x0009000001217983 */ /* 0x000ea20000300800 */
[----:B------:R-:W-:-:S03]  /*4cf00*/  IADD3 R25, P2, R25, UR7, RZ ;  /* 0x0000000719197c10 */ /* 0x000fc6000ff5e0ff */
[----:B------:R1:W-:Y:S04]  /*4cf10*/  LDGSTS.E [R0+0xe800], [R4.64], P0 ;  /* 0x0e80000004007fae */ /* 0x0003e80008121848 */
        /* <DEDUP_REMOVED lines=14> */
[----:B----4-:R-:W-:-:S03]  /*4d000*/  IMAD.MOV.U32 R5, RZ, RZ, R35 ;  /* 0x000000ffff057224 */ /* 0x010fc600078e0023 */
[----:B-1----:R-:W4:Y:S01]  /*4d010*/  LDL.LU R35, [R1+0x940] ;  /* 0x0009400001237983 */ /* 0x002f220000300800 */
[----:B------:R-:W-:-:S03]  /*4d020*/  IMAD.MOV.U32 R4, RZ, RZ, R25 ;  /* 0x000000ffff047224 */ /* 0x000fc600078e0019 */
[----:B------:R-:W4:Y:S01]  /*4d030*/  LDL.LU R25, [R1+0x980] ;  /* 0x0009800001197983 */ /* 0x000f220000300800 */
[----:B--2---:R-:W-:Y:S02]  /*4d040*/  IADD3 R7, P1, R7, UR7, RZ ;  /* 0x0000000707077c10 */ /* 0x004fe4000ff3e0ff */
        /* <DEDUP_REMOVED lines=8> */
[----:B------:R2:W-:Y:S04]  /*4d0d0*/  STL [R1+0x884], R28 ;  /* 0x0008841c01007387 */ /* 0x0005e80000100800 */
[----:B------:R2:W-:Y:S04]  /*4d0e0*/  LDGSTS.E [R0+0x12800], [R4.64], P0 ;  /* 0x1280000004007fae */ /* 0x0005e80008121848 */
[----:B-1----:R-:W4:Y:S04]  /*4d0f0*/  LDL.LU R26, [R1+0x9c4] ;  /* 0x0009c400011a7983 */ /* 0x002f280000300800 */
[----:B------:R1:W-:Y:S04]  /*4d100*/  STL [R1+0x880], R30 ;  /* 0x0008801e01007387 */ /* 0x0003e80000100800 */
[----:B------:R-:W4:Y:S01]  /*4d110*/  LDL.LU R7, [R1+0xa04] ;  /* 0x000a040001077983 */ /* 0x000f220000300800 */
[----:B--2---:R-:W-:-:S03]  /*4d120*/  IMAD.MOV.U32 R4, RZ, RZ, R28 ;  /* 0x000000ffff047224 */ /* 0x004fc600078e001c */
[----:B------:R-:W2:Y:S01]  /*4d130*/  LDL.LU R28, [R1+0x9c0] ;  /* 0x0009c000011c7983 */ /* 0x000ea20000300800 */
[----:B------:R-:W-:Y:S01]  /*4d140*/  IADD3 R31, P1, R31, UR7, RZ ;  /* 0x000000071f1f7c10 */ /* 0x000fe2000ff3e0ff */
[----:B------:R-:W-:Y:S02]  /*4d150*/  IMAD.MOV.U32 R5, RZ, RZ, R30 ;  /* 0x000000ffff057224 */ /* 0x000fe400078e001e */
[----:B-1----:R-:W2:Y:S01]  /*4d160*/  LDL.LU R30, [R1+0xa00] ;  /* 0x000a0000011e7983 */ /* 0x002ea20000300800 */
[----:B------:R-:W-:-:S03]  /*4d170*/  IADD3 R27, P2, R27, UR7, RZ ;  /* 0x000000071b1b7c10 */ /* 0x000fc6000ff5e0ff */
        /* <DEDUP_REMOVED lines=8> */
[----:B------:R-:W2:Y:S04]  /*4d200*/  LDL.LU R36, [R1+0xa44] ;  /* 0x000a440001247983 */ /* 0x000ea80000300800 */
[----:B------:R1:W-:Y:S04]  /*4d210*/  STL [R1+0x900], R33 ;  /* 0x0009002101007387 */ /* 0x0003e80000100800 */
[----:B------:R-:W2:Y:S04]  /*4d220*/  LDL.LU R31, [R1+0xa84] ;  /* 0x000a8400011f7983 */ /* 0x000ea80000300800 */
[----:B------:R-:W2:Y:S04]  /*4d230*/  LDL.LU R37, [R1+0xa40] ;  /* 0x000a400001257983 */ /* 0x000ea80000300800 */
[----:B------:R1:W-:Y:S02]  /*4d240*/  LDGSTS.E [R0+0x14800], [R4.64], P0 ;  /* 0x1480000004007fae */ /* 0x0003e40008121848 */
[----:B-1----:R-:W-:-:S02]  /*4d250*/  IMAD.MOV.U32 R5, RZ, RZ, R33 ;  /* 0x000000ffff057224 */ /* 0x002fc400078e0021 */
[----:B------:R-:W2:Y:S01]  /*4d260*/  LDL.LU R33, [R1+0xa80] ;  /* 0x000a800001217983 */ /* 0x000ea20000300800 */
[----:B------:R-:W-:-:S03]  /*4d270*/  MOV R4, R27 ;  /* 0x0000001b00047202 */ /* 0x000fc60000000f00 */
[----:B------:R-:W2:Y:S04]  /*4d280*/  LDL.LU R34, [R1+0xac4] ;  /* 0x000ac40001227983 */ /* 0x000ea80000300800 */
[----:B------:R-:W2:Y:S04]  /*4d290*/  LDL.LU R27, [R1+0xb04] ;  /* 0x000b0400011b7983 */ /* 0x000ea80000300800 */
[----:B------:R1:W-:Y:S01]  /*4d2a0*/  LDGSTS.E [R0+0x15800], [R4.64], P0 ;  /* 0x1580000004007fae */ /* 0x0003e20008121848 */
[----:B---3--:R-:W-:-:S05]  /*4d2b0*/  IADD3 R32, P1, R32, UR7, RZ ;  /* 0x0000000720207c10 */ /* 0x008fca000ff3e0ff */
[----:B------:R-:W-:Y:S01]  /*4d2c0*/  STL [R1+0x944], R32 ;  /* 0x0009442001007387 */ /* 0x000fe20000100800 */
[----:B------:R-:W-:Y:S02]  /*4d2d0*/  IADD3 R2, P2, R2, UR7, RZ ;  /* 0x0000000702027c10 */ /* 0x000fe4000ff5e0ff */
[----:B----4-:R-:W-:Y:S02]  /*4d2e0*/  IADD3.X R35, R35, UR6, RZ, P1, !PT ;  /* 0x0000000623237c10 */ /* 0x010fe40008ffe4ff */
[----:B------:R-:W-:-:S03]  /*4d2f0*/  IADD3.X R25, R25, UR6, RZ, P2, !PT ;  /* 0x0000000619197c10 */ /* 0x000fc600097fe4ff */
[----:B------:R3:W-:Y:S01]  /*4d300*/  STL [R1+0x940], R35 ;  /* 0x0009402301007387 */ /* 0x0007e20000100800 */
[----:B-1----:R-:W-:-:S03]  /*4d310*/  IMAD.MOV.U32 R5, RZ, RZ, R35 ;  /* 0x000000ffff057224 */ /* 0x002fc600078e0023 */
[----:B------:R1:W-:Y:S01]  /*4d320*/  STL [R1+0x984], R2 ;  /* 0x0009840201007387 */ /* 0x0003e20000100800 */
[----:B------:R-:W-:-:S03]  /*4d330*/  IMAD.MOV.U32 R4, RZ, RZ, R32 ;  /* 0x000000ffff047224 */ /* 0x000fc600078e0020 */
[----:B---3--:R-:W3:Y:S04]  /*4d340*/  LDL.LU R35, [R1+0xac0] ;  /* 0x000ac00001237983 */ /* 0x008ee80000300800 */
[----:B------:R4:W-:Y:S04]  /*4d350*/  STL [R1+0x980], R25 ;  /* 0x0009801901007387 */ /* 0x0009e80000100800 */
[----:B------:R-:W3:Y:S04]  /*4d360*/  LDL.LU R32, [R1+0xb00] ;  /* 0x000b000001207983 */ /* 0x000ee80000300800 */
[----:B------:R1:W-:Y:S02]  /*4d370*/  LDGSTS.E [R0+0x16800], [R4.64], P0 ;  /* 0x1680000004007fae */ /* 0x0003e40008121848 */
[----:B-1----:R-:W-:-:S02]  /*4d380*/  IMAD.MOV.U32 R4, RZ, RZ, R2 ;  /* 0x000000ffff047224 */ /* 0x002fc400078e0002 */
[----:B------:R-:W-:Y:S01]  /*4d390*/  IMAD.MOV.U32 R5, RZ, RZ, R25 ;  /* 0x000000ffff057224 */ /* 0x000fe200078e0019 */
[----:B------:R-:W3:Y:S04]  /*4d3a0*/  LDL.LU R2, [R1+0xb44] ;  /* 0x000b440001027983 */ /* 0x000ee80000300800 */
[----:B----4-:R-:W4:Y:S04]  /*4d3b0*/  LDL.LU R25, [R1+0xb84] ;  /* 0x000b840001197983 */ /* 0x010f280000300800 */
[----:B------:R1:W-:Y:S01]  /*4d3c0*/  LDGSTS.E [R0+0x17800], [R4.64], P0 ;  /* 0x1780000004007fae */ /* 0x0003e20008121848 */
[----:B------:R-:W-:-:S05]  /*4d3d0*/  IADD3 R26, P1, R26, UR7, RZ ;  /* 0x000000071a1a7c10 */ /* 0x000fca000ff3e0ff */
[----:B------:R-:W-:Y:S01]  /*4d3e0*/  STL [R1+0x9c4], R26 ;  /* 0x0009c41a01007387 */ /* 0x000fe20000100800 */
[----:B------:R-:W-:Y:S02]  /*4d3f0*/  IADD3 R7, P2, R7, UR7, RZ ;  /* 0x0000000707077c10 */ /* 0x000fe4000ff5e0ff */
[----:B--2---:R-:W-:Y:S01]  /*4d400*/  IADD3.X R28, R28, UR6, RZ, P1, !PT ;  /* 0x000000061c1c7c10 */ /* 0x004fe20008ffe4ff */
[----:B-1----:R-:W-:Y:S01]  /*4d410*/  IMAD.MOV.U32 R4, RZ, RZ, R26 ;  /* 0x000000ffff047224 */ /* 0x002fe200078e001a */
[----:B------:R-:W-:-:S03]  /*4d420*/  IADD3.X R30, R30, UR6, RZ, P2, !PT ;  /* 0x000000061e1e7c10 */ /* 0x000fc600097fe4ff */
[----:B------:R1:W-:Y:S01]  /*4d430*/  STL [R1+0x9c0], R28 ;  /* 0x0009c01c01007387 */ /* 0x0003e20000100800 */
[----:B------:R-:W-:-:S03]  /*4d440*/  IMAD.MOV.U32 R5, RZ, RZ, R28 ;  /* 0x000000ffff057224 */ /* 0x000fc600078e001c */
[----:B------:R-:W-:Y:S04]  /*4d450*/  STL [R1+0xa04], R7 ;  /* 0x000a040701007387 */ /* 0x000fe80000100800 */
[----:B------:R2:W-:Y:S04]  /*4d460*/  LDGSTS.E [R0+0x18800], [R4.64], P0 ;  /* 0x1880000004007fae */ /* 0x0005e80008121848 */
[----:B-1----:R-:W4:Y:S04]  /*4d470*/  LDL.LU R28, [R1+0xb40] ;  /* 0x000b4000011c7983 */ /* 0x002f280000300800 */
[----:B------:R1:W-:Y:S04]  /*4d480*/  STL [R1+0xa00], R30 ;  /* 0x000a001e01007387 */ /* 0x0003e80000100800 */
[----:B------:R-:W4:Y:S01]  /*4d490*/  LDL.LU R26, [R1+0xb80] ;  /* 0x000b8000011a7983 */ /* 0x000f220000300800 */
[----:B--2---:R-:W-:-:S02]  /*4d4a0*/  IMAD.MOV.U32 R4, RZ, RZ, R7 ;  /* 0x000000ffff047224 */ /* 0x004fc400078e0007 */
[----:B------:R-:W-:Y:S02]  /*4d4b0*/  IMAD.MOV.U32 R5, RZ, RZ, R30 ;  /* 0x000000ffff057224 */ /* 0x000fe400078e001e */
[----:B-1----:R-:W4:Y:S04]  /*4d4c0*/  LDL.LU R30, [R1+0x3cc] ;  /* 0x0003cc00011e7983 */ /* 0x002f280000300800 */
[----:B------:R1:W-:Y:S04]  /*4d4d0*/  LDGSTS.E [R0+0x19800], [R4.64], P0 ;  /* 0x1980000004007fae */ /* 0x0003e80008121848 */
[----:B------:R-:W4:Y:S01]  /*4d4e0*/  LDL.LU R7, [R1+0x40c] ;  /* 0x00040c0001077983 */ /* 0x000f220000300800 */
[----:B------:R-:W-:-:S05]  /*4d4f0*/  IADD3 R36, P1, R36, UR7, RZ ;  /* 0x0000000724247c10 */ /* 0x000fca000ff3e0ff */
        /* <DEDUP_REMOVED lines=10> */
[----:B------:R-:W-:Y:S01]  /*4d5a0*/  IADD3 R34, P1, R34, UR7, RZ ;  /* 0x0000000722227c10 */ /* 0x000fe2000ff3e0ff */
[----:B-1----:R-:W-:Y:S02]  /*4d5b0*/  IMAD.MOV.U32 R4, RZ, RZ, R31 ;  /* 0x000000ffff047224 */ /* 0x002fe400078e001f */
        /* <DEDUP_REMOVED lines=9> */
[----:B------:R-:W-:Y:S01]  /*4d650*/  IADD3.X R32, R32, UR6, RZ, P2, !PT ;  /* 0x0000000620207c10 */ /* 0x000fe200097fe4ff */
[----:B------:R-:W-:Y:S04]  /*4d660*/  STL [R1+0xac0], R35 ;  /* 0x000ac02301007387 */ /* 0x000fe80000100800 */
[----:B------:R1:W-:Y:S04]  /*4d670*/  STL [R1+0xb04], R27 ;  /* 0x000b041b01007387 */ /* 0x0003e80000100800 */
[----:B------:R3:W-:Y:S04]  /*4d680*/  LDGSTS.E [R0+0x1c800], [R4.64], P0 ;  /* 0x1c80000004007fae */ /* 0x0007e80008121848 */
[----:B------:R-:W-:Y:S04]  /*4d690*/  STL [R1+0xb00], R32 ;  /* 0x000b002001007387 */ /* 0x000fe80000100800 */
[----:B------:R-:W2:Y:S01]  /*4d6a0*/  LDL.LU R34, [R1+0x448] ;  /* 0x0004480001227983 */ /* 0x000ea20000300800 */
[----:B---3--:R-:W-:-:S03]  /*4d6b0*/  IMAD.MOV.U32 R4, RZ, RZ, R27 ;  /* 0x000000ffff047224 */ /* 0x008fc600078e001b */
[----:B-1----:R-:W3:Y:S04]  /*4d6c0*/  LDL.LU R27, [R1+0x44c] ;  /* 0x00044c00011b7983 */ /* 0x002ee80000300800 */
[----:B------:R-:W2:Y:S04]  /*4d6d0*/  LDL.LU R37, [R1+0x488] ;  /* 0x0004880001257983 */ /* 0x000ea80000300800 */
[----:B------:R-:W2:Y:S01]  /*4d6e0*/  LDL.LU R36, [R1+0x48c] ;  /* 0x00048c0001247983 */ /* 0x000ea20000300800 */
[----:B------:R-:W-:Y:S01]  /*4d6f0*/  IADD3 R2, P1, R2, UR7, RZ ;  /* 0x0000000702027c10 */ /* 0x000fe2000ff3e0ff */
[----:B------:R-:W-:Y:S01]  /*4d700*/  IMAD.MOV.U32 R5, RZ, RZ, R32 ;  /* 0x000000ffff057224 */ /* 0x000fe200078e0020 */
[----:B----4-:R-:W-:-:S03]  /*4d710*/  IADD3 R25, P2, R25, UR7, RZ ;  /* 0x0000000719197c10 */ /* 0x010fc6000ff5e0ff */
[----:B------:R1:W-:Y:S04]  /*4d720*/  STL [R1+0xb44], R2 ;  /* 0x000b440201007387 */ /* 0x0003e80000100800 */
[----:B------:R4:W-:Y:S02]  /*4d730*/  LDGSTS.E [R0+0x1d800], [R4.64], P0 ;  /* 0x1d80000004007fae */ /* 0x0009e40008121848 */
[----:B----4-:R-:W-:Y:S01]  /*4d740*/  IMAD.MOV.U32 R4, RZ, RZ, R2 ;  /* 0x000000ffff047224 */ /* 0x010fe200078e0002 */
[----:B------:R-:W-:-:S05]  /*4d750*/  IADD3.X R28, R28, UR6, RZ, P1, !PT ;  /* 0x000000061c1c7c10 */ /* 0x000fca0008ffe4ff */
[----:B------:R4:W-:Y:S01]  /*4d760*/  STL [R1+0xb40], R28 ;  /* 0x000b401c01007387 */ /* 0x0009e20000100800 */
[----:B------:R-:W-:-:S03]  /*4d770*/  IADD3.X R26, R26, UR6, RZ, P2, !PT ;  /* 0x000000061a1a7c10 */ /* 0x000fc600097fe4ff */
[----:B------:R4:W-:Y:S01]  /*4d780*/  STL [R1+0xb84], R25 ;  /* 0x000b841901007387 */ /* 0x0009e20000100800 */
[----:B------:R-:W-:-:S03]  /*4d790*/  IMAD.MOV.U32 R5, RZ, RZ, R28 ;  /* 0x000000ffff057224 */ /* 0x000fc600078e001c */
[----:B-1----:R-:W2:Y:S04]  /*4d7a0*/  LDL.LU R2, [R1+0x4cc] ;  /* 0x0004cc0001027983 */ /* 0x002ea80000300800 */
[----:B------:R1:W-:Y:S04]  /*4d7b0*/  STL [R1+0xb80], R26 ;  /* 0x000b801a01007387 */ /* 0x0003e80000100800 */
[----:B----4-:R-:W4:Y:S01]  /*4d7c0*/  LDL.LU R28, [R1+0x50c] ;  /* 0x00050c00011c7983 */ /* 0x010f220000300800 */
[----:B------:R-:W-:-:S03]  /*4d7d0*/  IADD3 R30, P1, R30, UR7, RZ ;  /* 0x000000071e1e7c10 */ /* 0x000fc6000ff3e0ff */
[----:B------:R-:W4:Y:S04]  /*4d7e0*/  LDL.LU R32, [R1+0x4c8] ;  /* 0x0004c80001207983 */ /* 0x000f280000300800 */
[----:B------:R1:W-:Y:S01]  /*4d7f0*/  LDGSTS.E [R0+0x1e800], [R4.64], P0 ;  /* 0x1e80000004007fae */ /* 0x0003e20008121848 */
[----:B------:R-:W-:-:S03]  /*4d800*/  IADD3 R7, P2, R7, UR7, RZ ;  /* 0x0000000707077c10 */ /* 0x000fc6000ff5e0ff */
[----:B------:R-:W4:Y:S01]  /*4d810*/  LDL.LU R35, [R1+0x508] ;  /* 0x0005080001237983 */ /* 0x000f220000300800 */
[----:B-1----:R-:W-:Y:S02]  /*4d820*/  IMAD.MOV.U32 R4, RZ, RZ, R25 ;  /* 0x000000ffff047224 */ /* 0x002fe400078e0019 */
[----:B------:R-:W-:Y:S01]  /*4d830*/  IMAD.MOV.U32 R5, RZ, RZ, R26 ;  /* 0x000000ffff057224 */ /* 0x000fe200078e001a */
[----:B------:R-:W-:Y:S01]  /*4d840*/  LOP3.LUT R25, R81, 0x50, RZ, 0x3c, !PT ;  /* 0x0000005051197812 */ /* 0x000fe200078e3cff */
[----:B------:R1:W-:Y:S04]  /*4d850*/  STL [R1+0x3cc], R30 ;  /* 0x0003cc1e01007387 */ /* 0x0003e80000100800 */
[----:B------:R1:W-:Y:S04]  /*4d860*/  LDGSTS.E [R0+0x1f800], [R4.64], P0 ;  /* 0x1f80000004007fae */ /* 0x0003e80008121848 */
[----:B------:R-:W-:Y:S01]  /*4d870*/  STL [R1+0x40c], R7 ;  /* 0x00040c0701007387 */ /* 0x000fe20000100800 */
[----:B-1----:R-:W-:Y:S01]  /*4d880*/  IMAD.U32 R0, RZ, RZ, UR5 ;  /* 0x00000005ff007e24 */ /* 0x002fe2000f8e00ff */
[----:B------:R-:W-:-:S03]  /*4d890*/  IADD3.X R31, R31, UR6, RZ, P1, !PT ;  /* 0x000000061f1f7c10 */ /* 0x000fc60008ffe4ff */
[----:B------:R-:W-:Y:S02]  /*4d8a0*/  IMAD R0, R0, 0x20000, R25 ;  /* 0x0002000000007824 */ /* 0x000fe400078e0219 */
[----:B------:R1:W-:Y:S01]  /*4d8b0*/  STL [R1+0x3c8], R31 ;  /* 0x0003c81f01007387 */ /* 0x0003e20000100800 */
[----:B------:R-:W-:-:S03]  /*4d8c0*/  IMAD.MOV.U32 R4, RZ, RZ, R30 ;  /* 0x000000ffff047224 */ /* 0x000fc600078e001e */
        /* <DEDUP_REMOVED lines=13> */
[----:B---3--:R-:W-:-:S04]  /*4d9a0*/  IADD3 R27, P1, R27, UR7, RZ ;  /* 0x000000071b1b7c10 */ /* 0x008fc8000ff3e0ff */
[----:B--2---:R-:W-:Y:S01]  /*4d9b0*/  IADD3.X R34, R34, UR6, RZ, P1, !PT ;  /* 0x0000000622227c10 */ /* 0x004fe20008ffe4ff */
[----:B------:R-:W-:Y:S01]  /*4d9c0*/  STL [R1+0x44c], R27 ;  /* 0x00044c1b01007387 */ /* 0x000fe20000100800 */
[----:B------:R-:W-:-:S03]  /*4d9d0*/  IADD3 R36, P2, R36, UR7, RZ ;  /* 0x0000000724247c10 */ /* 0x000fc6000ff5e0ff */
[----:B------:R2:W-:Y:S01]  /*4d9e0*/  STL [R1+0x448], R34 ;  /* 0x0004482201007387 */ /* 0x0005e20000100800 */
[----:B-1----:R-:W-:Y:S01]  /*4d9f0*/  IMAD.MOV.U32 R5, RZ, RZ, R34 ;  /* 0x000000ffff057224 */ /* 0x002fe200078e0022 */
[----:B------:R-:W-:Y:S02]  /*4da00*/  IADD3.X R37, R37, UR6, RZ, P2, !PT ;  /* 0x0000000625257c10 */ /* 0x000fe400097fe4ff */
[----:B------:R-:W-:Y:S01]  /*4da10*/  STL [R1+0x48c], R36 ;  /* 0x00048c2401007387 */ /* 0x000fe20000100800 */
[----:B------:R-:W-:-:S03]  /*4da20*/  MOV R4, R27 ;  /* 0x0000001b00047202 */ /* 0x000fc60000000f00 */
[----:B--2---:R-:W2:Y:S04]  /*4da30*/  LDL.LU R34, [R1+0x5c8] ;  /* 0x0005c80001227983 */ /* 0x004ea80000300800 */
[----:B------:R-:W-:Y:S04]  /*4da40*/  STL [R1+0x488], R37 ;  /* 0x0004882501007387 */ /* 0x000fe80000100800 */
[----:B------:R-:W3:Y:S04]  /*4da50*/  LDL.LU R27, [R1+0x608] ;  /* 0x00060800011b7983 */ /* 0x000ee80000300800 */
[----:B------:R1:W-:Y:S02]  /*4da60*/  LDGSTS.E [R0+0x2a00], [R4.64], P0 ;  /* 0x02a0000004007fae */ /* 0x0003e40008121848 */
[----:B-1----:R-:W-:-:S02]  /*4da70*/  IMAD.MOV.U32 R4, RZ, RZ, R36 ;  /* 0x000000ffff047224 */ /* 0x002fc400078e0024 */
[----:B------:R-:W-:-:S05]  /*4da80*/  IMAD.MOV.U32 R5, RZ, RZ, R37 ;  /* 0x000000ffff057224 */ /* 0x000fca00078e0025 */
[----:B------:R1:W-:Y:S01]  /*4da90*/  LDGSTS.E [R0+0x3a00], [R4.64], P0 ;  /* 0x03a0000004007fae */ /* 0x0003e20008121848 */
[----:B------:R-:W-:Y:S02]  /*4daa0*/  IADD3 R2, P1, R2, UR7, RZ ;  /* 0x0000000702027c10 */ /* 0x000fe4000ff3e0ff */
[----:B----4-:R-:W-:Y:S02]  /*4dab0*/  IADD3 R28, P2, R28, UR7, RZ ;  /* 0x000000071c1c7c10 */ /* 0x010fe4000ff5e0ff */
        /* <DEDUP_REMOVED lines=14> */
[----:B------:R-:W4:Y:S04]  /*4dba0*/  LDL.LU R28, [R1+0x688] ;  /* 0x00068800011c7983 */ /* 0x000f280000300800 */
[----:B------:R1:W-:Y:S01]  /*4dbb0*/  LDGSTS.E [R0+0x5a00], [R4.64], P0 ;  /* 0x05a0000004007fae */ /* 0x0003e20008121848 */
[----:B------:R-:W-:Y:S02]  /*4dbc0*/  IADD3 R25, P1, R25, UR7, RZ ;  /* 0x0000000719197c10 */ /* 0x000fe4000ff3e0ff */
        /* <DEDUP_REMOVED lines=9> */
[----:B-1----:R-:W4:Y:S04]  /*4dc60*/  LDL.LU R30, [R1+0x6cc] ;  /* 0x0006cc00011e7983 */ /* 0x002f280000300800 */
[----:B------:R1:W-:Y:S04]  /*4dc70*/  STL [R1+0x588], R31 ;  /* 0x0005881f01007387 */ /* 0x0003e80000100800 */
[----:B------:R-:W4:Y:S01]  /*4dc80*/  LDL.LU R25, [R1+0x70c] ;  /* 0x00070c0001197983 */ /* 0x000f220000300800 */
[----:B------:R-:W-:Y:S01]  /*4dc90*/  IMAD.MOV.U32 R5, RZ, RZ, R31 ;  /* 0x000000ffff057224 */ /* 0x000fe200078e001f */
[----:B------:R-:W-:-:S02]  /*4dca0*/  IADD3 R33, P1, R33, UR7, RZ ;  /* 0x0000000721217c10 */ /* 0x000fc4000ff3e0ff */
[----:B-1----:R-:W4:Y:S01]  /*4dcb0*/  LDL.LU R31, [R1+0x6c8] ;  /* 0x0006c800011f7983 */ /* 0x002f220000300800 */
        /* <DEDUP_REMOVED lines=8> */
[----:B---3--:R-:W-:-:S03]  /*4dd40*/  IADD3.X R27, R27, UR6, RZ, P2, !PT ;  /* 0x000000061b1b7c10 */ /* 0x008fc600097fe4ff */
        /* <DEDUP_REMOVED lines=8> */
[----:B-1----:R-:W-:Y:S01]  /*4ddd0*/  MOV R4, R7 ;  /* 0x0000000700047202 */ /* 0x002fe20000000f00 */
[----:B------:R-:W-:Y:S01]  /*4dde0*/  IMAD.MOV.U32 R5, RZ, RZ, R27 ;  /* 0x000000ffff057224 */ /* 0x000fe200078e001b */
[----:B--2---:R-:W2:Y:S04]  /*4ddf0*/  LDL.LU R7, [R1+0x7cc] ;  /* 0x0007cc0001077983 */ /* 0x004ea80000300800 */
[----:B------:R-:W2:Y:S04]  /*4de00*/  LDL.LU R27, [R1+0x80c] ;  /* 0x00080c00011b7983 */ /* 0x000ea80000300800 */
[----:B------:R1:W-:Y:S01]  /*4de10*/  LDGSTS.E [R0+0x9a00], [R4.64], P0 ;  /* 0x09a0000004007fae */ /* 0x0003e20008121848 */
[----:B------:R-:W-:-:S05]  /*4de20*/  IADD3 R32, P1, R32, UR7, RZ ;  /* 0x0000000720207c10 */ /* 0x000fca000ff3e0ff */
[----:B------:R1:W-:Y:S01]  /*4de30*/  STL [R1+0x64c], R32 ;  /* 0x00064c2001007387 */ /* 0x0003e20000100800 */
[----:B------:R-:W-:Y:S02]  /*4de40*/  IADD3 R2, P2, R2, UR7, RZ ;  /* 0x0000000702027c10 */ /* 0x000fe4000ff5e0ff */
[----:B----4-:R-:W-:Y:S01]  /*4de50*/  IADD3.X R35, R35, UR6, RZ, P1, !PT ;  /* 0x0000000623237c10 */ /* 0x010fe20008ffe4ff */
[----:B-1----:R-:W-:Y:S01]  /*4de60*/  IMAD.MOV.U32 R4, RZ, RZ, R32 ;  /* 0x000000ffff047224 */ /* 0x002fe200078e0020 */
[----:B------:R-:W-:-:S03]  /*4de70*/  IADD3.X R28, R28, UR6, RZ, P2, !PT ;  /* 0x000000061c1c7c10 */ /* 0x000fc600097fe4ff */
[----:B------:R1:W-:Y:S04]  /*4de80*/  STL [R1+0x648], R35 ;  /* 0x0006482301007387 */ /* 0x0003e80000100800 */
[----:B------:R4:W-:Y:S04]  /*4de90*/  STL [R1+0x68c], R2 ;  /* 0x00068c0201007387 */ /* 0x0009e80000100800 */
[----:B------:R-:W2:Y:S01]  /*4dea0*/  LDL.LU R32, [R1+0x7c8] ;  /* 0x0007c80001207983 */ /* 0x000ea20000300800 */
[----:B------:R-:W-:-:S03]  /*4deb0*/  IMAD.MOV.U32 R5, RZ, RZ, R35 ;  /* 0x000000ffff057224 */ /* 0x000fc600078e0023 */
[----:B------:R4:W-:Y:S04]  /*4dec0*/  STL [R1+0x688], R28 ;  /* 0x0006881c01007387 */ /* 0x0009e80000100800 */
[----:B-1----:R-:W2:Y:S04]  /*4ded0*/  LDL.LU R35, [R1+0x808] ;  /* 0x0008080001237983 */ /* 0x002ea80000300800 */
[----:B------:R1:W-:Y:S02]  /*4dee0*/  LDGSTS.E [R0+0xaa00], [R4.64], P0 ;  /* 0x0aa0000004007fae */ /* 0x0003e40008121848 */
[----:B-1----:R-:W-:-:S02]  /*4def0*/  IMAD.MOV.U32 R4, RZ, RZ, R2 ;  /* 0x000000ffff047224 */ /* 0x002fc400078e0002 */
[----:B------:R-:W-:Y:S01]  /*4df00*/  IMAD.MOV.U32 R5, RZ, RZ, R28 ;  /* 0x000000ffff057224 */ /* 0x000fe200078e001c */
[----:B----4-:R-:W4:Y:S01]  /*4df10*/  LDL.LU R2, [R1+0x84c] ;  /* 0x00084c0001027983 */ /* 0x010f220000300800 */
[----:B------:R-:W-:-:S03]  /*4df20*/  IADD3 R30, P1, R30, UR7, RZ ;  /* 0x000000071e1e7c10 */ /* 0x000fc6000ff3e0ff */
[----:B------:R-:W4:Y:S04]  /*4df30*/  LDL.LU R28, [R1+0x88c] ;  /* 0x00088c00011c7983 */ /* 0x000f280000300800 */
[----:B------:R1:W-:Y:S01]  /*4df40*/  STL [R1+0x6cc], R30 ;  /* 0x0006cc1e01007387 */ /* 0x0003e20000100800 */
[----:B------:R-:W-:-:S03]  /*4df50*/  IADD3 R25, P2, R25, UR7, RZ ;  /* 0x0000000719197c10 */ /* 0x000fc6000ff5e0ff */
[----:B------:R1:W-:Y:S01]  /*4df60*/  LDGSTS.E [R0+0xba00], [R4.64], P0 ;  /* 0x0ba0000004007fae */ /* 0x0003e20008121848 */
[----:B------:R-:W-:Y:S02]  /*4df70*/  IADD3.X R31, R31, UR6, RZ, P1, !PT ;  /* 0x000000061f1f7c10 */ /* 0x000fe40008ffe4ff */
[----:B------:R-:W-:-:S03]  /*4df80*/  IADD3.X R26, R26, UR6, RZ, P2, !PT ;  /* 0x000000061a1a7c10 */ /* 0x000fc600097fe4ff */
[----:B------:R1:W-:Y:S02]  /*4df90*/  STL [R1+0x6c8], R31 ;  /* 0x0006c81f01007387 */ /* 0x0003e40000100800 */
[----:B-1----:R-:W-:Y:S02]  /*4dfa0*/  IMAD.MOV.U32 R4, RZ, RZ, R30 ;  /* 0x000000ffff047224 */ /* 0x002fe400078e001e */
[----:B------:R1:W-:Y:S04]  /*4dfb0*/  STL [R1+0x70c], R25 ;  /* 0x00070c1901007387 */ /* 0x0003e80000100800 */
        /* <DEDUP_REMOVED lines=29> */
[----:B-1----:R-:W-:Y:S02]  /*4e190*/  MOV R4, R7 ;  /* 0x0000000700047202 */ /* 0x002fe40000000f00 */
[----:B------:R-:W-:-:S05]  /*4e1a0*/  IADD3.X R32, R32, UR6, RZ, P1, !PT ;  /* 0x0000000620207c10 */ /* 0x000fca0008ffe4ff */
        /* <DEDUP_REMOVED lines=8> */
[----:B--2---:R-:W-:Y:S01]  /*4e230*/  IMAD.MOV.U32 R5, RZ, RZ, R35 ;  /* 0x000000ffff057224 */ /* 0x004fe200078e0023 */
[----:B----4-:R-:W-:-:S02]  /*4e240*/  IADD3 R2, P1, R2, UR7, RZ ;  /* 0x0000000702027c10 */ /* 0x010fc4000ff3e0ff */
[----:B-1----:R-:W2:Y:S01]  /*4e250*/  LDL.LU R35, [R1+0x948] ;  /* 0x0009480001237983 */ /* 0x002ea20000300800 */
[----:B------:R-:W-:Y:S01]  /*4e260*/  IMAD.MOV.U32 R4, RZ, RZ, R27 ;  /* 0x000000ffff047224 */ /* 0x000fe200078e001b */
[----:B------:R-:W-:Y:S02]  /*4e270*/  IADD3 R28, P2, R28, UR7, RZ ;  /* 0x000000071c1c7c10 */ /* 0x000fe4000ff5e0ff */
[----:B------:R-:W4:Y:S04]  /*4e280*/  LDL.LU R27, [R1+0x988] ;  /* 0x00098800011b7983 */ /* 0x000f280000300800 */
        /* <DEDUP_REMOVED lines=21> */
[----:B---3--:R-:W-:-:S05]  /*4e3e0*/  IADD3.X R34, R34, UR6, RZ, P1, !PT ;  /* 0x0000000622227c10 */ /* 0x008fca0008ffe4ff */
[----:B------:R1:W-:Y:S01]  /*4e3f0*/  STL [R1+0x8c8], R34 ;  /* 0x0008c82201007387 */ /* 0x0003e20000100800 */
[----:B------:R-:W-:-:S03]  /*4e400*/  IADD3.X R33, R33, UR6, RZ, P2, !PT ;  /* 0x0000000621217c10 */ /* 0x000fc600097fe4ff */
[----:B------:R-:W-:Y:S04]  /*4e410*/  STL [R1+0x90c], R26 ;  /* 0x00090c1a01007387 */ /* 0x000fe80000100800 */
[----:B------:R-:W3:Y:S04]  /*4e420*/  LDL.LU R36, [R1+0xa4c] ;  /* 0x000a4c0001247983 */ /* 0x000ee80000300800 */
[----:B------:R1:W-:Y:S04]  /*4e430*/  STL [R1+0x908], R33 ;  /* 0x0009082101007387 */ /* 0x0003e80000100800 */
[----:B------:R-:W3:Y:S04]  /*4e440*/  LDL.LU R25, [R1+0xa8c] ;  /* 0x000a8c0001197983 */ /* 0x000ee80000300800 */
[----:B------:R-:W3:Y:S01]  /*4e450*/  LDL.LU R37, [R1+0xa48] ;  /* 0x000a480001257983 */ /* 0x000ee20000300800 */
[----:B------:R-:W-:-:S03]  /*4e460*/  IMAD.MOV.U32 R5, RZ, RZ, R34 ;  /* 0x000000ffff057224 */ /* 0x000fc600078e0022 */
[----:B-1----:R-:W3:Y:S04]  /*4e470*/  LDL.LU R34, [R1+0xa88] ;  /* 0x000a880001227983 */ /* 0x002ee80000300800 */
[----:B------:R1:W-:Y:S02]  /*4e480*/  LDGSTS.E [R0+0x14a00], [R4.64], P0 ;  /* 0x14a0000004007fae */ /* 0x0003e40008121848 */
[----:B-1----:R-:W-:Y:S02]  /*4e490*/  IMAD.MOV.U32 R4, RZ, RZ, R26 ;  /* 0x000000ffff047224 */ /* 0x002fe400078e001a */
[----:B------:R-:W-:Y:S02]  /*4e4a0*/  IMAD.MOV.U32 R5, RZ, RZ, R33 ;  /* 0x000000ffff057224 */ /* 0x000fe400078e0021 */
[----:B------:R-:W3:Y:S04]  /*4e4b0*/  LDL.LU R33, [R1+0xacc] ;  /* 0x000acc0001217983 */ /* 0x000ee80000300800 */
[----:B------:R-:W3:Y:S04]  /*4e4c0*/  LDL.LU R26, [R1+0xb0c] ;  /* 0x000b0c00011a7983 */ /* 0x000ee80000300800 */
[----:B------:R1:W-:Y:S01]  /*4e4d0*/  LDGSTS.E [R0+0x15a00], [R4.64], P0 ;  /* 0x15a0000004007fae */ /* 0x0003e20008121848 */
[----:B------:R-:W-:-:S05]  /*4e4e0*/  IADD3 R32, P1, R32, UR7, RZ ;  /* 0x0000000720207c10 */ /* 0x000fca000ff3e0ff */
[----:B------:R-:W-:Y:S01]  /*4e4f0*/  STL [R1+0x94c], R32 ;  /* 0x00094c2001007387 */ /* 0x000fe20000100800 */
[----:B------:R-:W-:Y:S02]  /*4e500*/  IADD3 R7, P2, R7, UR7, RZ ;  /* 0x0000000707077c10 */ /* 0x000fe4000ff5e0ff */
[----:B--2---:R-:W-:Y:S02]  /*4e510*/  IADD3.X R35, R35, UR6, RZ, P1, !PT ;  /* 0x0000000623237c10 */ /* 0x004fe40008ffe4ff */
[----:B----4-:R-:W-:-:S03]  /*4e520*/  IADD3.X R27, R27, UR6, RZ, P2, !PT ;  /* 0x000000061b1b7c10 */ /* 0x010fc600097fe4ff */
        /* <DEDUP_REMOVED lines=8> */
[----:B-1----:R-:W-:-:S02]  /*4e5b0*/  MOV R4, R7 ;  /* 0x0000000700047202 */ /* 0x002fc40000000f00 */
        /* <DEDUP_REMOVED lines=11> */
[----:B-1----:R-:W-:-:S03]  /*4e670*/  IMAD.MOV.U32 R4, RZ, RZ, R30 ;  /* 0x000000ffff047224 */ /* 0x002fc600078e001e */
        /* <DEDUP_REMOVED lines=14> */
[----:B------:R-:W-:Y:S01]  /*4e760*/  STL [R1+0xa4c], R36 ;  /* 0x000a4c2401007387 */ /* 0x000fe20000100800 */
[----:B------:R-:W-:-:S03]  /*4e770*/  IADD3.X R34, R34, UR6, RZ, P2, !PT ;  /* 0x0000000622227c10 */ /* 0x000fc600097fe4ff */
[----:B------:R-:W-:Y:S01]  /*4e780*/  IMAD.MOV.U32 R5, RZ, RZ, R37 ;  /* 0x000000ffff057224 */ /* 0x000fe200078e0025 */
[----:B------:R-:W-:Y:S04]  /*4e790*/  STL [R1+0xa48], R37 ;  /* 0x000a482501007387 */ /* 0x000fe80000100800 */
[----:B------:R-:W-:Y:S04]  /*4e7a0*/  STL [R1+0xa8c], R25 ;  /* 0x000a8c1901007387 */ /* 0x000fe80000100800 */
[----:B------:R1:W-:Y:S04]  /*4e7b0*/  LDGSTS.E [R0+0x1aa00], [R4.64], P0 ;  /* 0x1aa0000004007fae */ /* 0x0003e80008121848 */
[----:B------:R3:W-:Y:S01]  /*4e7c0*/  STL [R1+0xa88], R34 ;  /* 0x000a882201007387 */ /* 0x0007e20000100800 */
[----:B-1----:R-:W-:-:S03]  /*4e7d0*/  IMAD.MOV.U32 R5, RZ, RZ, R34 ;  /* 0x000000ffff057224 */ /* 0x002fc600078e0022 */
[----:B---3--:R-:W3:Y:S01]  /*4e7e0*/  LDL.LU R34, [R1+0x3d0] ;  /* 0x0003d00001227983 */ /* 0x008ee20000300800 */
        /* <DEDUP_REMOVED lines=18> */
[----:B------:R-:W-:-:S03]  /*4e910*/  IMAD.MOV.U32 R5, RZ, RZ, R32 ;  /* 0x000000ffff057224 */ /* 0x000fc600078e0020 */
[----:B------:R-:W2:Y:S01]  /*4e920*/  LDL.LU R36, [R1+0x490] ;  /* 0x0004900001247983 */ /* 0x000ea20000300800 */
[----:B----4-:R-:W-:-:S03]  /*4e930*/  IADD3 R27, P2, R27, UR7, RZ ;  /* 0x000000071b1b7c10 */ /* 0x010fc6000ff5e0ff */
[----:B------:R-:W4:Y:S04]  /*4e940*/  LDL.LU R35, [R1+0x494] ;  /* 0x0004940001237983 */ /* 0x000f280000300800 */
[----:B------:R1:W-:Y:S04]  /*4e950*/  LDGSTS.E [R0+0x1da00], [R4.64], P0 ;  /* 0x1da0000004007fae */ /* 0x0003e80008121848 */
[----:B------:R1:W-:Y:S01]  /*4e960*/  STL [R1+0xb4c], R7 ;  /* 0x000b4c0701007387 */ /* 0x0003e20000100800 */
[----:B------:R-:W-:Y:S02]  /*4e970*/  IADD3.X R30, R30, UR6, RZ, P1, !PT ;  /* 0x000000061e1e7c10 */ /* 0x000fe40008ffe4ff */
[----:B-1----:R-:W-:-:S03]  /*4e980*/  MOV R4, R7 ;  /* 0x0000000700047202 */ /* 0x002fc60000000f00 */
[----:B------:R-:W-:Y:S01]  /*4e990*/  IMAD.MOV.U32 R5, RZ, RZ, R30 ;  /* 0x000000ffff057224 */ /* 0x000fe200078e001e */
[----:B------:R1:W-:Y:S01]  /*4e9a0*/  STL [R1+0xb48], R30 ;  /* 0x000b481e01007387 */ /* 0x0003e20000100800 */
[----:B------:R-:W-:-:S03]  /*4e9b0*/  IADD3.X R31, R31, UR6, RZ, P2, !PT ;  /* 0x000000061f1f7c10 */ /* 0x000fc600097fe4ff */
        /* <DEDUP_REMOVED lines=8> */
[----:B------:R-:W-:-:S03]  /*4ea40*/  IMAD.MOV.U32 R5, RZ, RZ, R31 ;  /* 0x000000ffff057224 */ /* 0x000fc600078e001f */
[----:B------:R-:W4:Y:S01]  /*4ea50*/  LDL.LU R32, [R1+0x510] ;  /* 0x0005100001207983 */ /* 0x000f220000300800 */
[----:B------:R-:W-:-:S03]  /*4ea60*/  IADD3 R2, P2, R2, UR7, RZ ;  /* 0x0000000702027c10 */ /* 0x000fc6000ff5e0ff */
[----:B------:R1:W-:Y:S04]  /*4ea70*/  LDGSTS.E [R0+0x1fa00], [R4.64], P0 ;  /* 0x1fa0000004007fae */ /* 0x0003e80008121848 */
[----:B------:R3:W-:Y:S04]  /*4ea80*/  STL [R1+0x3d4], R28 ;  /* 0x0003d41c01007387 */ /* 0x0007e80000100800 */
        /* <DEDUP_REMOVED lines=22> */
[----:B----4-:R-:W-:-:S03]  /*4ebf0*/  IADD3 R35, P2, R35, UR7, RZ ;  /* 0x0000000723237c10 */ /* 0x010fc6000ff5e0ff */
[----:B------:R2:W-:Y:S01]  /*4ec00*/  STL [R1+0x450], R33 ;  /* 0x0004502101007387 */ /* 0x0005e20000100800 */
[----:B-1----:R-:W-:Y:S01]  /*4ec10*/  IMAD.MOV.U32 R4, RZ, RZ, R26 ;  /* 0x000000ffff047224 */ /* 0x002fe200078e001a */
[----:B------:R-:W-:Y:S01]  /*4ec20*/  IADD3.X R36, R36, UR6, RZ, P2, !PT ;  /* 0x0000000624247c10 */ /* 0x000fe200097fe4ff */
[----:B------:R-:W-:Y:S01]  /*4ec30*/  IMAD.MOV.U32 R5, RZ, RZ, R33 ;  /* 0x000000ffff057224 */ /* 0x000fe200078e0021 */
[----:B------:R-:W-:Y:S04]  /*4ec40*/  STL [R1+0x494], R35 ;  /* 0x0004942301007387 */ /* 0x000fe80000100800 */
[----:B------:R1:W-:Y:S04]  /*4ec50*/  LDGSTS.E [R0+0x2c00], [R4.64], P0 ;  /* 0x02c0000004007fae */ /* 0x0003e80008121848 */
[----:B--2---:R-:W2:Y:S04]  /*4ec60*/  LDL.LU R33, [R1+0x5d0] ;  /* 0x0005d00001217983 */ /* 0x004ea80000300800 */
[----:B------:R-:W-:Y:S04]  /*4ec70*/  STL [R1+0x490], R36 ;  /* 0x0004902401007387 */ /* 0x000fe80000100800 */
[----:B------:R-:W2:Y:S01]  /*4ec80*/  LDL.LU R26, [R1+0x610] ;  /* 0x00061000011a7983 */ /* 0x000ea20000300800 */
[----:B-1----:R-:W-:-:S02]  /*4ec90*/  IMAD.MOV.U32 R4, RZ, RZ, R35 ;  /* 0x000000ffff047224 */ /* 0x002fc400078e0023 */
[----:B------:R-:W-:-:S05]  /*4eca0*/  IMAD.MOV.U32 R5, RZ, RZ, R36 ;  /* 0x000000ffff057224 */ /* 0x000fca00078e0024 */
[----:B------:R1:W-:Y:S01]  /*4ecb0*/  LDGSTS.E [R0+0x3c00], [R4.64], P0 ;  /* 0x03c0000004007fae */ /* 0x0003e20008121848 */
[----:B------:R-:W-:-:S05]  /*4ecc0*/  IADD3 R7, P1, R7, UR7, RZ ;  /* 0x0000000707077c10 */ /* 0x000fca000ff3e0ff */
[----:B------:R-:W-:Y:S01]  /*4ecd0*/  STL [R1+0x4d4], R7 ;  /* 0x0004d40701007387 */ /* 0x000fe20000100800 */
[----:B------:R-:W-:Y:S02]  /*4ece0*/  IADD3 R30, P2, R30, UR7, RZ ;  /* 0x000000071e1e7c10 */ /* 0x000fe4000ff5e0ff */
[----:B-1----:R-:W-:Y:S02]  /*4ecf0*/  MOV R4, R7 ;  /* 0x0000000700047202 */ /* 0x002fe40000000f00 */
[----:B------:R-:W-:Y:S02]  /*4ed00*/  IADD3.X R27, R27, UR6, RZ, P1, !PT ;  /* 0x000000061b1b7c10 */ /* 0x000fe40008ffe4ff */
[----:B------:R-:W-:-:S03]  /*4ed10*/  IADD3.X R32, R32, UR6, RZ, P2, !PT ;  /* 0x0000000620207c10 */ /* 0x000fc600097fe4ff */
[----:B------:R-:W-:Y:S01]  /*4ed20*/  IMAD.MOV.U32 R5, RZ, RZ, R27 ;  /* 0x000000ffff057224 */ /* 0x000fe200078e001b */
[----:B------:R1:W-:Y:S04]  /*4ed30*/  STL [R1+0x4d0], R27 ;  /* 0x0004d01b01007387 */ /* 0x0003e80000100800 */
[----:B------:R-:W-:Y:S04]  /*4ed40*/  STL [R1+0x514], R30 ;  /* 0x0005141e01007387 */ /* 0x000fe80000100800 */
[----:B------:R1:W-:Y:S04]  /*4ed50*/  LDGSTS.E [R0+0x4c00], [R4.64], P0 ;  /* 0x04c0000004007fae */ /* 0x0003e80008121848 */
[----:B-1----:R-:W2:Y:S04]  /*4ed60*/  LDL.LU R27, [R1+0x654] ;  /* 0x00065400011b7983 */ /* 0x002ea80000300800 */
[----:B------:R1:W-:Y:S04]  /*4ed70*/  STL [R1+0x510], R32 ;  /* 0x0005102001007387 */ /* 0x0003e80000100800 */
[----:B------:R-:W2:Y:S01]  /*4ed80*/  LDL.LU R7, [R1+0x694] ;  /* 0x0006940001077983 */ /* 0x000ea20000300800 */
[----:B------:R-:W-:-:S03]  /*4ed90*/  IMAD.MOV.U32 R5, RZ, RZ, R32 ;  /* 0x000000ffff057224 */ /* 0x000fc600078e0020 */
[----:B-1----:R-:W2:Y:S01]  /*4eda0*/  LDL.LU R32, [R1+0x650] ;  /* 0x0006500001207983 */ /* 0x002ea20000300800 */
[----:B------:R-:W-:-:S03]  /*4edb0*/  IMAD.MOV.U32 R4, RZ, RZ, R30 ;  /* 0x000000ffff047224 */ /* 0x000fc600078e001e */
[----:B------:R-:W2:Y:S04]  /*4edc0*/  LDL.LU R30, [R1+0x690] ;  /* 0x00069000011e7983 */ /* 0x000ea80000300800 */
        /* <DEDUP_REMOVED lines=39> */
[----:B------:R-:W-:-:S05]  /*4f040*/  IADD3 R27, P1, R27, UR7, RZ ;  /* 0x000000071b1b7c10 */ /* 0x000fca000ff3e0ff */
[----:B------:R1:W-:Y:S01]  /*4f050*/  STL [R1+0x654], R27 ;  /* 0x0006541b01007387 */ /* 0x0003e20000100800 */
[----:B------:R-:W-:Y:S02]  /*4f060*/  IADD3 R7, P2, R7, UR7, RZ ;  /* 0x0000000707077c10 */ /* 0x000fe4000ff5e0ff */
[----:B------:R-:W-:Y:S01]  /*4f070*/  IADD3.X R32, R32, UR6, RZ, P1, !PT ;  /* 0x0000000620207c10 */ /* 0x000fe20008ffe4ff */
        /* <DEDUP_REMOVED lines=9> */
[----:B-1----:R-:W-:Y:S01]  /*4f110*/  MOV R4, R7 ;  /* 0x0000000700047202 */ /* 0x002fe20000000f00 */
        /* <DEDUP_REMOVED lines=11> */
[----:B------:R-:W-:Y:S04]  /*4f1d0*/  STL [R1+0x714], R24 ;  /* 0x0007141801007387 */ /* 0x000fe80000100800 */
[----:B----4-:R-:W3:Y:S01]  /*4f1e0*/  LDL.LU R28, [R1+0x850] ;  /* 0x00085000011c7983 */ /* 0x010ee20000300800 */
[----:B------:R-:W-:-:S03]  /*4f1f0*/  IMAD.MOV.U32 R5, RZ, RZ, R34 ;  /* 0x000000ffff057224 */ /* 0x000fc600078e0022 */
[----:B------:R4:W-:Y:S04]  /*4f200*/  STL [R1+0x710], R31 ;  /* 0x0007101f01007387 */ /* 0x0009e80000100800 */
[----:B-1----:R-:W3:Y:S04]  /*4f210*/  LDL.LU R34, [R1+0x890] ;  /* 0x0008900001227983 */ /* 0x002ee80000300800 */
[----:B------:R1:W-:Y:S02]  /*4f220*/  LDGSTS.E [R0+0xcc00], [R4.64], P0 ;  /* 0x0cc0000004007fae */ /* 0x0003e40008121848 */
[----:B-1----:R-:W-:-:S02]  /*4f230*/  IMAD.MOV.U32 R4, RZ, RZ, R24 ;  /* 0x000000ffff047224 */ /* 0x002fc400078e0018 */
[----:B------:R-:W-:Y:S02]  /*4f240*/  IMAD.MOV.U32 R5, RZ, RZ, R31 ;  /* 0x000000ffff057224 */ /* 0x000fe400078e001f */
[----:B----4-:R-:W4:Y:S04]  /*4f250*/  LDL.LU R31, [R1+0x8d4] ;  /* 0x0008d400011f7983 */ /* 0x010f280000300800 */
        /* <DEDUP_REMOVED lines=12> */
[----:B-1----:R-:W4:Y:S04]  /*4f320*/  LDL.LU R33, [R1+0x8d0] ;  /* 0x0008d00001217983 */ /* 0x002f280000300800 */
[----:B------:R-:W-:Y:S01]  /*4f330*/  STL [R1+0x790], R36 ;  /* 0x0007902401007387 */ /* 0x000fe20000100800 */
[----:B--2---:R-:W-:-:S03]  /*4f340*/  IADD3 R2, P1, R2, UR7, RZ ;  /* 0x0000000702027c10 */ /* 0x004fc6000ff3e0ff */
[----:B------:R-:W4:Y:S01]  /*4f350*/  LDL.LU R25, [R1+0x910] ;  /* 0x0009100001197983 */ /* 0x000f220000300800 */
[----:B------:R-:W-:Y:S02]  /*4f360*/  IMAD.MOV.U32 R4, RZ, RZ, R35 ;  /* 0x000000ffff047224 */ /* 0x000fe400078e0023 */
[----:B------:R-:W-:Y:S01]  /*4f370*/  IMAD.MOV.U32 R5, RZ, RZ, R36 ;  /* 0x000000ffff057224 */ /* 0x000fe200078e0024 */
[----:B------:R-:W-:Y:S01]  /*4f380*/  IADD3 R26, P2, R26, UR7, RZ ;  /* 0x000000071a1a7c10 */ /* 0x000fe2000ff5e0ff */
[----:B------:R-:W-:Y:S04]  /*4f390*/  STL [R1+0x7d4], R2 ;  /* 0x0007d40201007387 */ /* 0x000fe80000100800 */
[----:B------:R1:W-:Y:S02]  /*4f3a0*/  LDGSTS.E [R0+0xfc00], [R4.64], P0 ;  /* 0x0fc0000004007fae */ /* 0x0003e40008121848 */
        /* <DEDUP_REMOVED lines=16> */
[----:B------:R1:W-:Y:S04]  /*4f4b0*/  LDGSTS.E [R0+0x11c00], [R4.64], P0 ;  /* 0x11c0000004007fae */ /* 0x0003e80008121848 */
[----:B------:R-:W-:Y:S01]  /*4f4c0*/  STL [R1+0x854], R7 ;  /* 0x0008540701007387 */ /* 0x000fe20000100800 */
[----:B-1----:R-:W-:-:S02]  /*4f4d0*/  MOV R4, R7 ;  /* 0x0000000700047202 */ /* 0x002fc40000000f00 */
[----:B---3--:R-:W-:-:S05]  /*4f4e0*/  IADD3.X R28, R28, UR6, RZ, P1, !PT ;  /* 0x000000061c1c7c10 */ /* 0x008fca0008ffe4ff */
[----:B------:R-:W-:Y:S01]  /*4f4f0*/  IMAD.MOV.U32 R5, RZ, RZ, R28 ;  /* 0x000000ffff057224 */ /* 0x000fe200078e001c */
[----:B------:R1:W-:Y:S01]  /*4f500*/  STL [R1+0x850], R28 ;  /* 0x0008501c01007387 */ /* 0x0003e20000100800 */
[----:B------:R-:W-:-:S03]  /*4f510*/  IADD3.X R34, R34, UR6, RZ, P2, !PT ;  /* 0x0000000622227c10 */ /* 0x000fc600097fe4ff */
[----:B------:R3:W-:Y:S04]  /*4f520*/  STL [R1+0x894], R30 ;  /* 0x0008941e01007387 */ /* 0x0007e80000100800 */
[----:B------:R3:W-:Y:S04]  /*4f530*/  LDGSTS.E [R0+0x12c00], [R4.64], P0 ;  /* 0x12c0000004007fae */ /* 0x0007e80008121848 */
[----:B-1----:R-:W2:Y:S04]  /*4f540*/  LDL.LU R28, [R1+0x9d4] ;  /* 0x0009d400011c7983 */ /* 0x002ea80000300800 */
[----:B------:R1:W-:Y:S04]  /*4f550*/  STL [R1+0x890], R34 ;  /* 0x0008902201007387 */ /* 0x0003e80000100800 */
[----:B------:R-:W2:Y:S01]  /*4f560*/  LDL.LU R7, [R1+0xa14] ;  /* 0x000a140001077983 */ /* 0x000ea20000300800 */
[----:B---3--:R-:W-:-:S03]  /*4f570*/  IMAD.MOV.U32 R4, RZ, RZ, R30 ;  /* 0x000000ffff047224 */ /* 0x008fc600078e001e */
[----:B------:R-:W3:Y:S01]  /*4f580*/  LDL.LU R30, [R1+0x9d0] ;  /* 0x0009d000011e7983 */ /* 0x000ee20000300800 */
[----:B------:R-:W-:-:S03]  /*4f590*/  IMAD.MOV.U32 R5, RZ, RZ, R34 ;  /* 0x000000ffff057224 */ /* 0x000fc600078e0022 */
[----:B-1----:R-:W3:Y:S01]  /*4f5a0*/  LDL.LU R34, [R1+0xa10] ;  /* 0x000a100001227983 */ /* 0x002ee20000300800 */
[----:B----4-:R-:W-:Y:S02]  /*4f5b0*/  IADD3 R31, P1, R31, UR7, RZ ;  /* 0x000000071f1f7c10 */ /* 0x010fe4000ff3e0ff */
[----:B------:R-:W-:Y:S01]  /*4f5c0*/  IADD3 R24, P2, R24, UR7, RZ ;  /* 0x0000000718187c10 */ /* 0x000fe2000ff5e0ff */
[----:B------:R1:W-:Y:S04]  /*4f5d0*/  LDGSTS.E [R0+0x13c00], [R4.64], P0 ;  /* 0x13c0000004007fae */ /* 0x0003e80008121848 */
[----:B------:R4:W-:Y:S01]  /*4f5e0*/  STL [R1+0x8d4], R31 ;  /* 0x0008d41f01007387 */ /* 0x0009e20000100800 */
[----:B-1----:R-:W-:Y:S01]  /*4f5f0*/  IMAD.MOV.U32 R4, RZ, RZ, R31 ;  /* 0x000000ffff047224 */ /* 0x002fe200078e001f */
[----:B------:R-:W-:-:S05]  /*4f600*/  IADD3.X R33, R33, UR6, RZ, P1, !PT ;  /* 0x0000000621217c10 */ /* 0x000fca0008ffe4ff */
[----:B------:R1:W-:Y:S01]  /*4f610*/  STL [R1+0x8d0], R33 ;  /* 0x0008d02101007387 */ /* 0x0003e20000100800 */
[----:B------:R-:W-:-:S03]  /*4f620*/  IADD3.X R25, R25, UR6, RZ, P2, !PT ;  /* 0x0000000619197c10 */ /* 0x000fc600097fe4ff */
[----:B------:R1:W-:Y:S04]  /*4f630*/  STL [R1+0x914], R24 ;  /* 0x0009141801007387 */ /* 0x0003e80000100800 */
[----:B------:R-:W3:Y:S04]  /*4f640*/  LDL.LU R35, [R1+0xa54] ;  /* 0x000a540001237983 */ /* 0x000ee80000300800 */
[----:B------:R1:W-:Y:S01]  /*4f650*/  STL [R1+0x910], R25 ;  /* 0x0009101901007387 */ /* 0x0003e20000100800 */
[----:B------:R-:W-:-:S03]  /*4f660*/  IMAD.MOV.U32 R5, RZ, RZ, R33 ;  /* 0x000000ffff057224 */ /* 0x000fc600078e0021 */
[----:B----4-:R-:W4:Y:S04]  /*4f670*/  LDL.LU R31, [R1+0xa94] ;  /* 0x000a9400011f7983 */ /* 0x010f280000300800 */
[----:B------:R-:W4:Y:S04]  /*4f680*/  LDL.LU R36, [R1+0xa50] ;  /* 0x000a500001247983 */ /* 0x000f280000300800 */
[----:B-1----:R-:W4:Y:S04]  /*4f690*/  LDL.LU R33, [R1+0xa90] ;  /* 0x000a900001217983 */ /* 0x002f280000300800 */
[----:B------:R1:W-:Y:S02]  /*4f6a0*/  LDGSTS.E [R0+0x14c00], [R4.64], P0 ;  /* 0x14c0000004007fae */ /* 0x0003e40008121848 */
[----:B-1----:R-:W-:-:S02]  /*4f6b0*/  IMAD.MOV.U32 R4, RZ, RZ, R24 ;  /* 0x000000ffff047224 */ /* 0x002fc400078e0018 */
[----:B------:R-:W-:Y:S01]  /*4f6c0*/  IMAD.MOV.U32 R5, RZ, RZ, R25 ;  /* 0x000000ffff057224 */ /* 0x000fe200078e0019 */
[----:B------:R-:W4:Y:S04]  /*4f6d0*/  LDL.LU R24, [R1+0xad4] ;  /* 0x000ad40001187983 */ /* 0x000f280000300800 */
[----:B------:R-:W4:Y:S04]  /*4f6e0*/  LDL.LU R25, [R1+0xb14] ;  /* 0x000b140001197983 */ /* 0x000f280000300800 */
        /* <DEDUP_REMOVED lines=8> */
[----:B------:R-:W-:Y:S04]  /*4f770*/  STL [R1+0x994], R2 ;  /* 0x0009940201007387 */ /* 0x000fe80000100800 */
[----:B------:R-:W4:Y:S01]  /*4f780*/  LDL.LU R27, [R1+0xad0] ;  /* 0x000ad000011b7983 */ /* 0x000f220000300800 */
[----:B------:R-:W-:-:S03]  /*4f790*/  IMAD.MOV.U32 R5, RZ, RZ, R32 ;  /* 0x000000ffff057224 */ /* 0x000fc600078e0020 */
[----:B------:R1:W-:Y:S04]  /*4f7a0*/  STL [R1+0x990], R26 ;  /* 0x0009901a01007387 */ /* 0x0003e80000100800 */
[----:B-1----:R-:W4:Y:S04]  /*4f7b0*/  LDL.LU R32, [R1+0xb10] ;  /* 0x000b100001207983 */ /* 0x002f280000300800 */
[----:B------:R1:W-:Y:S02]  /*4f7c0*/  LDGSTS.E [R0+0x16c00], [R4.64], P0 ;  /* 0x16c0000004007fae */ /* 0x0003e40008121848 */
[----:B-1----:R-:W-:-:S02]  /*4f7d0*/  IMAD.MOV.U32 R4, RZ, RZ, R2 ;  /* 0x000000ffff047224 */ /* 0x002fc400078e0002 */
[----:B------:R-:W-:Y:S02]  /*4f7e0*/  IMAD.MOV.U32 R5, RZ, RZ, R26 ;  /* 0x000000ffff057224 */ /* 0x000fe400078e001a */
[----:B------:R-:W4:Y:S04]  /*4f7f0*/  LDL.LU R26, [R1+0xb54] ;  /* 0x000b5400011a7983 */ /* 0x000f280000300800 */
[----:B------:R-:W4:Y:S04]  /*4f800*/  LDL.LU R2, [R1+0xb94] ;  /* 0x000b940001027983 */ /* 0x000f280000300800 */
[----:B------:R1:W-:Y:S01]  /*4f810*/  LDGSTS.E [R0+0x17c00], [R4.64], P0 ;  /* 0x17c0000004007fae */ /* 0x0003e20008121848 */
[----:B--2---:R-:W-:-:S05]  /*4f820*/  IADD3 R28, P1, R28, UR7, RZ ;  /* 0x000000071c1c7c10 */ /* 0x004fca000ff3e0ff */
[----:B------:R-:W-:Y:S01]  /*4f830*/  STL [R1+0x9d4], R28 ;  /* 0x0009d41c01007387 */ /* 0x000fe20000100800 */
[----:B------:R-:W-:Y:S02]  /*4f840*/  IADD3 R7, P2, R7, UR7, RZ ;  /* 0x0000000707077c10 */ /* 0x000fe4000ff5e0ff */
[----:B---3--:R-:W-:Y:S02]  /*4f850*/  IADD3.X R30, R30, UR6, RZ, P1, !PT ;  /* 0x000000061e1e7c10 */ /* 0x008fe40008ffe4ff */
        /* <DEDUP_REMOVED lines=9> */
[----:B-1----:R-:W-:Y:S01]  /*4f8f0*/  MOV R4, R7 ;  /* 0x0000000700047202 */ /* 0x002fe20000000f00 */
[----:B------:R-:W-:Y:S01]  /*4f900*/  IMAD.MOV.U32 R5, RZ, RZ, R34 ;  /* 0x000000ffff057224 */ /* 0x000fe200078e0022 */
[----:B------:R-:W2:Y:S04]  /*4f910*/  LDL.LU R7, [R1+0x3dc] ;  /* 0x0003dc0001077983 */ /* 0x000ea80000300800 */
[----:B------:R1:W-:Y:S04]  /*4f920*/  LDGSTS.E [R0+0x19c00], [R4.64], P0 ;  /* 0x19c0000004007fae */ /* 0x0003e80008121848 */
[----:B---3--:R-:W3:Y:S01]  /*4f930*/  LDL.LU R34, [R1+0x41c] ;  /* 0x00041c0001227983 */ /* 0x008ee20000300800 */
[----:B------:R-:W-:-:S05]  /*4f940*/  IADD3 R35, P1, R35, UR7, RZ ;  /* 0x0000000723237c10 */ /* 0x000fca000ff3e0ff */
[----:B-1----:R-:W-:Y:S01]  /*4f950*/  IMAD.MOV.U32 R4, RZ, RZ, R35 ;  /* 0x000000ffff047224 */ /* 0x002fe200078e0023 */
[----:B----4-:R-:W-:Y:S02]  /*4f960*/  IADD3 R31, P2, R31, UR7, RZ ;  /* 0x000000071f1f7c10 */ /* 0x010fe4000ff5e0ff */
[----:B------:R-:W-:Y:S01]  /*4f970*/  IADD3.X R36, R36, UR6, RZ, P1, !PT ;  /* 0x0000000624247c10 */ /* 0x000fe20008ffe4ff */
[----:B------:R-:W-:Y:S01]  /*4f980*/  STL [R1+0xa54], R35 ;  /* 0x000a542301007387 */ /* 0x000fe20000100800 */
[----:B------:R-:W-:-:S03]  /*4f990*/  IADD3.X R33, R33, UR6, RZ, P2, !PT ;  /* 0x0000000621217c10 */ /* 0x000fc600097fe4ff */
[----:B------:R-:W-:Y:S01]  /*4f9a0*/  IMAD.MOV.U32 R5, RZ, RZ, R36 ;  /* 0x000000ffff057224 */ /* 0x000fe200078e0024 */
[----:B------:R-:W-:Y:S04]  /*4f9b0*/  STL [R1+0xa50], R36 ;  /* 0x000a502401007387 */ /* 0x000fe80000100800 */
[----:B------:R1:W-:Y:S04]  /*4f9c0*/  STL [R1+0xa94], R31 ;  /* 0x000a941f01007387 */ /* 0x0003e80000100800 */
[----:B------:R4:W-:Y:S04]  /*4f9d0*/  LDGSTS.E [R0+0x1ac00], [R4.64], P0 ;  /* 0x1ac0000004007fae */ /* 0x0009e80008121848 */
[----:B------:R-:W-:Y:S01]  /*4f9e0*/  STL [R1+0xa90], R33 ;  /* 0x000a902101007387 */ /* 0x000fe20000100800 */
[----:B------:R-:W-:Y:S01]  /*4f9f0*/  IADD3 R24, P1, R24, UR7, RZ ;  /* 0x0000000718187c10 */ /* 0x000fe2000ff3e0ff */
[----:B----4-:R-:W-:-:S02]  /*4fa00*/  IMAD.MOV.U32 R4, RZ, RZ, R31 ;  /* 0x000000ffff047224 */ /* 0x010fc400078e001f */
[----:B-1----:R-:W4:Y:S01]  /*4fa10*/  LDL.LU R31, [R1+0x3d8] ;  /* 0x0003d800011f7983 */ /* 0x002f220000300800 */
[----:B------:R-:W-:Y:S01]  /*4fa20*/  IMAD.MOV.U32 R5, RZ, RZ, R33 ;  /* 0x000000ffff057224 */ /* 0x000fe200078e0021 */
[----:B------:R-:W-:Y:S02]  /*4fa30*/  IADD3 R25, P2, R25, UR7, RZ ;  /* 0x0000000719197c10 */ /* 0x000fe4000ff5e0ff */
[----:B------:R-:W4:Y:S04]  /*4fa40*/  LDL.LU R35, [R1+0x418] ;  /* 0x0004180001237983 */ /* 0x000f280000300800 */
[----:B------:R1:W-:Y:S04]  /*4fa50*/  LDGSTS.E [R0+0x1bc00], [R4.64], P0 ;  /* 0x1bc0000004007fae */ /* 0x0003e80008121848 */
[----:B------:R1:W-:Y:S02]  /*4fa60*/  STL [R1+0xad4], R24 ;  /* 0x000ad41801007387 */ /* 0x0003e40000100800 */
[----:B-1----:R-:W-:Y:S01]  /*4fa70*/  IMAD.MOV.U32 R4, RZ, RZ, R24 ;  /* 0x000000ffff047224 */ /* 0x002fe200078e0018 */
[----:B------:R-:W-:-:S05]  /*4fa80*/  IADD3.X R27, R27, UR6, RZ, P1, !PT ;  /* 0x000000061b1b7c10 */ /* 0x000fca0008ffe4ff */
        /* <DEDUP_REMOVED lines=26> */
[----:B---3--:R-:W-:-:S03]  /*4fc30*/  IMAD.MOV.U32 R5, RZ, RZ, R28 ;  /* 0x000000ffff057224 */ /* 0x008fc600078e001c */
[----:B------:R-:W3:Y:S04]  /*4fc40*/  LDL.LU R28, [R1+0x4d8] ;  /* 0x0004d800011c7983 */ /* 0x000ee80000300800 */
[----:B------:R-:W3:Y:S01]  /*4fc50*/  LDL.LU R33, [R1+0x518] ;  /* 0x0005180001217983 */ /* 0x000ee20000300800 */
[----:B------:R-:W-:Y:S01]  /*4fc60*/  IADD3 R7, P1, R7, UR7, RZ ;  /* 0x0000000707077c10 */ /* 0x000fe2000ff3e0ff */
[----:B------:R-:W-:Y:S01]  /*4fc70*/  IMAD.MOV.U32 R4, RZ, RZ, R2 ;  /* 0x000000ffff047224 */ /* 0x000fe200078e0002 */
[----:B------:R-:W-:Y:S02]  /*4fc80*/  IADD3 R34, P2, R34, UR7, RZ ;  /* 0x0000000722227c10 */ /* 0x000fe4000ff5e0ff */
[----:B------:R-:W-:Y:S01]  /*4fc90*/  LOP3.LUT R2, R29, 0x70, RZ, 0x3c, !PT ;  /* 0x000000701d027812 */ /* 0x000fe200078e3cff */
[----:B------:R-:W-:Y:S04]  /*4fca0*/  STL [R1+0x3dc], R7 ;  /* 0x0003dc0701007387 */ /* 0x000fe80000100800 */
[----:B------:R1:W-:Y:S04]  /*4fcb0*/  LDGSTS.E [R0+0x1fc00], [R4.64], P0 ;  /* 0x1fc0000004007fae */ /* 0x0003e80008121848 */
[----:B------:R-:W-:Y:S01]  /*4fcc0*/  STL [R1+0x41c], R34 ;  /* 0x00041c2201007387 */ /* 0x000fe20000100800 */
[----:B-1----:R-:W-:Y:S01]  /*4fcd0*/  MOV R0, UR5 ;  /* 0x0000000500007c02 */ /* 0x002fe20008000f00 */
[----:B------:R-:W-:-:S04]  /*4fce0*/  IMAD.MOV.U32 R4, RZ, RZ, R7 ;  /* 0x000000ffff047224 */ /* 0x000fc800078e0007 */
[----:B------:R-:W-:Y:S01]  /*4fcf0*/  IMAD R0, R0, 0x20000, R2 ;  /* 0x0002000000007824 */ /* 0x000fe200078e0202 */
[----:B----4-:R-:W-:-:S05]  /*4fd00*/  IADD3.X R31, R31, UR6, RZ, P1, !PT ;  /* 0x000000061f1f7c10 */ /* 0x010fca0008ffe4ff */
[----:B------:R1:W-:Y:S01]  /*4fd10*/  STL [R1+0x3d8], R31 ;  /* 0x0003d81f01007387 */ /* 0x0003e20000100800 */
[----:B------:R-:W-:-:S03]  /*4fd20*/  IMAD.MOV.U32 R5, RZ, RZ, R31 ;  /* 0x000000ffff057224 */ /* 0x000fc600078e001f */
[----:B------:R-:W4:Y:S01]  /*4fd30*/  LDL.LU R29, [R1+0x55c] ;  /* 0x00055c00011d7983 */ /* 0x000f220000300800 */
[----:B------:R-:W-:-:S03]  /*4fd40*/  IADD3.X R35, R35, UR6, RZ, P2, !PT ;  /* 0x0000000623237c10 */ /* 0x000fc600097fe4ff */
[----:B------:R-:W4:Y:S04]  /*4fd50*/  LDL.LU R2, [R1+0x59c] ;  /* 0x00059c0001027983 */ /* 0x000f280000300800 */
[----:B-1----:R-:W4:Y:S04]  /*4fd60*/  LDL.LU R31, [R1+0x558] ;  /* 0x00055800011f7983 */ /* 0x002f280000300800 */
[----:B------:R1:W-:Y:S04]  /*4fd70*/  LDGSTS.E [R0+0xe00], [R4.64], P0 ;  /* 0x00e0000004007fae */ /* 0x0003e80008121848 */
[----:B------:R-:W4:Y:S01]  /*4fd80*/  LDL.LU R7, [R1+0x598] ;  /* 0x0005980001077983 */ /* 0x000f220000300800 */
[----:B-1----:R-:W-:-:S02]  /*4fd90*/  IMAD.MOV.U32 R4, RZ, RZ, R34 ;  /* 0x000000ffff047224 */ /* 0x002fc400078e0022 */
[----:B------:R-:W-:Y:S01]  /*4fda0*/  IMAD.MOV.U32 R5, RZ, RZ, R35 ;  /* 0x000000ffff057224 */ /* 0x000fe200078e0023 */
[----:B------:R-:W-:Y:S04]  /*4fdb0*/  STL [R1+0x418], R35 ;  /* 0x0004182301007387 */ /* 0x000fe80000100800 */
[----:B------:R1:W-:Y:S01]  /*4fdc0*/  LDGSTS.E [R0+0x1e00], [R4.64], P0 ;  /* 0x01e0000004007fae */ /* 0x0003e20008121848 */
[----:B------:R-:W-:-:S05]  /*4fdd0*/  IADD3 R24, P1, R24, UR7, RZ ;  /* 0x0000000718187c10 */ /* 0x000fca000ff3e0ff */
[----:B------:R-:W-:Y:S01]  /*4fde0*/  STL [R1+0x45c], R24 ;  /* 0x00045c1801007387 */ /* 0x000fe20000100800 */
[----:B-1----:R-:W-:Y:S01]  /*4fdf0*/  IMAD.MOV.U32 R4, RZ, RZ, R24 ;  /* 0x000000ffff047224 */ /* 0x002fe200078e0018 */
[----:B------:R-:W-:Y:S02]  /*4fe00*/  IADD3 R27, P2, R27, UR7, RZ ;  /* 0x000000071b1b7c10 */ /* 0x000fe4000ff5e0ff */
[----:B------:R-:W-:Y:S02]  /*4fe10*/  IADD3.X R25, R25, UR6, RZ, P1, !PT ;  /* 0x0000000619197c10 */ /* 0x000fe40008ffe4ff */
[----:B------:R-:W-:-:S03]  /*4fe20*/  IADD3.X R32, R32, UR6, RZ, P2, !PT ;  /* 0x0000000620207c10 */ /* 0x000fc600097fe4ff */
[----:B------:R-:W-:Y:S01]  /*4fe30*/  IMAD.MOV.U32 R5, RZ, RZ, R25 ;  /* 0x000000ffff057224 */ /* 0x000fe200078e0019 */
[----:B------:R1:W-:Y:S04]  /*4fe40*/  STL [R1+0x458], R25 ;  /* 0x0004581901007387 */ /* 0x0003e80000100800 */
[----:B------:R1:W-:Y:S04]  /*4fe50*/  STL [R1+0x49c], R27 ;  /* 0x00049c1b01007387 */ /* 0x0003e80000100800 */
[----:B------:R1:W-:Y:S04]  /*4fe60*/  LDGSTS.E [R0+0x2e00], [R4.64], P0 ;  /* 0x02e0000004007fae */ /* 0x0003e80008121848 */
[----:B-1----:R-:W4:Y:S04]  /*4fe70*/  LDL.LU R25, [R1+0x5dc] ;  /* 0x0005dc0001197983 */ /* 0x002f280000300800 */
[----:B------:R1:W-:Y:S04]  /*4fe80*/  STL [R1+0x498], R32 ;  /* 0x0004982001007387 */ /* 0x0003e80000100800 */
[----:B------:R-:W4:Y:S01]  /*4fe90*/  LDL.LU R24, [R1+0x61c] ;  /* 0x00061c0001187983 */ /* 0x000f220000300800 */
[----:B------:R-:W-:-:S03]  /*4fea0*/  IMAD.MOV.U32 R4, RZ, RZ, R27 ;  /* 0x000000ffff047224 */ /* 0x000fc600078e001b */
[----:B------:R-:W4:Y:S01]  /*4feb0*/  LDL.LU R27, [R1+0x5d8] ;  /* 0x0005d800011b7983 */ /* 0x000f220000300800 */
[----:B------:R-:W-:-:S03]  /*4fec0*/  IMAD.MOV.U32 R5, RZ, RZ, R32 ;  /* 0x000000ffff057224 */ /* 0x000fc600078e0020 */
[----:B-1----:R-:W4:Y:S04]  /*4fed0*/  LDL.LU R32, [R1+0x618] ;  /* 0x0006180001207983 */ /* 0x002f280000300800 */
[----:B------:R1:W-:Y:S01]  /*4fee0*/  LDGSTS.E [R0+0x3e00], [R4.64], P0 ;  /* 0x03e0000004007fae */ /* 0x0003e20008121848 */
[----:B--2---:R-:W-:-:S05]  /*4fef0*/  IADD3 R26, P1, R26, UR7, RZ ;  /* 0x000000071a1a7c10 */ /* 0x004fca000ff3e0ff */
[----:B------:R2:W-:Y:S01]  /*4ff00*/  STL [R1+0x4dc], R26 ;  /* 0x0004dc1a01007387 */ /* 0x0005e20000100800 */
[----:B-1----:R-:W-:Y:S01]  /*4ff10*/  IMAD.MOV.U32 R4, RZ, RZ, R26 ;  /* 0x000000ffff047224 */ /* 0x002fe200078e001a */
[----:B------:R-:W-:Y:S02]  /*4ff20*/  IADD3 R30, P2, R30, UR7, RZ ;  /* 0x000000071e1e7c10 */ /* 0x000fe4000ff5e0ff */
[----:B---3--:R-:W-:Y:S02]  /*4ff30*/  IADD3.X R28, R28, UR6, RZ, P1, !PT ;  /* 0x000000061c1c7c10 */ /* 0x008fe40008ffe4ff */
[----:B------:R-:W-:-:S03]  /*4ff40*/  IADD3.X R33, R33, UR6, RZ, P2, !PT ;  /* 0x0000000621217c10 */ /* 0x000fc600097fe4ff */
[----:B------:R-:W-:Y:S01]  /*4ff50*/  IMAD.MOV.U32 R5, RZ, RZ, R28 ;  /* 0x000000ffff057224 */ /* 0x000fe200078e001c */
[----:B------:R1:W-:Y:S04]  /*4ff60*/  STL [R1+0x4d8], R28 ;  /* 0x0004d81c01007387 */ /* 0x0003e80000100800 */
[----:B------:R-:W-:Y:S04]  /*4ff70*/  STL [R1+0x51c], R30 ;  /* 0x00051c1e01007387 */ /* 0x000fe80000100800 */
[----:B--2---:R-:W2:Y:S04]  /*4ff80*/  LDL.LU R26, [R1+0x65c] ;  /* 0x00065c00011a7983 */ /* 0x004ea80000300800 */
[----:B------:R3:W-:Y:S04]  /*4ff90*/  STL [R1+0x518], R33 ;  /* 0x0005182101007387 */ /* 0x0007e80000100800 */
[----:B------:R3:W-:Y:S04]  /*4ffa0*/  LDGSTS.E [R0+0x4e00], [R4.64], P0 ;  /* 0x04e0000004007fae */ /* 0x0007e80008121848 */
[----:B-1----:R-:W2:Y:S01]  /*4ffb0*/  LDL.LU R28, [R1+0x69c] ;  /* 0x00069c00011c7983 */ /* 0x002ea20000300800 */
[----:B---3--:R-:W-:-:S03]  /*4ffc0*/  IMAD.MOV.U32 R5, RZ, RZ, R33 ;  /* 0x000000ffff057224 */ /* 0x008fc600078e0021 */
[----:B------:R-:W3:Y:S01]  /*4ffd0*/  LDL.LU R33, [R1+0x658] ;  /* 0x0006580001217983 */ /* 0x000ee20000300800 */
[----:B------:R-:W-:-:S03]  /*4ffe0*/  IMAD.MOV.U32 R4, RZ, RZ, R30 ;  /* 0x000000ffff047224 */ /* 0x000fc600078e001e */
[----:B------:R-:W3:Y:S04]  /*4fff0*/  LDL.LU R30, [R1+0x698] ;  /* 0x00069800011e7983 */ /* 0x000ee80000300800 */
[----:B------:R1:W-:Y:S01]  /*50000*/  LDGSTS.E [R0+0x5e00], [R4.64], P0 ;  /* 0x05e0000004007fae */ /* 0x0003e20008121848 */
[----:B----4-:R-:W-:Y:S02]  /*50010*/  IADD3 R29, P1, R29, UR7, RZ ;  /* 0x000000071d1d7c10 */ /* 0x010fe4000ff3e0ff */
[----:B------:R-:W-:Y:S02]  /*50020*/  IADD3 R2, P2, R2, UR7, RZ ;  /* 0x0000000702027c10 */ /* 0x000fe4000ff5e0ff */
[----:B------:R-:W-:Y:S01]  /*50030*/  IADD3.X R31, R31, UR6, RZ, P1, !PT ;  /* 0x000000061f1f7c10 */ /* 0x000fe20008ffe4ff */
[----:B------:R4:W-:Y:S01]  /*50040*/  STL [R1+0x55c], R29 ;  /* 0x00055c1d01007387 */ /* 0x0009e20000100800 */
[----:B-1----:R-:W-:-:S03]  /*50050*/  MOV R4, R29 ;  /* 0x0000001d00047202 */ /* 0x002fc60000000f00 */
        /* <DEDUP_REMOVED lines=8> */
[----:B------:R-:W4:Y:S04]  /*500e0*/  LDL.LU R35, [R1+0x718] ;  /* 0x0007180001237983 */ /* 0x000f280000300800 */
        /* <DEDUP_REMOVED lines=27> */
[----:B---3--:R-:W-:-:S05]  /*502a0*/  IADD3.X R33, R33, UR6, RZ, P1, !PT ;  /* 0x0000000621217c10 */ /* 0x008fca0008ffe4ff */
[----:B------:R2:W-:Y:S01]  /*502b0*/  STL [R1+0x658], R33 ;  /* 0x0006582101007387 */ /* 0x0005e20000100800 */
[----:B-1----:R-:W-:Y:S01]  /*502c0*/  IMAD.MOV.U32 R5, RZ, RZ, R33 ;  /* 0x000000ffff057224 */ /* 0x002fe200078e0021 */
[----:B------:R-:W-:Y:S02]  /*502d0*/  IADD3.X R30, R30, UR6, RZ, P2, !PT ;  /* 0x000000061e1e7c10 */ /* 0x000fe400097fe4ff */
[----:B------:R-:W-:Y:S01]  /*502e0*/  STL [R1+0x69c], R28 ;  /* 0x00069c1c01007387 */ /* 0x000fe20000100800 */
[----:B------:R-:W-:-:S03]  /*502f0*/  IMAD.MOV.U32 R4, RZ, RZ, R26 ;  /* 0x000000ffff047224 */ /* 0x000fc600078e001a */
[----:B--2---:R-:W2:Y:S04]  /*50300*/  LDL.LU R33, [R1+0x7d8] ;  /* 0x0007d80001217983 */ /* 0x004ea80000300800 */
[----:B------:R1:W-:Y:S04]  /*50310*/  STL [R1+0x698], R30 ;  /* 0x0006981e01007387 */ /* 0x0003e80000100800 */
[----:B------:R-:W3:Y:S04]  /*50320*/  LDL.LU R26, [R1+0x818] ;  /* 0x00081800011a7983 */ /* 0x000ee80000300800 */
[----:B------:R1:W-:Y:S02]  /*50330*/  LDGSTS.E [R0+0xae00], [R4.64], P0 ;  /* 0x0ae0000004007fae */ /* 0x0003e40008121848 */
[----:B-1----:R-:W-:-:S02]  /*50340*/  IMAD.MOV.U32 R4, RZ, RZ, R28 ;  /* 0x000000ffff047224 */ /* 0x002fc400078e001c */
[----:B------:R-:W-:Y:S02]  /*50350*/  IMAD.MOV.U32 R5, RZ, RZ, R30 ;  /* 0x000000ffff057224 */ /* 0x000fe400078e001e */
[----:B------:R-:W3:Y:S04]  /*50360*/  LDL.LU R30, [R1+0x85c] ;  /* 0x00085c00011e7983 */ /* 0x000ee80000300800 */
[----:B------:R-:W3:Y:S04]  /*50370*/  LDL.LU R28, [R1+0x89c] ;  /* 0x00089c00011c7983 */ /* 0x000ee80000300800 */
[----:B------:R1:W-:Y:S01]  /*50380*/  LDGSTS.E [R0+0xbe00], [R4.64], P0 ;  /* 0x0be0000004007fae */ /* 0x0003e20008121848 */
[----:B----4-:R-:W-:-:S02]  /*50390*/  IADD3 R29, P1, R29, UR7, RZ ;  /* 0x000000071d1d7c10 */ /* 0x010fc4000ff3e0ff */
[----:B------:R-:W-:Y:S02]  /*503a0*/  IADD3 R34, P2, R34, UR7, RZ ;  /* 0x0000000722227c10 */ /* 0x000fe4000ff5e0ff */
[----:B------:R-:W-:Y:S01]  /*503b0*/  IADD3.X R31, R31, UR6, RZ, P1, !PT ;  /* 0x000000061f1f7c10 */ /* 0x000fe20008ffe4ff */
[----:B------:R-:W-:Y:S01]  /*503c0*/  STL [R1+0x6dc], R29 ;  /* 0x0006dc1d01007387 */ /* 0x000fe20000100800 */
[----:B------:R-:W-:-:S03]  /*503d0*/  IADD3.X R35, R35, UR6, RZ, P2, !PT ;  /* 0x0000000623237c10 */ /* 0x000fc600097fe4ff */
[----:B------:R4:W-:Y:S01]  /*503e0*/  STL [R1+0x6d8], R31 ;  /* 0x0006d81f01007387 */ /* 0x0009e20000100800 */
[----:B-1----:R-:W-:Y:S02]  /*503f0*/  IMAD.MOV.U32 R4, RZ, RZ, R29 ;  /* 0x000000ffff047224 */ /* 0x002fe400078e001d */
[----:B------:R-:W-:Y:S01]  /*50400*/  IMAD.MOV.U32 R5, RZ, RZ, R31 ;  /* 0x000000ffff057224 */ /* 0x000fe200078e001f */
[----:B------:R-:W-:Y:S04]  /*50410*/  STL [R1+0x71c], R34 ;  /* 0x00071c2201007387 */ /* 0x000fe80000100800 */
[----:B------:R1:W-:Y:S04]  /*50420*/  LDGSTS.E [R0+0xce00], [R4.64], P0 ;  /* 0x0ce0000004007fae */ /* 0x0003e80008121848 */
[----:B----4-:R-:W4:Y:S04]  /*50430*/  LDL.LU R31, [R1+0x858] ;  /* 0x00085800011f7983 */ /* 0x010f280000300800 */
[----:B------:R-:W-:Y:S01]  /*50440*/  STL [R1+0x718], R35 ;  /* 0x0007182301007387 */ /* 0x000fe20000100800 */
[----:B------:R-:W-:-:S03]  /*50450*/  IADD3 R2, P1, R2, UR7, RZ ;  /* 0x0000000702027c10 */ /* 0x000fc6000ff3e0ff */
[----:B------:R-:W4:Y:S01]  /*50460*/  LDL.LU R29, [R1+0x898] ;  /* 0x00089800011d7983 */ /* 0x000f220000300800 */
[----:B-1----:R-:W-:Y:S01]  /*50470*/  MOV R4, R34 ;  /* 0x0000002200047202 */ /* 0x002fe20000000f00 */
        /* <DEDUP_REMOVED lines=22> */
[----:B-1----:R-:W-:Y:S01]  /*505e0*/  IMAD.MOV.U32 R4, RZ, RZ, R32 ;  /* 0x000000ffff047224 */ /* 0x002fe200078e0020 */
[----:B--2---:R-:W-:-:S05]  /*505f0*/  IADD3.X R33, R33, UR6, RZ, P1, !PT ;  /* 0x0000000621217c10 */ /* 0x004fca0008ffe4ff */
[----:B------:R-:W-:Y:S01]  /*50600*/  IMAD.MOV.U32 R5, RZ, RZ, R33 ;  /* 0x000000ffff057224 */ /* 0x000fe200078e0021 */
[----:B---3--:R-:W-:Y:S01]  /*50610*/  IADD3.X R26, R26, UR6, RZ, P2, !PT ;  /* 0x000000061a1a7c10 */ /* 0x008fe200097fe4ff */
[----:B------:R-:W-:Y:S04]  /*50620*/  STL [R1+0x7d8], R33 ;  /* 0x0007d82101007387 */ /* 0x000fe80000100800 */
[----:B------:R-:W-:Y:S04]  /*50630*/  STL [R1+0x81c], R24 ;  /* 0x00081c1801007387 */ /* 0x000fe80000100800 */
[----:B------:R1:W-:Y:S04]  /*50640*/  LDGSTS.E [R0+0x10e00], [R4.64], P0 ;  /* 0x10e0000004007fae */ /* 0x0003e80008121848 */
[----:B------:R2:W-:Y:S01]  /*50650*/  STL [R1+0x818], R26 ;  /* 0x0008181a01007387 */ /* 0x0005e20000100800 */
[----:B-1----:R-:W-:-:S02]  /*50660*/  IMAD.MOV.U32 R5, RZ, RZ, R26 ;  /* 0x000000ffff057224 */ /* 0x002fc400078e001a */
[----:B------:R-:W-:Y:S01]  /*50670*/  IMAD.MOV.U32 R4, RZ, RZ, R24 ;  /* 0x000000ffff047224 */ /* 0x000fe200078e0018 */
[----:B--2---:R-:W2:Y:S04]  /*50680*/  LDL.LU R26, [R1+0x958] ;  /* 0x00095800011a7983 */ /* 0x004ea80000300800 */
[----:B------:R-:W3:Y:S04]  /*50690*/  LDL.LU R24, [R1+0x95c] ;  /* 0x00095c0001187983 */ /* 0x000ee80000300800 */
[----:B------:R-:W2:Y:S04]  /*506a0*/  LDL.LU R39, [R1+0x998] ;  /* 0x0009980001277983 */ /* 0x000ea80000300800 */
[----:B------:R-:W2:Y:S01]  /*506b0*/  LDL.LU R38, [R1+0x99c] ;  /* 0x00099c0001267983 */ /* 0x000ea20000300800 */
[----:B------:R-:W-:-:S02]  /*506c0*/  IADD3 R30, P1, R30, UR7, RZ ;  /* 0x000000071e1e7c10 */ /* 0x000fc4000ff3e0ff */
[----:B------:R-:W-:Y:S01]  /*506d0*/  IADD3 R28, P2, R28, UR7, RZ ;  /* 0x000000071c1c7c10 */ /* 0x000fe2000ff5e0ff */
[----:B------:R1:W-:Y:S04]  /*506e0*/  LDGSTS.E [R0+0x11e00], [R4.64], P0 ;  /* 0x11e0000004007fae */ /* 0x0003e80008121848 */
[----:B------:R4:W-:Y:S01]  /*506f0*/  STL [R1+0x85c], R30 ;  /* 0x00085c1e01007387 */ /* 0x0009e20000100800 */
[----:B-1----:R-:W-:Y:S01]  /*50700*/  IMAD.MOV.U32 R4, RZ, RZ, R30 ;  /* 0x000000ffff047224 */ /* 0x002fe200078e001e */
[----:B----4-:R-:W-:-:S05]  /*50710*/  IADD3.X R31, R31, UR6, RZ, P1, !PT ;  /* 0x000000061f1f7c10 */ /* 0x010fca0008ffe4ff */
[----:B------:R1:W-:Y:S01]  /*50720*/  STL [R1+0x858], R31 ;  /* 0x0008581f01007387 */ /* 0x0003e20000100800 */
[----:B------:R-:W-:-:S03]  /*50730*/  IADD3.X R29, R29, UR6, RZ, P2, !PT ;  /* 0x000000061d1d7c10 */ /* 0x000fc600097fe4ff */
[----:B------:R-:W-:Y:S04]  /*50740*/  STL [R1+0x89c], R28 ;  /* 0x00089c1c01007387 */ /* 0x000fe80000100800 */
[----:B------:R4:W-:Y:S04]  /*50750*/  STL [R1+0x898], R29 ;  /* 0x0008981d01007387 */ /* 0x0009e80000100800 */
[----:B------:R-:W2:Y:S04]  /*50760*/  LDL.LU R37, [R1+0x9d8] ;  /* 0x0009d80001257983 */ /* 0x000ea80000300800 */
[----:B------:R-:W2:Y:S04]  /*50770*/  LDL.LU R36, [R1+0x9dc] ;  /* 0x0009dc0001247983 */ /* 0x000ea80000300800 */
[----:B------:R-:W2:Y:S04]  /*50780*/  LDL.LU R35, [R1+0xa18] ;  /* 0x000a180001237983 */ /* 0x000ea80000300800 */
[----:B------:R-:W2:Y:S01]  /*50790*/  LDL.LU R34, [R1+0xa1c] ;  /* 0x000a1c0001227983 */ /* 0x000ea20000300800 */
[----:B------:R-:W-:-:S03]  /*507a0*/  IMAD.MOV.U32 R5, RZ, RZ, R31 ;  /* 0x000000ffff057224 */ /* 0x000fc600078e001f */
[----:B------:R-:W2:Y:S04]  /*507b0*/  LDL.LU R32, [R1+0xa5c] ;  /* 0x000a5c0001207983 */ /* 0x000ea80000300800 */
[----:B------:R-:W2:Y:S04]  /*507c0*/  LDL.LU R30, [R1+0xa9c] ;  /* 0x000a9c00011e7983 */ /* 0x000ea80000300800 */
[----:B------:R1:W-:Y:S02]  /*507d0*/  LDGSTS.E [R0+0x12e00], [R4.64], P0 ;  /* 0x12e0000004007fae */ /* 0x0003e40008121848 */
[----:B-1----:R-:W-:-:S02]  /*507e0*/  IMAD.MOV.U32 R4, RZ, RZ, R28 ;  /* 0x000000ffff047224 */ /* 0x002fc400078e001c */
[----:B------:R-:W-:-:S05]  /*507f0*/  IMAD.MOV.U32 R5, RZ, RZ, R29 ;  /* 0x000000ffff057224 */ /* 0x000fca00078e001d */
[----:B------:R1:W-:Y:S01]  /*50800*/  LDGSTS.E [R0+0x13e00], [R4.64], P0 ;  /* 0x13e0000004007fae */ /* 0x0003e20008121848 */
[----:B------:R-:W-:-:S05]  /*50810*/  IADD3 R25, P1, R25, UR7, RZ ;  /* 0x0000000719197c10 */ /* 0x000fca000ff3e0ff */
[----:B------:R-:W-:Y:S01]  /*50820*/  STL [R1+0x8dc], R25 ;  /* 0x0008dc1901007387 */ /* 0x000fe20000100800 */
[----:B------:R-:W-:Y:S02]  /*50830*/  IADD3 R2, P2, R2, UR7, RZ ;  /* 0x0000000702027c10 */ /* 0x000fe4000ff5e0ff */
[----:B------:R-:W-:-:S05]  /*50840*/  IADD3.X R27, R27, UR6, RZ, P1, !PT ;  /* 0x000000061b1b7c10 */ /* 0x000fca0008ffe4ff */
[----:B------:R4:W-:Y:S01]  /*50850*/  STL [R1+0x8d8], R27 ;  /* 0x0008d81b01007387 */ /* 0x0009e20000100800 */
[----:B------:R-:W-:-:S03]  /*50860*/  IADD3.X R7, R7, UR6, RZ, P2, !PT ;  /* 0x0000000607077c10 */ /* 0x000fc600097fe4ff */
[----:B------:R-:W-:Y:S04]  /*50870*/  STL [R1+0x91c], R2 ;  /* 0x00091c0201007387 */ /* 0x000fe80000100800 */
[----:B------:R-:W2:Y:S01]  /*50880*/  LDL.LU R33, [R1+0xa58] ;  /* 0x000a580001217983 */ /* 0x000ea20000300800 */
[----:B-1----:R-:W-:Y:S01]  /*50890*/  MOV R4, R25 ;  /* 0x0000001900047202 */ /* 0x002fe20000000f00 */
[----:B------:R-:W-:Y:S02]  /*508a0*/  IMAD.MOV.U32 R5, RZ, RZ, R27 ;  /* 0x000000ffff057224 */ /* 0x000fe400078e001b */
[----:B------:R1:W-:Y:S04]  /*508b0*/  STL [R1+0x918], R7 ;  /* 0x0009180701007387 */ /* 0x0003e80000100800 */
[----:B------:R-:W2:Y:S04]  /*508c0*/  LDL.LU R31, [R1+0xa98] ;  /* 0x000a9800011f7983 */ /* 0x000ea80000300800 */
[----:B----4-:R-:W4:Y:S04]  /*508d0*/  LDL.LU R29, [R1+0xad8] ;  /* 0x000ad800011d7983 */ /* 0x010f280000300800 */
[----:B------:R-:W4:Y:S04]  /*508e0*/  LDL.LU R28, [R1+0xadc] ;  /* 0x000adc00011c7983 */ /* 0x000f280000300800 */
[----:B------:R1:W-:Y:S04]  /*508f0*/  LDGSTS.E [R0+0x14e00], [R4.64], P0 ;  /* 0x14e0000004007fae */ /* 0x0003e80008121848 */
[----:B------:R-:W4:Y:S01]  /*50900*/  LDL.LU R27, [R1+0xb18] ;  /* 0x000b1800011b7983 */ /* 0x000f220000300800 */
[----:B-1----:R-:W-:-:S03]  /*50910*/  IMAD.MOV.U32 R5, RZ, RZ, R7 ;  /* 0x000000ffff057224 */ /* 0x002fc600078e0007 */
[----:B------:R-:W4:Y:S01]  /*50920*/  LDL.LU R7, [R1+0xb1c] ;  /* 0x000b1c0001077983 */ /* 0x000f220000300800 */
[----:B------:R-:W-:-:S03]  /*50930*/  IMAD.MOV.U32 R4, RZ, RZ, R2 ;  /* 0x000000ffff047224 */ /* 0x000fc600078e0002 */
        /* <DEDUP_REMOVED lines=8> */
[----:B-1----:R-:W-:-:S03]  /*509c0*/  IMAD.MOV.U32 R5, RZ, RZ, R26 ;  /* 0x000000ffff057224 */ /* 0x002fc600078e001a */
[----:B------:R-:W-:Y:S04]  /*509d0*/  STL [R1+0x99c], R38 ;  /* 0x00099c2601007387 */ /* 0x000fe80000100800 */
[----:B--2---:R-:W2:Y:S01]  /*509e0*/  LDL.LU R26, [R1+0xb58] ;  /* 0x000b5800011a7983 */ /* 0x004ea20000300800 */
[----:B------:R-:W-:Y:S01]  /*509f0*/  IADD3.X R39, R39, UR6, RZ, P2, !PT ;  /* 0x0000000627277c10 */ /* 0x000fe200097fe4ff */
[----:B------:R-:W-:-:S04]  /*50a00*/  IMAD.MOV.U32 R4, RZ, RZ, R24 ;  /* 0x000000ffff047224 */ /* 0x000fc800078e0018 */
[----:B------:R-:W-:Y:S04]  /*50a10*/  STL [R1+0x998], R39 ;  /* 0x0009982701007387 */ /* 0x000fe80000100800 */
[----:B------:R-:W3:Y:S04]  /*50a20*/  LDL.LU R24, [R1+0xb98] ;  /* 0x000b980001187983 */ /* 0x000ee80000300800 */
[----:B------:R1:W-:Y:S02]  /*50a30*/  LDGSTS.E [R0+0x16e00], [R4.64], P0 ;  /* 0x16e0000004007fae */ /* 0x0003e40008121848 */
[----:B-1----:R-:W-:-:S02]  /*50a40*/  IMAD.MOV.U32 R4, RZ, RZ, R38 ;  /* 0x000000ffff047224 */ /* 0x002fc400078e0026 */
[----:B------:R-:W-:-:S05]  /*50a50*/  IMAD.MOV.U32 R5, RZ, RZ, R39 ;  /* 0x000000ffff057224 */ /* 0x000fca00078e0027 */
[----:B------:R1:W-:Y:S01]  /*50a60*/  LDGSTS.E [R0+0x17e00], [R4.64], P0 ;  /* 0x17e0000004007fae */ /* 0x0003e20008121848 */
[----:B------:R-:W-:-:S04]  /*50a70*/  IADD3 R36, P1, R36, UR7, RZ ;  /* 0x0000000724247c10 */ /* 0x000fc8000ff3e0ff */
[----:B------:R-:W-:Y:S01]  /*50a80*/  IADD3.X R37, R37, UR6, RZ, P1, !PT ;  /* 0x0000000625257c10 */ /* 0x000fe20008ffe4ff */
[----:B-1----:R-:W-:Y:S01]  /*50a90*/  IMAD.MOV.U32 R4, RZ, RZ, R36 ;  /* 0x000000ffff047224 */ /* 0x002fe200078e0024 */
[----:B------:R-:W-:-:S03]  /*50aa0*/  IADD3 R34, P2, R34, UR7, RZ ;  /* 0x0000000722227c10 */ /* 0x000fc6000ff5e0ff */
[----:B------:R-:W-:Y:S01]  /*50ab0*/  IMAD.MOV.U32 R5, RZ, RZ, R37 ;  /* 0x000000ffff057224 */ /* 0x000fe200078e0025 */
[----:B------:R-:W-:Y:S02]  /*50ac0*/  IADD3.X R35, R35, UR6, RZ, P2, !PT ;  /* 0x0000000623237c10 */ /* 0x000fe400097fe4ff */
[----:B------:R-:W-:Y:S02]  /*50ad0*/  IADD3 R32, P1, R32, UR7, RZ ;  /* 0x0000000720207c10 */ /* 0x000fe4000ff3e0ff */
[----:B------:R1:W-:Y:S01]  /*50ae0*/  LDGSTS.E [R0+0x18e00], [R4.64], P0 ;  /* 0x18e0000004007fae */ /* 0x0003e20008121848 */
[----:B------:R-:W-:Y:S01]  /*50af0*/  IADD3 R30, P2, R30, UR7, RZ ;  /* 0x000000071e1e7c10 */ /* 0x000fe2000ff5e0ff */
[----:B-1----:R-:W-:Y:S02]  /*50b00*/  IMAD.MOV.U32 R4, RZ, RZ, R34 ;  /* 0x000000ffff047224 */ /* 0x002fe400078e0022 */
[----:B------:R-:W-:-:S05]  /*50b10*/  IMAD.MOV.U32 R5, RZ, RZ, R35 ;  /* 0x000000ffff057224 */ /* 0x000fca00078e0023 */
[----:B------:R1:W-:Y:S02]  /*50b20*/  LDGSTS.E [R0+0x19e00], [R4.64], P0 ;  /* 0x19e0000004007fae */ /* 0x0003e40008121848 */
[----:B-1----:R-:W-:Y:S02]  /*50b30*/  IMAD.MOV.U32 R4, RZ, RZ, R32 ;  /* 0x000000ffff047224 */ /* 0x002fe400078e0020 */
[----:B------:R-:W-:Y:S04]  /*50b40*/  STL [R1+0x9dc], R36 ;  /* 0x0009dc2401007387 */ /* 0x000fe80000100800 */
[----:B------:R-:W-:Y:S04]  /*50b50*/  STL [R1+0x9d8], R37 ;  /* 0x0009d82501007387 */ /* 0x000fe80000100800 */
[----:B------:R-:W-:Y:S04]  /*50b60*/  STL [R1+0xa1c], R34 ;  /* 0x000a1c2201007387 */ /* 0x000fe80000100800 */
[----:B------:R-:W-:Y:S01]  /*50b70*/  STL [R1+0xa18], R35 ;  /* 0x000a182301007387 */ /* 0x000fe20000100800 */
[----:B------:R-:W-:-:S05]  /*50b80*/  IADD3.X R33, R33, UR6, RZ, P1, !PT ;  /* 0x0000000621217c10 */ /* 0x000fca0008ffe4ff */
[----:B------:R-:W-:Y:S01]  /*50b90*/  IMAD.MOV.U32 R5, RZ, RZ, R33 ;  /* 0x000000ffff057224 */ /* 0x000fe200078e0021 */
[----:B------:R-:W-:-:S04]  /*50ba0*/  IADD3.X R31, R31, UR6, RZ, P2, !PT ;  /* 0x000000061f1f7c10 */ /* 0x000fc800097fe4ff */
[----:B------:R1:W-:Y:S01]  /*50bb0*/  LDGSTS.E [R0+0x1ae00], [R4.64], P0 ;  /* 0x1ae0000004007fae */ /* 0x0003e20008121848 */
[----:B----4-:R-:W-:-:S04]  /*50bc0*/  IADD3 R28, P1, R28, UR7, RZ ;  /* 0x000000071c1c7c10 */ /* 0x010fc8000ff3e0ff */
[----:B------:R-:W-:Y:S02]  /*50bd0*/  IADD3.X R29, R29, UR6, RZ, P1, !PT ;  /* 0x000000061d1d7c10 */ /* 0x000fe40008ffe4ff */
[----:B-1----:R-:W-:Y:S01]  /*50be0*/  MOV R4, R30 ;  /* 0x0000001e00047202 */ /* 0x002fe20000000f00 */
[----:B------:R-:W-:Y:S01]  /*50bf0*/  IMAD.MOV.U32 R5, RZ, RZ, R31 ;  /* 0x000000ffff057224 */ /* 0x000fe200078e001f */
[----:B------:R-:W-:Y:S04]  /*50c00*/  STL [R1+0xa5c], R32 ;  /* 0x000a5c2001007387 */ /* 0x000fe80000100800 */
[----:B------:R1:W-:Y:S01]  /*50c10*/  LDGSTS.E [R0+0x1be00], [R4.64], P0 ;  /* 0x1be0000004007fae */ /* 0x0003e20008121848 */
[----:B------:R-:W-:-:S03]  /*50c20*/  IADD3 R7, P2, R7, UR7, RZ ;  /* 0x0000000707077c10 */ /* 0x000fc6000ff5e0ff */
[----:B------:R-:W-:Y:S01]  /*50c30*/  STL [R1+0xa58], R33 ;  /* 0x000a582101007387 */ /* 0x000fe20000100800 */
[----:B------:R-:W-:Y:S01]  /*50c40*/  IADD3.X R27, R27, UR6, RZ, P2, !PT ;  /* 0x000000061b1b7c10 */ /* 0x000fe200097fe4ff */
[----:B-1----:R-:W-:Y:S02]  /*50c50*/  IMAD.MOV.U32 R4, RZ, RZ, R28 ;  /* 0x000000ffff047224 */ /* 0x002fe400078e001c */
[----:B------:R-:W-:Y:S01]  /*50c60*/  IMAD.MOV.U32 R5, RZ, RZ, R29 ;  /* 0x000000ffff057224 */ /* 0x000fe200078e001d */
[----:B------:R-:W-:Y:S01]  /*50c70*/  IADD3 R25, P1, R25, UR7, RZ ;  /* 0x0000000719197c10 */ /* 0x000fe2000ff3e0ff */
[----:B------:R-:W-:Y:S04]  /*50c80*/  STL [R1+0xa9c], R30 ;  /* 0x000a9c1e01007387 */ /* 0x000fe80000100800 */
[----:B------:R1:W-:Y:S04]  /*50c90*/  LDGSTS.E [R0+0x1ce00], [R4.64], P0 ;  /* 0x1ce0000004007fae */ /* 0x0003e80008121848 */
[----:B------:R-:W-:Y:S04]  /*50ca0*/  STL [R1+0xa98], R31 ;  /* 0x000a981f01007387 */ /* 0x000fe80000100800 */
[----:B------:R-:W-:Y:S01]  /*50cb0*/  STL [R1+0xadc], R28 ;  /* 0x000adc1c01007387 */ /* 0x000fe20000100800 */
[----:B-1----:R-:W-:-:S02]  /*50cc0*/  IMAD.MOV.U32 R4, RZ, RZ, R7 ;  /* 0x000000ffff047224 */ /* 0x002fc400078e0007 */
[----:B------:R-:W-:Y:S01]  /*50cd0*/  IMAD.MOV.U32 R5, RZ, RZ, R27 ;  /* 0x000000ffff057224 */ /* 0x000fe200078e001b */
[----:B------:R-:W-:Y:S04]  /*50ce0*/  STL [R1+0xad8], R29 ;  /* 0x000ad81d01007387 */ /* 0x000fe80000100800 */
[----:B------:R1:W-:Y:S01]  /*50cf0*/  STL [R1+0xb1c], R7 ;  /* 0x000b1c0701007387 */ /* 0x0003e20000100800 */
[----:B------:R-:W-:-:S03]  /*50d00*/  IADD3 R2, P2, R2, UR7, RZ ;  /* 0x0000000702027c10 */ /* 0x000fc6000ff5e0ff */
[----:B------:R4:W-:Y:S01]  /*50d10*/  LDGSTS.E [R0+0x1de00], [R4.64], P0 ;  /* 0x1de0000004007fae */ /* 0x0009e20008121848 */
[----:B-1----:R-:W-:-:S03]  /*50d20*/  IMAD.MOV.U32 R7, RZ, RZ, 0x7f ;  /* 0x0000007fff077424 */ /* 0x002fc600078e00ff */
[----:B------:R-:W-:Y:S01]  /*50d30*/  STL [R1+0xb18], R27 ;  /* 0x000b181b01007387 */ /* 0x000fe20000100800 */
[----:B----4-:R-:W-:Y:S01]  /*50d40*/  IMAD.MOV.U32 R4, RZ, RZ, R25 ;  /* 0x000000ffff047224 */ /* 0x010fe200078e0019 */
[----:B------:R-:W-:Y:S02]  /*50d50*/  IADD3 R7, R7, c[0x0][0x180], RZ ;  /* 0x0000600007077a10 */ /* 0x000fe40007ffe0ff */
[----:B------:R-:W-:Y:S01]  /*50d60*/  STL [R1+0xb5c], R25 ;  /* 0x000b5c1901007387 */ /* 0x000fe20000100800 */
[----:B------:R-:W-:Y:S02]  /*50d70*/  IADD3 R6, R6, 0x1, RZ ;  /* 0x0000000106067810 */ /* 0x000fe40007ffe0ff */
[----:B--2---:R-:W-:-:S05]  /*50d80*/  IADD3.X R26, R26, UR6, RZ, P1, !PT ;  /* 0x000000061a1a7c10 */ /* 0x004fca0008ffe4ff */
[----:B------:R-:W-:Y:S01]  /*50d90*/  IMAD.MOV.U32 R5, RZ, RZ, R26 ;  /* 0x000000ffff057224 */ /* 0x000fe200078e001a */
[----:B------:R-:W-:Y:S04]  /*50da0*/  STL [R1+0xb58], R26 ;  /* 0x000b581a01007387 */ /* 0x000fe80000100800 */
[----:B------:R1:W-:Y:S01]  /*50db0*/  LDGSTS.E [R0+0x1ee00], [R4.64], P0 ;  /* 0x1ee0000004007fae */ /* 0x0003e20008121848 */
[----:B---3--:R-:W-:-:S03]  /*50dc0*/  IADD3.X R24, R24, UR6, RZ, P2, !PT ;  /* 0x0000000618187c10 */ /* 0x008fc600097fe4ff */
[----:B------:R2:W-:Y:S01]  /*50dd0*/  STL [R1+0xb9c], R2 ;  /* 0x000b9c0201007387 */ /* 0x0005e20000100800 */
[----:B-1----:R-:W-:Y:S01]  /*50de0*/  IMAD.MOV.U32 R4, RZ, RZ, R2 ;  /* 0x000000ffff047224 */ /* 0x002fe200078e0002 */
[----:B--2---:R-:W-:Y:S02]  /*50df0*/  SHF.R.S32.HI R2, RZ, 0x1f, R7 ;  /* 0x0000001fff027819 */ /* 0x004fe40000011407 */
[----:B------:R1:W-:Y:S01]  /*50e00*/  STL [R1+0xb98], R24 ;  /* 0x000b981801007387 */ /* 0x0003e20000100800 */
[----:B------:R-:W-:Y:S01]  /*50e10*/  IMAD.MOV.U32 R5, RZ, RZ, R24 ;  /* 0x000000ffff057224 */ /* 0x000fe200078e0018 */
[----:B------:R-:W-:Y:S02]  /*50e20*/  LEA.HI R2, R2, R7, RZ, 0x7 ;  /* 0x0000000702027211 */ /* 0x000fe400078f38ff */
[----:B------:R1:W-:Y:S02]  /*50e30*/  STL [R1+0x398], R6 ;  /* 0x0003980601007387 */ /* 0x0003e40000100800 */
[----:B------:R-:W-:-:S02]  /*50e40*/  SHF.R.S32.HI R2, RZ, 0x7, R2 ;  /* 0x00000007ff027819 */ /* 0x000fc40000011402 */
[----:B------:R1:W-:Y:S02]  /*50e50*/  LDGSTS.E [R0+0x1fe00], [R4.64], P0 ;  /* 0x1fe0000004007fae */ /* 0x0003e40008121848 */
[----:B------:R-:W-:Y:S02]  /*50e60*/  ISETP.NE.U32.AND P0, PT, R6, R2, PT ;  /* 0x000000020600720c */ /* 0x000fe40003f05070 */
[----:B------:R-:W0:Y:S11]  /*50e70*/  LDGDEPBAR ;  /* 0x00000000000079af */ /* 0x000e360000000000 */
[----:B-1----:R-:W-:Y:S01]  /*50e80*/  @!P0 CALL.REL.NOINC `(.L_x_0) ;  /* 0x0000001000008944 */ /* 0x002fe20003c00000 */
[----:B------:R-:W-:Y:S05]  /*50e90*/  BRA `(.L_x_1) ;  /* 0xfffd77d000007947 */ /* 0x000fea000383ffff */
.L_x_0:
[----:B----4-:R-:W2:Y:S01]  /*50ea0*/  LDL.LU R24, [R1+0x127c] ;  /* 0x00127c0001187983 */ /* 0x010ea20000300800 */
[----:B------:R-:W-:-:S04]  /*50eb0*/  DEPBAR.LE SB0, 0x0 ;  /* 0x000080000000791a */ /* 0x000fc80000000000 */
[----:B------:R-:W3:Y:S04]  /*50ec0*/  LDL.LU R7, [R1+0x1278] ;  /* 0x0012780001077983 */ /* 0x000ee80000300800 */
[----:B------:R-:W4:Y:S04]  /*50ed0*/  LDL.LU R6, [R1+0x1274] ;  /* 0x0012740001067983 */ /* 0x000f280000300800 */
[----:B------:R1:W-:Y:S04]  /*50ee0*/  STL [R1+0x1670], R239 ;  /* 0x001670ef01007387 */ /* 0x0003e80000100800 */
[----:B------:R-:W1:Y:S04]  /*50ef0*/  S2R R25, SR_TID.X ;  /* 0x0000000000197919 */ /* 0x000e680000002100 */
[----:B-1----:R-:W2:Y:S01]  /*50f00*/  LDL.LU R239, [R1+0x1260] ;  /* 0x0012600001ef7983 */ /* 0x002ea20000300800 */
[----:B------:R-:W-:-:S02]  /*50f10*/  IMAD.SHL.U32 R2, R25, 0x20, RZ ;  /* 0x0000002019027824 */ /* 0x000fc400078e00ff */
[C---:B------:R-:W-:Y:S01]  /*50f20*/  IMAD.SHL.U32 R0, R25.reuse, 0x4, RZ ;  /* 0x0000000419007824 */ /* 0x040fe200078e00ff */
[C---:B------:R-:W-:Y:S01]  /*50f30*/  SHF.L.U32 R3, R25.reuse, 0xc, RZ ;  /* 0x0000000c19037819 */ /* 0x040fe200000006ff */
[C---:B------:R-:W-:Y:S01]  /*50f40*/  IMAD.SHL.U32 R4, R25.reuse, 0x400, RZ ;  /* 0x0000040019047824 */ /* 0x040fe200078e00ff */
[----:B------:R-:W-:Y:S01]  /*50f50*/  LOP3.LUT R2, R2, 0x60, RZ, 0xc0, !PT ;  /* 0x0000006002027812 */ /* 0x000fe200078ec0ff */
[----:B------:R-:W-:-:S03]  /*50f60*/  IMAD.SHL.U32 R5, R25, 0x40, RZ ;  /* 0x0000004019057824 */ /* 0x000fc600078e00ff */
[----:B------:R-:W-:Y:S02]  /*50f70*/  LOP3.LUT R2, R2, 0x70, R0, 0x78, !PT ;  /* 0x0000007002027812 */ /* 0x000fe400078e7800 */
[----:B------:R-:W-:Y:S02]  /*50f80*/  LOP3.LUT R4, R4, 0x6000, RZ, 0xc0, !PT ;  /* 0x0000600004047812 */ /* 0x000fe400078ec0ff */
[----:B------:R-:W-:Y:S02]  /*50f90*/  LOP3.LUT R0, R3, 0x6000, RZ, 0xc0, !PT ;  /* 0x0000600003007812 */ /* 0x000fe400078ec0ff */
[----:B------:R-:W-:-:S04]  /*50fa0*/  LOP3.LUT R3, R5, 0x1800, RZ, 0xc0, !PT ;  /* 0x0000180005037812 */ /* 0x000fc800078ec0ff */
[----:B------:R-:W-:Y:S02]  /*50fb0*/  IADD3 R2, R2, R4, R3 ;  /* 0x0000000402027210 */ /* 0x000fe40007ffe003 */
[----:B------:R-:W3:Y:S04]  /*50fc0*/  LDL.LU R4, [R1+0x220] ;  /* 0x0002200001047983 */ /* 0x000ee80000300800 */
[----:B------:R-:W3:Y:S01]  /*50fd0*/  LDL.LU R5, [R1+0x224] ;  /* 0x0002240001057983 */ /* 0x000ee20000300800 */
[----:B-----5:R-:W-:Y:S02]  /*50fe0*/  IMAD.MOV.U32 R26, RZ, RZ, R148 ;  /* 0x000000ffff1a7224 */ /* 0x020fe400078e0094 */
[----:B------:R-:W-:Y:S02]  /*50ff0*/  IMAD.MOV.U32 R27, RZ, RZ, R149 ;  /* 0x000000ffff1b7224 */ /* 0x000fe400078e0095 */
[----:B------:R-:W-:-:S02]  /*51000*/  IMAD.MOV.U32 R34, RZ, RZ, R16 ;  /* 0x000000ffff227224 */ /* 0x000fc400078e0010 */
[----:B------:R-:W-:Y:S01]  /*51010*/  IMAD.MOV.U32 R35, RZ, RZ, R17 ;  /* 0x000000ffff237224 */ /* 0x000fe200078e0011 */
[----:B------:R-:W-:Y:S01]  /*51020*/  BAR.SYNC.DEFER_BLOCKING 0x0 ;  /* 0x0000000000007b1d */ /* 0x000fe20000010000 */
[----:B--2---:R-:W-:-:S04]  /*51030*/  ISETP.GE.AND P0, PT, R239, c[0x0][0x178], PT ;  /* 0x00005e00ef007a0c */ /* 0x004fc80003f06270 */
[----:B----4-:R-:W-:Y:S02]  /*51040*/  ISETP.LT.AND P2, PT, R6, c[0x0][0x17c], !P0 ;  /* 0x00005f0006007a0c */ /* 0x010fe40004741270 */
[----:B---3--:R-:W-:Y:S01]  /*51050*/  ISETP.LT.AND P4, PT, R7, c[0x0][0x17c], !P0 ;  /* 0x00005f0007007a0c */ /* 0x008fe20004781270 */
[----:B------:R-:W2:Y:S04]  /*51060*/  LDL.LU R6, [R1+0x210] ;  /* 0x0002100001067983 */ /* 0x000ea80000300800 */
[----:B------:R-:W2:Y:S04]  /*51070*/  LDL.LU R7, [R1+0x214] ;  /* 0x0002140001077983 */ /* 0x000ea80000300800 */
[----:B------:R-:W3:Y:S04]  /*51080*/  LDL.LU R28, [R1+0x228] ;  /* 0x00022800011c7983 */ /* 0x000ee80000300800 */
[----:B------:R-:W3:Y:S04]  /*51090*/  LDL.LU R29, [R1+0x22c] ;  /* 0x00022c00011d7983 */ /* 0x000ee80000300800 */
[----:B------:R-:W3:Y:S04]  /*510a0*/  LDL.LU R30, [R1+0x218] ;  /* 0x00021800011e7983 */ /* 0x000ee80000300800 */
[----:B------:R-:W3:Y:S01]  /*510b0*/  LDL.LU R31, [R1+0x21c] ;  /* 0x00021c00011f7983 */ /* 0x000ee20000300800 */
[----:B------:R-:W-:-:S02]  /*510c0*/  LOP3.LUT R25, R25, 0x7f, RZ, 0xc0, !PT ;  /* 0x0000007f19197812 */ /* 0x000fc400078ec0ff */
[----:B------:R-:W-:Y:S01]  /*510d0*/  ISETP.LT.AND P3, PT, R24, c[0x0][0x17c], !P0 ;  /* 0x00005f0018007a0c */ /* 0x000fe20004761270 */
[----:B------:R-:W-:Y:S02]  /*510e0*/  IMAD.MOV.U32 R24, RZ, RZ, R144 ;  /* 0x000000ffff187224 */ /* 0x000fe400078e0090 */
[----:B------:R-:W-:Y:S02]  /*510f0*/  IMAD R0, R25, 0x10, R0 ;  /* 0x0000001019007824 */ /* 0x000fe400078e0200 */
[----:B------:R-:W-:Y:S02]  /*51100*/  IMAD.MOV.U32 R25, RZ, RZ, R145 ;  /* 0x000000ffff197224 */ /* 0x000fe400078e0091 */
[----:B------:R-:W-:Y:S02]  /*51110*/  IMAD.MOV.U32 R16, RZ, RZ, R210 ;  /* 0x000000ffff107224 */ /* 0x000fe400078e00d2 */
[----:B------:R-:W-:Y:S01]  /*51120*/  IMAD.MOV.U32 R17, RZ, RZ, R211 ;  /* 0x000000ffff117224 */ /* 0x000fe200078e00d3 */
[----:B------:R1:W-:Y:S04]  /*51130*/  STS.128 [R2+0x100], R24 ;  /* 0x0001001802007388 */ /* 0x0003e80000000c00 */
[----:B------:R-:W-:Y:S01]  /*51140*/  STS.128 [R2+0x380], R16 ;  /* 0x0003801002007388 */ /* 0x000fe20000000c00 */
[----:B-1----:R-:W-:Y:S01]  /*51150*/  IMAD.MOV.U32 R24, RZ, RZ, R68 ;  /* 0x000000ffff187224 */ /* 0x002fe200078e0044 */
[----:B------:R-:W-:Y:S01]  /*51160*/  MOV R25, R69 ;  /* 0x0000004500197202 */ /* 0x000fe20000000f00 */
[----:B------:R-:W-:-:S02]  /*51170*/  IMAD.MOV.U32 R26, RZ, RZ, R124 ;  /* 0x000000ffff1a7224 */ /* 0x000fc400078e007c */
[----:B------:R-:W-:-:S05]  /*51180*/  IMAD.MOV.U32 R27, RZ, RZ, R125 ;  /* 0x000000ffff1b7224 */ /* 0x000fca00078e007d */
[----:B------:R-:W-:Y:S04]  /*51190*/  STS.128 [R2+0x500], R24 ;  /* 0x0005001802007388 */ /* 0x000fe80000000c00 */
[----:B--2---:R1:W-:Y:S02]  /*511a0*/  STS.128 [R2], R4 ;  /* 0x0000000402007388 */ /* 0x0043e40000000c00 */
[----:B-1----:R-:W-:Y:S02]  /*511b0*/  IMAD.MOV.U32 R4, RZ, RZ, R176 ;  /* 0x000000ffff047224 */ /* 0x002fe400078e00b0 */
[----:B------:R-:W-:Y:S02]  /*511c0*/  IMAD.MOV.U32 R5, RZ, RZ, R177 ;  /* 0x000000ffff057224 */ /* 0x000fe400078e00b1 */
[----:B------:R-:W-:-:S02]  /*511d0*/  IMAD.MOV.U32 R6, RZ, RZ, R180 ;  /* 0x000000ffff067224 */ /* 0x000fc400078e00b4 */
[----:B------:R-:W-:-:S05]  /*511e0*/  IMAD.MOV.U32 R7, RZ, RZ, R181 ;  /* 0x000000ffff077224 */ /* 0x000fca00078e00b5 */
[----:B------:R1:W-:Y:S02]  /*511f0*/  STS.128 [R2+0x200], R4 ;  /* 0x0002000402007388 */ /* 0x0003e40000000c00 */
[----:B-1----:R-:W-:Y:S02]  /*51200*/  IMAD.MOV.U32 R4, RZ, RZ, R228 ;  /* 0x000000ffff047224 */ /* 0x002fe400078e00e4 */
[----:B------:R-:W-:Y:S02]  /*51210*/  IMAD.MOV.U32 R5, RZ, RZ, R229 ;  /* 0x000000ffff057224 */ /* 0x000fe400078e00e5 */
[----:B------:R-:W-:Y:S02]  /*51220*/  IMAD.MOV.U32 R6, RZ, RZ, R224 ;  /* 0x000000ffff067224 */ /* 0x000fe400078e00e0 */
[----:B------:R-:W-:-:S05]  /*51230*/  IMAD.MOV.U32 R7, RZ, RZ, R225 ;  /* 0x000000ffff077224 */ /* 0x000fca00078e00e1 */
[----:B------:R1:W-:Y:S04]  /*51240*/  STS.128 [R2+0x400], R4 ;  /* 0x0004000402007388 */ /* 0x0003e80000000c00 */
[----:B---3--:R2:W-:Y:S04]  /*51250*/  STS.128 [R2+0x80], R28 ;  /* 0x0000801c02007388 */ /* 0x0085e80000000c00 */
[----:B-1----:R-:W3:Y:S04]  /*51260*/  LDL.LU R4, [R1+0x20] ;  /* 0x0000200001047983 */ /* 0x002ee80000300800 */
        /* <DEDUP_REMOVED lines=11> */
[----:B--2---:R-:W2:Y:S04]  /*51320*/  LDL.LU R28, [R1+0xc8] ;  /* 0x0000c800011c7983 */ /* 0x004ea80000300800 */
        /* <DEDUP_REMOVED lines=17> */
[----:B------:R-:W-:Y:S04]  /*51440*/  STS.128 [R2+0x180], R148 ;  /* 0x0001809402007388 */ /* 0x000fe80000000c00 */
[----:B------:R-:W-:Y:S04]  /*51450*/  STS.128 [R2+0x280], R180 ;  /* 0x000280b402007388 */ /* 0x000fe80000000c00 */
[----:B------:R-:W-:Y:S04]  /*51460*/  STS.128 [R2+0x300], R32 ;  /* 0x0003002002007388 */ /* 0x000fe80000000c00 */
[----:B------:R-:W-:Y:S04]  /*51470*/  STS.128 [R2+0x480], R224 ;  /* 0x000480e002007388 */ /* 0x000fe80000000c00 */
[----:B------:R-:W-:Y:S01]  /*51480*/  STS.128 [R2+0x580], R124 ;  /* 0x0005807c02007388 */ /* 0x000fe20000000c00 */
[----:B------:R-:W-:-:S02]  /*51490*/  LOP3.LUT R209, R0, 0x20, RZ, 0x3c, !PT ;  /* 0x0000002000d17812 */ /* 0x000fc400078e3cff */
[C---:B------:R-:W-:Y:S02]  /*514a0*/  LOP3.LUT R208, R0.reuse, 0x40, RZ, 0x3c, !PT ;  /* 0x0000004000d07812 */ /* 0x040fe400078e3cff */
[----:B------:R-:W-:Y:S01]  /*514b0*/  LOP3.LUT R3, R0, 0x60, RZ, 0x3c, !PT ;  /* 0x0000006000037812 */ /* 0x000fe200078e3cff */
        /* <DEDUP_REMOVED lines=17> */
[----:B------:R-:W-:Y:S01]  /*515d0*/  IMAD.MOV.U32 R205, RZ, RZ, R75 ;  /* 0x000000ffffcd7224 */ /* 0x000fe200078e004b */
[----:B---3--:R-:W-:Y:S04]  /*515e0*/  STS.128 [R2+0x600], R4 ;  /* 0x0006000402007388 */ /* 0x008fe80000000c00 */
[----:B----4-:R-:W-:Y:S04]  /*515f0*/  STS.128 [R2+0x680], R16 ;  /* 0x0006801002007388 */ /* 0x010fe80000000c00 */
[----:B------:R-:W-:Y:S04]  /*51600*/  STS.128 [R2+0x700], R24 ;  /* 0x0007001802007388 */ /* 0x000fe80000000c00 */
[----:B--2---:R-:W-:Y:S04]  /*51610*/  STS.128 [R2+0x780], R28 ;  /* 0x0007801c02007388 */ /* 0x004fe80000000c00 */
[----:B------:R-:W-:Y:S06]  /*51620*/  BAR.SYNC.DEFER_BLOCKING 0x0 ;  /* 0x0000000000007b1d */ /* 0x000fec0000010000 */
[----:B------:R-:W1:Y:S04]  /*51630*/  LDS.128 R248, [R0] ;  /* 0x0000000000f87984 */ /* 0x000e680000000c00 */
[----:B------:R-:W-:Y:S04]  /*51640*/  LDS.128 R244, [R0+0x800] ;  /* 0x0008000000f47984 */ /* 0x000fe80000000c00 */
[----:B------:R-:W-:Y:S04]  /*51650*/  LDS.128 R240, [R0+0x1000] ;  /* 0x0010000000f07984 */ /* 0x000fe80000000c00 */
[----:B------:R-:W-:Y:S04]  /*51660*/  LDS.128 R232, [R0+0x1800] ;  /* 0x0018000000e87984 */ /* 0x000fe80000000c00 */
[----:B------:R-:W2:Y:S04]  /*51670*/  LDS.128 R228, [R209] ;  /* 0x00000000d1e47984 */ /* 0x000ea80000000c00 */
[----:B------:R-:W-:Y:S04]  /*51680*/  LDS.128 R224, [R209+0x800] ;  /* 0x00080000d1e07984 */ /* 0x000fe80000000c00 */
[----:B------:R-:W-:Y:S04]  /*51690*/  LDS.128 R36, [R209+0x1000] ;  /* 0x00100000d1247984 */ /* 0x000fe80000000c00 */
[----:B------:R-:W-:Y:S04]  /*516a0*/  LDS.128 R24, [R209+0x1800] ;  /* 0x00180000d1187984 */ /* 0x000fe80000000c00 */
[----:B------:R-:W3:Y:S04]  /*516b0*/  LDS.128 R88, [R208] ;  /* 0x00000000d0587984 */ /* 0x000ee80000000c00 */
[----:B------:R-:W-:Y:S04]  /*516c0*/  LDS.128 R80, [R208+0x800] ;  /* 0x00080000d0507984 */ /* 0x000fe80000000c00 */
[----:B------:R-:W-:Y:S04]  /*516d0*/  LDS.128 R32, [R208+0x1000] ;  /* 0x00100000d0207984 */ /* 0x000fe80000000c00 */
[----:B------:R-:W-:Y:S04]  /*516e0*/  LDS.128 R16, [R208+0x1800] ;  /* 0x00180000d0107984 */ /* 0x000fe80000000c00 */
[----:B------:R-:W4:Y:S04]  /*516f0*/  LDS.128 R84, [R3] ;  /* 0x0000000003547984 */ /* 0x000f280000000c00 */
[----:B------:R-:W1:Y:S04]  /*51700*/  LDS.128 R68, [R3+0x800] ;  /* 0x0008000003447984 */ /* 0x000e680000000c00 */
[----:B------:R-:W1:Y:S04]  /*51710*/  LDS.128 R28, [R3+0x1000] ;  /* 0x00100000031c7984 */ /* 0x000e680000000c00 */
[----:B------:R-:W1:Y:S04]  /*51720*/  LDS.128 R4, [R3+0x1800] ;  /* 0x0018000003047984 */ /* 0x000e680000000c00 */
[----:B------:R-:W-:Y:S06]  /*51730*/  BAR.SYNC.DEFER_BLOCKING 0x0 ;  /* 0x0000000000007b1d */ /* 0x000fec0000010000 */
[----:B------:R1:W-:Y:S04]  /*51740*/  STS.128 [R2], R92 ;  /* 0x0000005c02007388 */ /* 0x0003e80000000c00 */
[----:B------:R2:W-:Y:S04]  /*51750*/  STS.128 [R2+0x400], R20 ;  /* 0x0004001402007388 */ /* 0x0005e80000000c00 */
[----:B------:R2:W-:Y:S04]  /*51760*/  STS.128 [R2+0x380], R40 ;  /* 0x0003802802007388 */ /* 0x0005e80000000c00 */
[----:B-1----:R-:W3:Y:S04]  /*51770*/  LDL.LU R92, [R1+0x208] ;  /* 0x00020800015c7983 */ /* 0x002ee80000300800 */
[----:B------:R-:W3:Y:S04]  /*51780*/  LDL.LU R93, [R1+0x20c] ;  /* 0x00020c00015d7983 */ /* 0x000ee80000300800 */
[----:B------:R-:W3:Y:S04]  /*51790*/  LDL.LU R94, [R1+0x1f8] ;  /* 0x0001f800015e7983 */ /* 0x000ee80000300800 */
[----:B------:R-:W3:Y:S04]  /*517a0*/  LDL.LU R95, [R1+0x1fc] ;  /* 0x0001fc00015f7983 */ /* 0x000ee80000300800 */
[----:B--2---:R-:W2:Y:S04]  /*517b0*/  LDL.LU R20, [R1+0x130] ;  /* 0x0001300001147983 */ /* 0x004ea80000300800 */
[----:B------:R-:W2:Y:S04]  /*517c0*/  LDL.LU R21, [R1+0x134] ;  /* 0x0001340001157983 */ /* 0x000ea80000300800 */
[----:B------:R-:W2:Y:S04]  /*517d0*/  LDL.LU R22, [R1+0x120] ;  /* 0x0001200001167983 */ /* 0x000ea80000300800 */
[----:B------:R-:W2:Y:S04]  /*517e0*/  LDL.LU R23, [R1+0x124] ;  /* 0x0001240001177983 */ /* 0x000ea80000300800 */
[----:B------:R-:W4:Y:S04]  /*517f0*/  LDL.LU R40, [R1+0x138] ;  /* 0x0001380001287983 */ /* 0x000f280000300800 */
[----:B------:R-:W4:Y:S04]  /*51800*/  LDL.LU R41, [R1+0x13c] ;  /* 0x00013c0001297983 */ /* 0x000f280000300800 */
[----:B------:R-:W4:Y:S04]  /*51810*/  LDL.LU R42, [R1+0x128] ;  /* 0x00012800012a7983 */ /* 0x000f280000300800 */
[----:B------:R1:W-:Y:S04]  /*51820*/  STS.128 [R2+0x500], R56 ;  /* 0x0005003802007388 */ /* 0x0003e80000000c00 */
[----:B------:R-:W4:Y:S04]  /*51830*/  LDL.LU R43, [R1+0x12c] ;  /* 0x00012c00012b7983 */ /* 0x000f280000300800 */
        /* <DEDUP_REMOVED lines=20> */
[----:B------:R-:W-:Y:S04]  /*51980*/  STS.128 [R2+0x100], R96 ;  /* 0x0001006002007388 */ /* 0x000fe80000000c00 */
[----:B------:R-:W-:Y:S04]  /*51990*/  STS.128 [R2+0x180], R156 ;  /* 0x0001809c02007388 */ /* 0x000fe80000000c00 */
[----:B------:R-:W-:Y:S04]  /*519a0*/  STS.128 [R2+0x200], R100 ;  /* 0x0002006402007388 */ /* 0x000fe80000000c00 */
[----:B------:R-:W-:Y:S04]  /*519b0*/  STS.128 [R2+0x280], R188 ;  /* 0x000280bc02007388 */ /* 0x000fe80000000c00 */
[----:B------:R-:W-:Y:S04]  /*519c0*/  STS.128 [R2+0x300], R104 ;  /* 0x0003006802007388 */ /* 0x000fe80000000c00 */
[----:B------:R-:W-:Y:S04]  /*519d0*/  STS.128 [R2+0x480], R220 ;  /* 0x000480dc02007388 */ /* 0x000fe80000000c00 */
[----:B------:R-:W-:Y:S01]  /*519e0*/  STS.128 [R2+0x580], R204 ;  /* 0x000580cc02007388 */ /* 0x000fe20000000c00 */
[----:B------:R-:W-:-:S02]  /*519f0*/  IMAD.MOV.U32 R184, RZ, RZ, R128 ;  /* 0x000000ffffb87224 */ /* 0x000fc400078e0080 */
[----:B------:R-:W-:Y:S02]  /*51a00*/  IMAD.MOV.U32 R185, RZ, RZ, R129 ;  /* 0x000000ffffb97224 */ /* 0x000fe400078e0081 */
[----:B------:R-:W-:Y:S02]  /*51a10*/  IMAD.MOV.U32 R186, RZ, RZ, R132 ;  /* 0x000000ffffba7224 */ /* 0x000fe400078e0084 */
[----:B------:R-:W-:Y:S01]  /*51a20*/  IMAD.MOV.U32 R187, RZ, RZ, R133 ;  /* 0x000000ffffbb7224 */ /* 0x000fe200078e0085 */
[----:B---3--:R-:W-:Y:S04]  /*51a30*/  STS.128 [R2+0x80], R92 ;  /* 0x0000805c02007388 */ /* 0x008fe80000000c00 */
[----:B--2---:R-:W-:Y:S04]  /*51a40*/  STS.128 [R2+0x600], R20 ;  /* 0x0006001402007388 */ /* 0x004fe80000000c00 */
[----:B----4-:R-:W-:Y:S04]  /*51a50*/  STS.128 [R2+0x680], R40 ;  /* 0x0006802802007388 */ /* 0x010fe80000000c00 */
[----:B------:R-:W-:Y:S04]  /*51a60*/  STS.128 [R2+0x700], R56 ;  /* 0x0007003802007388 */ /* 0x000fe80000000c00 */
[----:B------:R-:W-:Y:S04]  /*51a70*/  STS.128 [R2+0x780], R72 ;  /* 0x0007804802007388 */ /* 0x000fe80000000c00 */
        /* <DEDUP_REMOVED lines=18> */
[----:B------:R1:W-:Y:S02]  /*51ba0*/  STS.128 [R2], R184 ;  /* 0x000000b802007388 */ /* 0x0003e40000000c00 */
[----:B-1----:R-:W-:Y:S01]  /*51bb0*/  IMAD.MOV.U32 R186, RZ, RZ, R48 ;  /* 0x000000ffffba7224 */ /* 0x002fe200078e0030 */
        /* <DEDUP_REMOVED lines=12> */
[----:B------:R-:W2:Y:S01]  /*51c80*/  LDL.LU R76, [R1+0x110] ;  /* 0x00011000014c7983 */ /* 0x000ea20000300800 */
[----:B------:R-:W-:Y:S02]  /*51c90*/  IMAD.MOV.U32 R61, RZ, RZ, R77 ;  /* 0x000000ffff3d7224 */ /* 0x000fe400078e004d */
[----:B------:R-:W-:Y:S01]  /*51ca0*/  IMAD.MOV.U32 R62, RZ, RZ, R212 ;  /* 0x000000ffff3e7224 */ /* 0x000fe200078e00d4 */
[----:B------:R-:W2:Y:S01]  /*51cb0*/  LDL.LU R77, [R1+0x114] ;  /* 0x00011400014d7983 */ /* 0x000ea20000300800 */
[----:B------:R-:W-:Y:S01]  /*51cc0*/  IMAD.MOV.U32 R63, RZ, RZ, R213 ;  /* 0x000000ffff3f7224 */ /* 0x000fe200078e00d5 */
[----:B------:R-:W-:Y:S01]  /*51cd0*/  MOV R213, R79 ;  /* 0x0000004f00d57202 */ /* 0x000fe20000000f00 */
[----:B------:R-:W-:Y:S01]  /*51ce0*/  IMAD.MOV.U32 R212, RZ, RZ, R78 ;  /* 0x000000ffffd47224 */ /* 0x000fe200078e004e */
[----:B------:R1:W-:Y:S04]  /*51cf0*/  STS.128 [R2+0x400], R44 ;  /* 0x0004002c02007388 */ /* 0x0003e80000000c00 */
[----:B------:R-:W2:Y:S04]  /*51d00*/  LDL.LU R78, [R1+0x100] ;  /* 0x00010000014e7983 */ /* 0x000ea80000300800 */
[----:B------:R-:W2:Y:S04]  /*51d10*/  LDL.LU R79, [R1+0x104] ;  /* 0x00010400014f7983 */ /* 0x000ea80000300800 */
[----:B------:R3:W-:Y:S04]  /*51d20*/  STS.128 [R2+0x380], R48 ;  /* 0x0003803002007388 */ /* 0x0007e80000000c00 */
[----:B-1----:R-:W4:Y:S04]  /*51d30*/  LDL.LU R44, [R1+0x118] ;  /* 0x00011800012c7983 */ /* 0x002f280000300800 */
[----:B------:R-:W4:Y:S04]  /*51d40*/  LDL.LU R45, [R1+0x11c] ;  /* 0x00011c00012d7983 */ /* 0x000f280000300800 */
[----:B------:R-:W4:Y:S04]  /*51d50*/  LDL.LU R46, [R1+0x108] ;  /* 0x00010800012e7983 */ /* 0x000f280000300800 */
[----:B------:R-:W4:Y:S04]  /*51d60*/  LDL.LU R47, [R1+0x10c] ;  /* 0x00010c00012f7983 */ /* 0x000f280000300800 */
[----:B---3--:R-:W3:Y:S04]  /*51d70*/  LDL.LU R48, [R1+0x40] ;  /* 0x0000400001307983 */ /* 0x008ee80000300800 */
[----:B------:R-:W3:Y:S04]  /*51d80*/  LDL.LU R49, [R1+0x44] ;  /* 0x0000440001317983 */ /* 0x000ee80000300800 */
[----:B------:R-:W3:Y:S04]  /*51d90*/  LDL.LU R50, [R1+0x30] ;  /* 0x0000300001327983 */ /* 0x000ee80000300800 */
[----:B------:R1:W-:Y:S04]  /*51da0*/  STS.128 [R2+0x500], R60 ;  /* 0x0005003c02007388 */ /* 0x0003e80000000c00 */
[----:B------:R-:W3:Y:S04]  /*51db0*/  LDL.LU R51, [R1+0x34] ;  /* 0x0000340001337983 */ /* 0x000ee80000300800 */
[----:B-1----:R-:W3:Y:S04]  /*51dc0*/  LDL.LU R60, [R1+0x48] ;  /* 0x00004800013c7983 */ /* 0x002ee80000300800 */
[----:B------:R-:W3:Y:S04]  /*51dd0*/  LDL.LU R61, [R1+0x4c] ;  /* 0x00004c00013d7983 */ /* 0x000ee80000300800 */
[----:B------:R-:W3:Y:S04]  /*51de0*/  LDL.LU R62, [R1+0x38] ;  /* 0x00003800013e7983 */ /* 0x000ee80000300800 */
[----:B------:R-:W3:Y:S01]  /*51df0*/  LDL.LU R63, [R1+0x3c] ;  /* 0x00003c00013f7983 */ /* 0x000ee20000300800 */
[----:B------:R-:W-:-:S02]  /*51e00*/  IMAD.MOV.U32 R132, RZ, RZ, R130 ;  /* 0x000000ffff847224 */ /* 0x000fc400078e0082 */
[----:B------:R-:W-:Y:S02]  /*51e10*/  IMAD.MOV.U32 R133, RZ, RZ, R131 ;  /* 0x000000ffff857224 */ /* 0x000fe400078e0083 */
[----:B------:R-:W-:Y:S02]  /*51e20*/  IMAD.MOV.U32 R130, RZ, RZ, R164 ;  /* 0x000000ffff827224 */ /* 0x000fe400078e00a4 */
[----:B------:R-:W-:Y:S01]  /*51e30*/  IMAD.MOV.U32 R131, RZ, RZ, R165 ;  /* 0x000000ffff837224 */ /* 0x000fe200078e00a5 */
[----:B------:R-:W-:Y:S01]  /*51e40*/  MOV R129, R161 ;  /* 0x000000a100817202 */ /* 0x000fe20000000f00 */
        /* <DEDUP_REMOVED lines=15> */
[----:B------:R-:W-:Y:S04]  /*51f40*/  STS.128 [R2+0x480], R116 ;  /* 0x0004807402007388 */ /* 0x000fe80000000c00 */
[----:B------:R-:W-:Y:S04]  /*51f50*/  STS.128 [R2+0x580], R212 ;  /* 0x000580d402007388 */ /* 0x000fe80000000c00 */
[----:B--2---:R-:W-:Y:S04]  /*51f60*/  STS.128 [R2+0x600], R76 ;  /* 0x0006004c02007388 */ /* 0x004fe80000000c00 */
[----:B----4-:R1:W-:Y:S04]  /*51f70*/  STS.128 [R2+0x680], R44 ;  /* 0x0006802c02007388 */ /* 0x0103e80000000c00 */
[----:B---3--:R2:W-:Y:S01]  /*51f80*/  STS.128 [R2+0x700], R48 ;  /* 0x0007003002007388 */ /* 0x0085e20000000c00 */
[----:B-1----:R-:W-:-:S03]  /*51f90*/  IMAD.MOV.U32 R46, RZ, RZ, R140 ;  /* 0x000000ffff2e7224 */ /* 0x002fc600078e008c */
[----:B------:R1:W-:Y:S04]  /*51fa0*/  STS.128 [R2+0x780], R60 ;  /* 0x0007803c02007388 */ /* 0x0003e80000000c00 */
[----:B------:R-:W-:Y:S01]  /*51fb0*/  BAR.SYNC.DEFER_BLOCKING 0x0 ;  /* 0x0000000000007b1d */ /* 0x000fe20000010000 */
[----:B------:R-:W-:Y:S02]  /*51fc0*/  IMAD.MOV.U32 R47, RZ, RZ, R141 ;  /* 0x000000ffff2f7224 */ /* 0x000fe400078e008d */
[----:B--2---:R-:W-:Y:S02]  /*51fd0*/  IMAD.MOV.U32 R50, RZ, RZ, R172 ;  /* 0x000000ffff327224 */ /* 0x004fe400078e00ac */
        /* <DEDUP_REMOVED lines=9> */
[----:B------:R-:W-:Y:S04]  /*52070*/  LDS.128 R136, [R209] ;  /* 0x00000000d1887984 */ /* 0x000fe80000000c00 */
[----:B------:R-:W-:Y:S04]  /*52080*/  LDS.128 R160, [R209+0x800] ;  /* 0x00080000d1a07984 */ /* 0x000fe80000000c00 */
[----:B------:R-:W-:Y:S04]  /*52090*/  LDS.128 R164, [R209+0x1000] ;  /* 0x00100000d1a47984 */ /* 0x000fe80000000c00 */
[----:B------:R-:W-:Y:S04]  /*520a0*/  LDS.128 R168, [R209+0x1800] ;  /* 0x00180000d1a87984 */ /* 0x000fe80000000c00 */
[----:B------:R-:W-:Y:S04]  /*520b0*/  LDS.128 R184, [R208] ;  /* 0x00000000d0b87984 */ /* 0x000fe80000000c00 */
        /* <DEDUP_REMOVED lines=8> */
[----:B------:R-:W4:Y:S04]  /*52140*/  LDS.128 R208, [R3+0x800] ;  /* 0x0008000003d07984 */ /* 0x000f280000000c00 */
[----:B------:R-:W2:Y:S04]  /*52150*/  LDS.128 R212, [R3+0x1000] ;  /* 0x0010000003d47984 */ /* 0x000ea80000000c00 */
[----:B------:R-:W2:Y:S04]  /*52160*/  LDS.128 R220, [R3+0x1800] ;  /* 0x0018000003dc7984 */ /* 0x000ea80000000c00 */
[----:B------:R-:W-:Y:S01]  /*52170*/  BAR.SYNC.DEFER_BLOCKING 0x0 ;  /* 0x0000000000007b1d */ /* 0x000fe20000010000 */
        /* <DEDUP_REMOVED lines=13> */
[----:B------:R1:W-:Y:S01]  /*52250*/  STS.128 [R2+0x380], R12 ;  /* 0x0003800c02007388 */ /* 0x0003e20000000c00 */
[----:B------:R-:W-:-:S05]  /*52260*/  IMAD.MOV.U32 R9, RZ, RZ, R53 ;  /* 0x000000ffff097224 */ /* 0x000fca00078e0035 */
[----:B------:R2:W-:Y:S01]  /*52270*/  STS.128 [R2+0x300], R8 ;  /* 0x0003000802007388 */ /* 0x0005e20000000c00 */
[----:B-1----:R-:W-:-:S03]  /*52280*/  IMAD R12, R239, c[0x0][0x194], RZ ;  /* 0x00006500ef0c7a24 */ /* 0x002fc600078e02ff */
[----:B------:R-:W3:Y:S04]  /*52290*/  LDL.LU R239, [R1+0x1670] ;  /* 0x0016700001ef7983 */ /* 0x000ee80000300800 */
[----:B------:R-:W3:Y:S04]  /*522a0*/  LDL.LU R53, [R1+0x12dc] ;  /* 0x0012dc0001357983 */ /* 0x000ee80000300800 */
[----:B------:R-:W3:Y:S04]  /*522b0*/  LDL.LU R52, [R1+0x12d8] ;  /* 0x0012d80001347983 */ /* 0x000ee80000300800 */
[----:B--2---:R-:W2:Y:S04]  /*522c0*/  LDL.LU R8, [R1+0xf0] ;  /* 0x0000f00001087983 */ /* 0x004ea80000300800 */
[----:B------:R-:W2:Y:S04]  /*522d0*/  LDL.LU R9, [R1+0xf4] ;  /* 0x0000f40001097983 */ /* 0x000ea80000300800 */
[----:B------:R-:W2:Y:S04]  /*522e0*/  LDL.LU R10, [R1+0xe0] ;  /* 0x0000e000010a7983 */ /* 0x000ea80000300800 */
[----:B------:R-:W2:Y:S04]  /*522f0*/  LDL.LU R11, [R1+0xe4] ;  /* 0x0000e400010b7983 */ /* 0x000ea80000300800 */
[----:B------:R1:W-:Y:S04]  /*52300*/  STS.128 [R2], R44 ;  /* 0x0000002c02007388 */ /* 0x0003e80000000c00 */
[----:B------:R4:W-:Y:S01]  /*52310*/  STS.128 [R2+0x100], R48 ;  /* 0x0001003002007388 */ /* 0x0009e20000000c00 */
[----:B-1----:R-:W-:Y:S01]  /*52320*/  IMAD.MOV.U32 R44, RZ, RZ, R64 ;  /* 0x000000ffff2c7224 */ /* 0x002fe200078e0040 */
[----:B------:R-:W-:Y:S01]  /*52330*/  MOV R45, R65 ;  /* 0x00000041002d7202 */ /* 0x000fe20000000f00 */
[----:B------:R-:W-:-:S02]  /*52340*/  IMAD.MOV.U32 R46, RZ, RZ, R120 ;  /* 0x000000ffff2e7224 */ /* 0x000fc400078e0078 */
[----:B------:R-:W-:Y:S02]  /*52350*/  IMAD.MOV.U32 R47, RZ, RZ, R121 ;  /* 0x000000ffff2f7224 */ /* 0x000fe400078e0079 */
[----:B----4-:R-:W-:Y:S02]  /*52360*/  IMAD.MOV.U32 R48, RZ, RZ, R112 ;  /* 0x000000ffff307224 */ /* 0x010fe400078e0070 */
[----:B------:R-:W-:Y:S02]  /*52370*/  IMAD.MOV.U32 R49, RZ, RZ, R113 ;  /* 0x000000ffff317224 */ /* 0x000fe400078e0071 */
[----:B------:R-:W-:Y:S02]  /*52380*/  IMAD.MOV.U32 R50, RZ, RZ, R216 ;  /* 0x000000ffff327224 */ /* 0x000fe400078e00d8 */
[----:B------:R-:W-:Y:S01]  /*52390*/  IMAD.MOV.U32 R51, RZ, RZ, R217 ;  /* 0x000000ffff337224 */ /* 0x000fe200078e00d9 */
[----:B------:R1:W-:Y:S04]  /*523a0*/  STS.128 [R2+0x400], R44 ;  /* 0x0004002c02007388 */ /* 0x0003e80000000c00 */
[----:B------:R-:W-:Y:S01]  /*523b0*/  STS.128 [R2+0x500], R48 ;  /* 0x0005003002007388 */ /* 0x000fe20000000c00 */
[----:B------:R-:W-:-:S02]  /*523c0*/  IMAD.MOV.U32 R14, RZ, RZ, R236 ;  /* 0x000000ffff0e7224 */ /* 0x000fc400078e00ec */
[----:B------:R-:W-:Y:S01]  /*523d0*/  IMAD.MOV.U32 R15, RZ, RZ, R237 ;  /* 0x000000ffff0f7224 */ /* 0x000fe200078e00ed */
[----:B-1----:R-:W-:-:S04]  /*523e0*/  LEA R46, P5, R12, c[0x0][0x170], 0x2 ;  /* 0x00005c000c2e7a11 */ /* 0x002fc800078a10ff */
[----:B------:R-:W-:Y:S01]  /*523f0*/  LEA.HI.X.SX32 R47, R12, c[0x0][0x174], 0x2, P5 ;  /* 0x00005d000c2f7a11 */ /* 0x000fe200028f16ff */
[----:B--2---:R1:W-:Y:S04]  /*52400*/  STS.128 [R2+0x600], R8 ;  /* 0x0006000802007388 */ /* 0x0043e80000000c00 */
[----:B-1----:R-:W2:Y:S04]  /*52410*/  LDL.LU R8, [R1+0xf8] ;  /* 0x0000f80001087983 */ /* 0x002ea80000300800 */
[----:B------:R-:W2:Y:S04]  /*52420*/  LDL.LU R9, [R1+0xfc] ;  /* 0x0000fc0001097983 */ /* 0x000ea80000300800 */
[----:B------:R-:W2:Y:S04]  /*52430*/  LDL.LU R10, [R1+0xe8] ;  /* 0x0000e800010a7983 */ /* 0x000ea80000300800 */
[----:B------:R-:W2:Y:S04]  /*52440*/  LDL.LU R11, [R1+0xec] ;  /* 0x0000ec00010b7983 */ /* 0x000ea80000300800 */
[----:B------:R-:W4:Y:S04]  /*52450*/  LDL.LU R48, [R1+0x12e8] ;  /* 0x0012e80001307983 */ /* 0x000f280000300800 */
[----:B------:R-:W3:Y:S04]  /*52460*/  LDL.LU R51, [R1+0x12e4] ;  /* 0x0012e40001337983 */ /* 0x000ee80000300800 */
[----:B------:R-:W3:Y:S04]  /*52470*/  LDL.LU R12, [R1+0x10] ;  /* 0x00001000010c7983 */ /* 0x000ee80000300800 */
[----:B------:R-:W3:Y:S04]  /*52480*/  LDL.LU R13, [R1+0x14] ;  /* 0x00001400010d7983 */ /* 0x000ee80000300800 */
[----:B------:R-:W4:Y:S04]  /*52490*/  LDL.LU R236, [R1+0x18] ;  /* 0x0000180001ec7983 */ /* 0x000f280000300800 */
[----:B------:R-:W4:Y:S01]  /*524a0*/  LDL.LU R237, [R1+0x1c] ;  /* 0x00001c0001ed7983 */ /* 0x000f220000300800 */
[----:B------:R-:W-:-:S02]  /*524b0*/  IMAD.MOV.U32 R120, RZ, RZ, R66 ;  /* 0x000000ffff787224 */ /* 0x000fc400078e0042 */
[----:B------:R-:W-:Y:S01]  /*524c0*/  IMAD.MOV.U32 R121, RZ, RZ, R67 ;  /* 0x000000ffff797224 */ /* 0x000fe200078e0043 */
[----:B------:R-:W-:Y:S01]  /*524d0*/  STS.128 [R2+0x80], R140 ;  /* 0x0000808c02007388 */ /* 0x000fe20000000c00 */
[----:B------:R-:W-:Y:S02]  /*524e0*/  IMAD.MOV.U32 R216, RZ, RZ, R114 ;  /* 0x000000ffffd87224 */ /* 0x000fe400078e0072 */
[----:B------:R-:W-:Y:S01]  /*524f0*/  IMAD.MOV.U32 R217, RZ, RZ, R115 ;  /* 0x000000ffffd97224 */ /* 0x000fe200078e0073 */
[----:B------:R-:W-:Y:S04]  /*52500*/  STS.128 [R2+0x180], R172 ;  /* 0x000180ac02007388 */ /* 0x000fe80000000c00 */
[----:B------:R-:W-:Y:S04]  /*52510*/  STS.128 [R2+0x200], R60 ;  /* 0x0002003c02007388 */ /* 0x000fe80000000c00 */
[----:B------:R-:W-:Y:S04]  /*52520*/  STS.128 [R2+0x280], R200 ;  /* 0x000280c802007388 */ /* 0x000fe80000000c00 */
[----:B------:R-:W-:Y:S04]  /*52530*/  STS.128 [R2+0x480], R120 ;  /* 0x0004807802007388 */ /* 0x000fe80000000c00 */
[----:B------:R-:W-:Y:S01]  /*52540*/  STS.128 [R2+0x580], R216 ;  /* 0x000580d802007388 */ /* 0x000fe20000000c00 */
[C---:B------:R-:W-:Y:S01]  /*52550*/  ISETP.LT.AND P1, PT, R252.reuse, c[0x0][0x17c], !P0 ;  /* 0x00005f00fc007a0c */ /* 0x040fe20004721270 */
[----:B------:R-:W-:-:S02]  /*52560*/  IMAD R252, R252, c[0x0][0x198], RZ ;  /* 0x00006600fcfc7a24 */ /* 0x000fc400078e02ff */
[----:B------:R-:W4:Y:S04]  /*52570*/  LDL.LU R50, [R1+0x12ec] ;  /* 0x0012ec0001327983 */ /* 0x000f280000300800 */
[----:B------:R-:W4:Y:S01]  /*52580*/  LDL.LU R49, [R1+0x12f4] ;  /* 0x0012f40001317983 */ /* 0x000f220000300800 */
[----:B------:R-:W-:-:S04]  /*52590*/  LEA R44, P5, R252, R46, 0x2 ;  /* 0x0000002efc2c7211 */ /* 0x000fc800078a10ff */
[C---:B------:R-:W-:Y:S01]  /*525a0*/  LEA.HI.X.SX32 R45, R252.reuse, R47, 0x2, P5 ;  /* 0x0000002ffc2d7211 */ /* 0x040fe200028f16ff */
[----:B--2---:R1:W-:Y:S04]  /*525b0*/  STS.128 [R2+0x680], R8 ;  /* 0x0006800802007388 */ /* 0x0043e80000000c00 */
[----:B---3--:R2:W-:Y:S04]  /*525c0*/  STS.128 [R2+0x700], R12 ;  /* 0x0007000c02007388 */ /* 0x0085e80000000c00 */
[----:B----4-:R3:W-:Y:S04]  /*525d0*/  STS.128 [R2+0x780], R236 ;  /* 0x000780ec02007388 */ /* 0x0107e80000000c00 */
[----:B------:R-:W-:Y:S01]  /*525e0*/  BAR.SYNC.DEFER_BLOCKING 0x0 ;  /* 0x0000000000007b1d */ /* 0x000fe20000010000 */
[----:B-1----:R-:W-:-:S05]  /*525f0*/  IADD3 R9, R252, c[0x0][0x198], RZ ;  /* 0x00006600fc097a10 */ /* 0x002fca0007ffe0ff */
[----:B--2---:R-:W2:Y:S04]  /*52600*/  LDL.LU R14, [R1+0x12f8] ;  /* 0x0012f800010e7983 */ /* 0x004ea80000300800 */
[----:B------:R-:W4:Y:S01]  /*52610*/  LDL.LU R13, [R1+0x1300] ;  /* 0x00130000010d7983 */ /* 0x000f220000300800 */
[C---:B---3--:R-:W-:Y:S02]  /*52620*/  IADD3 R2, R9.reuse, c[0x0][0x198], RZ ;  /* 0x0000660009027a10 */ /* 0x048fe40007ffe0ff */
[CC--:B------:R-:W-:Y:S02]  /*52630*/  LEA R8, P5, R9.reuse, R46.reuse, 0x2 ;  /* 0x0000002e09087211 */ /* 0x0c0fe400078a10ff */
[----:B------:R-:W-:Y:S02]  /*52640*/  LEA R10, P6, R2, R46, 0x2 ;  /* 0x0000002e020a7211 */ /* 0x000fe400078c10ff */
[----:B------:R-:W-:-:S02]  /*52650*/  LEA.HI.X.SX32 R9, R9, R47, 0x2, P5 ;  /* 0x0000002f09097211 */ /* 0x000fc400028f16ff */
[----:B------:R-:W-:Y:S01]  /*52660*/  LEA.HI.X.SX32 R11, R2, R47, 0x2, P6 ;  /* 0x0000002f020b7211 */ /* 0x000fe200030f16ff */
[----:B------:R1:W-:Y:S04]  /*52670*/  @P1 STG.E [R44.64], R248 ;  /* 0x000000f82c001986 */ /* 0x0003e8000c101908 */
[----:B------:R3:W-:Y:S04]  /*52680*/  @P3 STG.E [R8.64], R249 ;  /* 0x000000f908003986 */ /* 0x0007e8000c101908 */
[----:B------:R1:W-:Y:S01]  /*52690*/  @P4 STG.E [R10.64], R228 ;  /* 0x000000e40a004986 */ /* 0x0003e2000c101908 */
[----:B------:R-:W-:-:S03]  /*526a0*/  ISETP.LT.AND P4, PT, R48, c[0x0][0x17c], !P0 ;  /* 0x00005f0030007a0c */ /* 0x000fc60004781270 */
[----:B------:R-:W4:Y:S04]  /*526b0*/  LDL.LU R48, [R1+0x1304] ;  /* 0x0013040001307983 */ /* 0x000f280000300800 */
[----:B------:R-:W4:Y:S01]  /*526c0*/  LDL.LU R15, [R1+0x130c] ;  /* 0x00130c00010f7983 */ /* 0x000f220000300800 */
[----:B------:R-:W-:Y:S02]  /*526d0*/  IADD3 R12, R2, c[0x0][0x198], RZ ;  /* 0x00006600020c7a10 */ /* 0x000fe40007ffe0ff */
[----:B------:R-:W-:Y:S01]  /*526e0*/  ISETP.LT.AND P1, PT, R53, c[0x0][0x17c], !P0 ;  /* 0x00005f0035007a0c */ /* 0x000fe20004721270 */
[----:B-1----:R-:W4:Y:S01]  /*526f0*/  LDL.LU R45, [R1+0x1314] ;  /* 0x00131400012d7983 */ /* 0x002f220000300800 */
[C---:B---3--:R-:W-:Y:S02]  /*52700*/  LEA R8, P3, R12.reuse, R46, 0x2 ;  /* 0x0000002e0c087211 */ /* 0x048fe400078610ff */
[C---:B------:R-:W-:Y:S01]  /*52710*/  IADD3 R2, R12.reuse, c[0x0][0x198], RZ ;  /* 0x000066000c027a10 */ /* 0x040fe20007ffe0ff */
[----:B------:R-:W3:Y:S01]  /*52720*/  LDL.LU R44, [R1+0x1318] ;  /* 0x00131800012c7983 */ /* 0x000ee20000300800 */
[----:B------:R-:W-:-:S02]  /*52730*/  LEA.HI.X.SX32 R9, R12, R47, 0x2, P3 ;  /* 0x0000002f0c097211 */ /* 0x000fc400018f16ff */
[CC--:B------:R-:W-:Y:S02]  /*52740*/  LEA R10, P6, R2.reuse, R46.reuse, 0x2 ;  /* 0x0000002e020a7211 */ /* 0x0c0fe400078c10ff */
[C---:B------:R-:W-:Y:S01]  /*52750*/  IADD3 R12, R2.reuse, c[0x0][0x198], RZ ;  /* 0x00006600020c7a10 */ /* 0x040fe20007ffe0ff */
[----:B------:R1:W-:Y:S01]  /*52760*/  @P2 STG.E [R8.64], R229 ;  /* 0x000000e508002986 */ /* 0x0003e2000c101908 */
[----:B------:R-:W-:Y:S02]  /*52770*/  LEA.HI.X.SX32 R11, R2, R47, 0x2, P6 ;  /* 0x0000002f020b7211 */ /* 0x000fe400030f16ff */
[----:B------:R-:W-:Y:S02]  /*52780*/  ISETP.LT.AND P5, PT, R52, c[0x0][0x17c], !P0 ;  /* 0x00005f0034007a0c */ /* 0x000fe400047a1270 */
[C---:B------:R-:W-:Y:S01]  /*52790*/  IADD3 R2, R12.reuse, c[0x0][0x198], RZ ;  /* 0x000066000c027a10 */ /* 0x040fe20007ffe0ff */
[----:B------:R1:W-:Y:S02]  /*527a0*/  @P1 STG.E [R10.64], R88 ;  /* 0x000000580a001986 */ /* 0x0003e4000c101908 */
[----:B-1----:R-:W-:-:S04]  /*527b0*/  LEA R8, P6, R12, R46, 0x2 ;  /* 0x0000002e0c087211 */ /* 0x002fc800078c10ff */
[----:B------:R-:W-:Y:S02]  /*527c0*/  LEA.HI.X.SX32 R9, R12, R47, 0x2, P6 ;  /* 0x0000002f0c097211 */ /* 0x000fe400030f16ff */
[----:B------:R-:W-:-:S04]  /*527d0*/  LEA R10, P6, R2, R46, 0x2 ;  /* 0x0000002e020a7211 */ /* 0x000fc800078c10ff */
[C---:B------:R-:W-:Y:S01]  /*527e0*/  LEA.HI.X.SX32 R11, R2.reuse, R47, 0x2, P6 ;  /* 0x0000002f020b7211 */ /* 0x040fe200030f16ff */
[----:B------:R1:W-:Y:S01]  /*527f0*/  @P5 STG.E [R8.64], R89 ;  /* 0x0000005908005986 */ /* 0x0003e2000c101908 */
[----:B------:R-:W-:-:S03]  /*52800*/  IADD3 R12, R2, c[0x0][0x198], RZ ;  /* 0x00006600020c7a10 */ /* 0x000fc60007ffe0ff */
[----:B------:R1:W-:Y:S01]  /*52810*/  @P4 STG.E [R10.64], R84 ;  /* 0x000000540a004986 */ /* 0x0003e2000c101908 */
[----:B------:R-:W-:Y:S02]  /*52820*/  ISETP.LT.AND P3, PT, R51, c[0x0][0x17c], !P0 ;  /* 0x00005f0033007a0c */ /* 0x000fe40004761270 */
[----:B------:R-:W-:Y:S02]  /*52830*/  ISETP.LT.AND P2, PT, R50, c[0x0][0x17c], !P0 ;  /* 0x00005f0032007a0c */ /* 0x000fe40004741270 */
[C---:B------:R-:W-:Y:S02]  /*52840*/  IADD3 R2, R12.reuse, c[0x0][0x198], RZ ;  /* 0x000066000c027a10 */ /* 0x040fe40007ffe0ff */
[----:B-1----:R-:W-:-:S04]  /*52850*/  LEA R8, P6, R12, R46, 0x2 ;  /* 0x0000002e0c087211 */ /* 0x002fc800078c10ff */
[----:B------:R-:W-:Y:S02]  /*52860*/  LEA.HI.X.SX32 R9, R12, R47, 0x2, P6 ;  /* 0x0000002f0c097211 */ /* 0x000fe400030f16ff */
[----:B------:R-:W-:-:S04]  /*52870*/  LEA R10, P6, R2, R46, 0x2 ;  /* 0x0000002e020a7211 */ /* 0x000fc800078c10ff */
[----:B------:R-:W-:Y:S01]  /*52880*/  LEA.HI.X.SX32 R11, R2, R47, 0x2, P6 ;  /* 0x0000002f020b7211 */ /* 0x000fe200030f16ff */
[----:B------:R1:W-:Y:S04]  /*52890*/  @P3 STG.E [R8.64], R85 ;  /* 0x0000005508003986 */ /* 0x0003e8000c101908 */
[----:B------:R1:W-:Y:S01]  /*528a0*/  @P2 STG.E [R10.64], R244 ;  /* 0x000000f40a002986 */ /* 0x0003e2000c101908 */
[----:B--2---:R-:W-:-:S03]  /*528b0*/  ISETP.LT.AND P5, PT, R14, c[0x0][0x17c], !P0 ;  /* 0x00005f000e007a0c */ /* 0x004fc600047a1270 */
[----:B------:R-:W2:Y:S01]  /*528c0*/  LDL.LU R14, [R1+0x131c] ;  /* 0x00131c00010e7983 */ /* 0x000ea20000300800 */
[----:B----4-:R-:W-:-:S03]  /*528d0*/  ISETP.LT.AND P4, PT, R13, c[0x0][0x17c], !P0 ;  /* 0x00005f000d007a0c */ /* 0x010fc60004781270 */
[----:B------:R-:W4:Y:S01]  /*528e0*/  LDL.LU R13, [R1+0x1324] ;  /* 0x00132400010d7983 */ /* 0x000f220000300800 */
[----:B------:R-:W-:-:S03]  /*528f0*/  ISETP.LT.AND P3, PT, R48, c[0x0][0x17c], !P0 ;  /* 0x00005f0030007a0c */ /* 0x000fc60004761270 */
[----:B------:R-:W4:Y:S01]  /*52900*/  LDL.LU R48, [R1+0x1328] ;  /* 0x0013280001307983 */ /* 0x000f220000300800 */
[----:B------:R-:W-:-:S03]  /*52910*/  ISETP.LT.AND P2, PT, R15, c[0x0][0x17c], !P0 ;  /* 0x00005f000f007a0c */ /* 0x000fc60004741270 */
[----:B------:R-:W4:Y:S01]  /*52920*/  LDL.LU R15, [R1+0x1338] ;  /* 0x00133800010f7983 */ /* 0x000f220000300800 */
[----:B------:R-:W-:Y:S02]  /*52930*/  ISETP.LT.AND P1, PT, R49, c[0x0][0x17c], !P0 ;  /* 0x00005f0031007a0c */ /* 0x000fe40004721270 */
[----:B------:R-:W-:-:S04]  /*52940*/  IADD3 R12, R2, c[0x0][0x198], RZ ;  /* 0x00006600020c7a10 */ /* 0x000fc80007ffe0ff */
[CC--:B-1----:R-:W-:Y:S02]  /*52950*/  LEA R8, P6, R12.reuse, R46.reuse, 0x2 ;  /* 0x0000002e0c087211 */ /* 0x0c2fe400078c10ff */
[C---:B------:R-:W-:Y:S02]  /*52960*/  IADD3 R2, R12.reuse, c[0x0][0x198], RZ ;  /* 0x000066000c027a10 */ /* 0x040fe40007ffe0ff */
[-C--:B------:R-:W-:Y:S02]  /*52970*/  LEA.HI.X.SX32 R9, R12, R47.reuse, 0x2, P6 ;  /* 0x0000002f0c097211 */ /* 0x080fe400030f16ff */
[C---:B------:R-:W-:Y:S02]  /*52980*/  LEA R10, P6, R2.reuse, R46, 0x2 ;  /* 0x0000002e020a7211 */ /* 0x040fe400078c10ff */
[C---:B------:R-:W-:Y:S01]  /*52990*/  IADD3 R12, R2.reuse, c[0x0][0x198], RZ ;  /* 0x00006600020c7a10 */ /* 0x040fe20007ffe0ff */
[----:B------:R1:W-:Y:S01]  /*529a0*/  @P1 STG.E [R8.64], R245 ;  /* 0x000000f508001986 */ /* 0x0003e2000c101908 */
[----:B------:R-:W-:-:S02]  /*529b0*/  LEA.HI.X.SX32 R11, R2, R47, 0x2, P6 ;  /* 0x0000002f020b7211 */ /* 0x000fc400030f16ff */
[----:B------:R-:W-:-:S03]  /*529c0*/  IADD3 R2, R12, c[0x0][0x198], RZ ;  /* 0x000066000c027a10 */ /* 0x000fc60007ffe0ff */
[----:B------:R3:W-:Y:S01]  /*529d0*/  @P5 STG.E [R10.64], R224 ;  /* 0x000000e00a005986 */ /* 0x0007e2000c101908 */
[----:B-1----:R-:W-:-:S04]  /*529e0*/  LEA R8, P6, R12, R46, 0x2 ;  /* 0x0000002e0c087211 */ /* 0x002fc800078c10ff */
[----:B------:R-:W-:Y:S02]  /*529f0*/  LEA.HI.X.SX32 R9, R12, R47, 0x2, P6 ;  /* 0x0000002f0c097211 */ /* 0x000fe400030f16ff */
[----:B---3--:R-:W-:-:S04]  /*52a00*/  LEA R10, P6, R2, R46, 0x2 ;  /* 0x0000002e020a7211 */ /* 0x008fc800078c10ff */
[----:B------:R-:W-:Y:S01]  /*52a10*/  LEA.HI.X.SX32 R11, R2, R47, 0x2, P6 ;  /* 0x0000002f020b7211 */ /* 0x000fe200030f16ff */
[----:B------:R1:W-:Y:S01]  /*52a20*/  @P4 STG.E [R8.64], R225 ;  /* 0x000000e108004986 */ /* 0x0003e2000c101908 */
[----:B------:R-:W-:Y:S02]  /*52a30*/  ISETP.LT.AND P1, PT, R45, c[0x0][0x17c], !P0 ;  /* 0x00005f002d007a0c */ /* 0x000fe40004721270 */
[----:B------:R-:W-:Y:S01]  /*52a40*/  ISETP.LT.AND P5, PT, R44, c[0x0][0x17c], !P0 ;  /* 0x00005f002c007a0c */ /* 0x000fe200047a1270 */
[----:B------:R-:W3:Y:S01]  /*52a50*/  LDL.LU R45, [R1+0x133c] ;  /* 0x00133c00012d7983 */ /* 0x000ee20000300800 */
[----:B------:R-:W-:-:S03]  /*52a60*/  IADD3 R12, R2, c[0x0][0x198], RZ ;  /* 0x00006600020c7a10 */ /* 0x000fc60007ffe0ff */
[----:B------:R-:W3:Y:S04]  /*52a70*/  LDL.LU R44, [R1+0x1340] ;  /* 0x00134000012c7983 */ /* 0x000ee80000300800 */
[----:B------:R1:W-:Y:S02]  /*52a80*/  @P3 STG.E [R10.64], R80 ;  /* 0x000000500a003986 */ /* 0x0003e4000c101908 */
[C---:B-1----:R-:W-:Y:S02]  /*52a90*/  LEA R8, P6, R12.reuse, R46, 0x2 ;  /* 0x0000002e0c087211 */ /* 0x042fe400078c10ff */
[C---:B------:R-:W-:Y:S02]  /*52aa0*/  IADD3 R2, R12.reuse, c[0x0][0x198], RZ ;  /* 0x000066000c027a10 */ /* 0x040fe40007ffe0ff */
[----:B------:R-:W-:-:S02]  /*52ab0*/  LEA.HI.X.SX32 R9, R12, R47, 0x2, P6 ;  /* 0x0000002f0c097211 */ /* 0x000fc400030f16ff */
        /* <DEDUP_REMOVED lines=21> */
[----:B------:R1:W-:Y:S02]  /*52c10*/  @P4 STG.E [R10.64], R240 ;  /* 0x000000f00a004986 */ /* 0x0003e4000c101908 */
[----:B-1----:R-:W-:-:S04]  /*52c20*/  LEA R8, P6, R12, R46, 0x2 ;  /* 0x0000002e0c087211 */ /* 0x002fc800078c10ff */
[----:B------:R-:W-:Y:S02]  /*52c30*/  LEA.HI.X.SX32 R9, R12, R47, 0x2, P6 ;  /* 0x0000002f0c097211 */ /* 0x000fe400030f16ff */
[----:B------:R-:W-:-:S04]  /*52c40*/  LEA R10, P6, R2, R46, 0x2 ;  /* 0x0000002e020a7211 */ /* 0x000fc800078c10ff */
[C---:B------:R-:W-:Y:S01]  /*52c50*/  LEA.HI.X.SX32 R11, R2.reuse, R47, 0x2, P6 ;  /* 0x0000002f020b7211 */ /* 0x040fe200030f16ff */
[----:B------:R1:W-:Y:S01]  /*52c60*/  @P3 STG.E [R8.64], R241 ;  /* 0x000000f108003986 */ /* 0x0003e2000c101908 */
[----:B------:R-:W-:Y:S02]  /*52c70*/  IADD3 R12, R2, c[0x0][0x198], RZ ;  /* 0x00006600020c7a10 */ /* 0x000fe40007ffe0ff */
[----:B---3--:R-:W-:Y:S01]  /*52c80*/  ISETP.LT.AND P5, PT, R45, c[0x0][0x17c], !P0 ;  /* 0x00005f002d007a0c */ /* 0x008fe200047a1270 */
[----:B------:R3:W-:Y:S01]  /*52c90*/  @P2 STG.E [R10.64], R36 ;  /* 0x000000240a002986 */ /* 0x0007e2000c101908 */
[----:B------:R-:W-:-:S03]  /*52ca0*/  ISETP.LT.AND P4, PT, R44, c[0x0][0x17c], !P0 ;  /* 0x00005f002c007a0c */ /* 0x000fc60004781270 */
[----:B------:R-:W4:Y:S04]  /*52cb0*/  LDL.LU R45, [R1+0x1368] ;  /* 0x00136800012d7983 */ /* 0x000f280000300800 */
[----:B------:R-:W4:Y:S01]  /*52cc0*/  LDL.LU R44, [R1+0x136c] ;  /* 0x00136c00012c7983 */ /* 0x000f220000300800 */
[CC--:B-1----:R-:W-:Y:S02]  /*52cd0*/  LEA R8, P6, R12.reuse, R46.reuse, 0x2 ;  /* 0x0000002e0c087211 */ /* 0x0c2fe400078c10ff */
[C---:B------:R-:W-:Y:S02]  /*52ce0*/  IADD3 R2, R12.reuse, c[0x0][0x198], RZ ;  /* 0x000066000c027a10 */ /* 0x040fe40007ffe0ff */
[----:B------:R-:W-:Y:S02]  /*52cf0*/  LEA.HI.X.SX32 R9, R12, R47, 0x2, P6 ;  /* 0x0000002f0c097211 */ /* 0x000fe400030f16ff */
[----:B---3--:R-:W-:-:S04]  /*52d00*/  LEA R10, P6, R2, R46, 0x2 ;  /* 0x0000002e020a7211 */ /* 0x008fc800078c10ff */
[----:B------:R-:W-:Y:S01]  /*52d10*/  LEA.HI.X.SX32 R11, R2, R47, 0x2, P6 ;  /* 0x0000002f020b7211 */ /* 0x000fe200030f16ff */
[----:B------:R1:W-:Y:S04]  /*52d20*/  @P1 STG.E [R8.64], R37 ;  /* 0x0000002508001986 */ /* 0x0003e8000c101908 */
[----:B------:R3:W-:Y:S01]  /*52d30*/  @P5 STG.E [R10.64], R32 ;  /* 0x000000200a005986 */ /* 0x0007e2000c101908 */
[----:B--2---:R-:W-:-:S03]  /*52d40*/  ISETP.LT.AND P3, PT, R14, c[0x0][0x17c], !P0 ;  /* 0x00005f000e007a0c */ /* 0x004fc60004761270 */
[----:B------:R-:W2:Y:S01]  /*52d50*/  LDL.LU R14, [R1+0x1374] ;  /* 0x00137400010e7983 */ /* 0x000ea20000300800 */
[----:B----4-:R-:W-:-:S03]  /*52d60*/  ISETP.LT.AND P2, PT, R13, c[0x0][0x17c], !P0 ;  /* 0x00005f000d007a0c */ /* 0x010fc60004741270 */
[----:B------:R-:W4:Y:S04]  /*52d70*/  LDL.LU R13, [R1+0x1378] ;  /* 0x00137800010d7983 */ /* 0x000f280000300800 */
[----:B------:R-:W4:Y:S01]  /*52d80*/  LDL.LU R36, [R1+0x1380] ;  /* 0x0013800001247983 */ /* 0x000f220000300800 */
[----:B------:R-:W-:-:S03]  /*52d90*/  ISETP.LT.AND P5, PT, R15, c[0x0][0x17c], !P0 ;  /* 0x00005f000f007a0c */ /* 0x000fc600047a1270 */
[----:B------:R-:W4:Y:S01]  /*52da0*/  LDL.LU R15, [R1+0x1384] ;  /* 0x00138400010f7983 */ /* 0x000f220000300800 */
[----:B------:R-:W-:-:S04]  /*52db0*/  IADD3 R12, R2, c[0x0][0x198], RZ ;  /* 0x00006600020c7a10 */ /* 0x000fc80007ffe0ff */
[CC--:B-1----:R-:W-:Y:S02]  /*52dc0*/  LEA R8, P6, R12.reuse, R46.reuse, 0x2 ;  /* 0x0000002e0c087211 */ /* 0x0c2fe400078c10ff */
[C---:B------:R-:W-:Y:S02]  /*52dd0*/  IADD3 R2, R12.reuse, c[0x0][0x198], RZ ;  /* 0x000066000c027a10 */ /* 0x040fe40007ffe0ff */
[-C--:B------:R-:W-:Y:S02]  /*52de0*/  LEA.HI.X.SX32 R9, R12, R47.reuse, 0x2, P6 ;  /* 0x0000002f0c097211 */ /* 0x080fe400030f16ff */
[C---:B---3--:R-:W-:Y:S02]  /*52df0*/  LEA R10, P6, R2.reuse, R46, 0x2 ;  /* 0x0000002e020a7211 */ /* 0x048fe400078c10ff */
[C---:B------:R-:W-:Y:S01]  /*52e00*/  IADD3 R12, R2.reuse, c[0x0][0x198], RZ ;  /* 0x00006600020c7a10 */ /* 0x040fe20007ffe0ff */
[----:B------:R1:W-:Y:S01]  /*52e10*/  @P4 STG.E [R8.64], R33 ;  /* 0x0000002108004986 */ /* 0x0003e2000c101908 */
[----:B------:R-:W-:-:S02]  /*52e20*/  LEA.HI.X.SX32 R11, R2, R47, 0x2, P6 ;  /* 0x0000002f020b7211 */ /* 0x000fc400030f16ff */
[----:B------:R-:W-:Y:S02]  /*52e30*/  ISETP.LT.AND P1, PT, R48, c[0x0][0x17c], !P0 ;  /* 0x00005f0030007a0c */ /* 0x000fe40004721270 */
[C---:B------:R-:W-:Y:S01]  /*52e40*/  IADD3 R2, R12.reuse, c[0x0][0x198], RZ ;  /* 0x000066000c027a10 */ /* 0x040fe20007ffe0ff */
[----:B------:R3:W-:Y:S01]  /*52e50*/  @P3 STG.E [R10.64], R28 ;  /* 0x0000001c0a003986 */ /* 0x0007e2000c101908 */
[----:B-1----:R-:W-:-:S03]  /*52e60*/  LEA R8, P6, R12, R46, 0x2 ;  /* 0x0000002e0c087211 */ /* 0x002fc600078c10ff */
[----:B------:R-:W4:Y:S01]  /*52e70*/  LDL.LU R33, [R1+0x138c] ;  /* 0x00138c0001217983 */ /* 0x000f220000300800 */
[----:B------:R-:W-:-:S03]  /*52e80*/  LEA.HI.X.SX32 R9, R12, R47, 0x2, P6 ;  /* 0x0000002f0c097211 */ /* 0x000fc600030f16ff */
[----:B------:R-:W4:Y:S01]  /*52e90*/  LDL.LU R32, [R1+0x139c] ;  /* 0x00139c0001207983 */ /* 0x000f220000300800 */
[----:B---3--:R-:W-:-:S04]  /*52ea0*/  LEA R10, P6, R2, R46, 0x2 ;  /* 0x0000002e020a7211 */ /* 0x008fc800078c10ff */
[C---:B------:R-:W-:Y:S01]  /*52eb0*/  LEA.HI.X.SX32 R11, R2.reuse, R47, 0x2, P6 ;  /* 0x0000002f020b7211 */ /* 0x040fe200030f16ff */
[----:B------:R1:W-:Y:S01]  /*52ec0*/  @P2 STG.E [R8.64], R29 ;  /* 0x0000001d08002986 */ /* 0x0003e2000c101908 */
[----:B------:R-:W-:-:S03]  /*52ed0*/  IADD3 R12, R2, c[0x0][0x198], RZ ;  /* 0x00006600020c7a10 */ /* 0x000fc60007ffe0ff */
[----:B------:R3:W-:Y:S01]  /*52ee0*/  @P1 STG.E [R10.64], R232 ;  /* 0x000000e80a001986 */ /* 0x0007e2000c101908 */
[C---:B------:R-:W-:Y:S02]  /*52ef0*/  IADD3 R2, R12.reuse, c[0x0][0x198], RZ ;  /* 0x000066000c027a10 */ /* 0x040fe40007ffe0ff */
[----:B------:R-:W-:Y:S02]  /*52f00*/  ISETP.LT.AND P4, PT, R45, c[0x0][0x17c], !P0 ;  /* 0x00005f002d007a0c */ /* 0x000fe40004781270 */
[----:B-1----:R-:W-:-:S04]  /*52f10*/  LEA R8, P6, R12, R46, 0x2 ;  /* 0x0000002e0c087211 */ /* 0x002fc800078c10ff */
        /* <DEDUP_REMOVED lines=33> */
[----:B------:R-:W-:Y:S02]  /*53130*/  ISETP.LT.AND P3, PT, R33, c[0x0][0x17c], !P0 ;  /* 0x00005f0021007a0c */ /* 0x000fe40004761270 */
[C---:B------:R-:W-:Y:S02]  /*53140*/  IADD3 R2, R12.reuse, c[0x0][0x198], RZ ;  /* 0x000066000c027a10 */ /* 0x040fe40007ffe0ff */
[----:B-1----:R-:W-:-:S04]  /*53150*/  LEA R8, P6, R12, R46, 0x2 ;  /* 0x0000002e0c087211 */ /* 0x002fc800078c10ff */
[-C--:B------:R-:W-:Y:S02]  /*53160*/  LEA.HI.X.SX32 R9, R12, R47.reuse, 0x2, P6 ;  /* 0x0000002f0c097211 */ /* 0x080fe400030f16ff */
[CC--:B---3--:R-:W-:Y:S02]  /*53170*/  LEA R10, P6, R2.reuse, R46.reuse, 0x2 ;  /* 0x0000002e020a7211 */ /* 0x0c8fe400078c10ff */
[C---:B------:R-:W-:Y:S02]  /*53180*/  IADD3 R12, R2.reuse, c[0x0][0x198], RZ ;  /* 0x00006600020c7a10 */ /* 0x040fe40007ffe0ff */
[----:B------:R-:W-:Y:S01]  /*53190*/  LEA.HI.X.SX32 R11, R2, R47, 0x2, P6 ;  /* 0x0000002f020b7211 */ /* 0x000fe200030f16ff */
[----:B------:R1:W-:Y:S01]  /*531a0*/  @P4 STG.E [R8.64], R5 ;  /* 0x0000000508004986 */ /* 0x0003e2000c101908 */
[----:B------:R-:W-:-:S03]  /*531b0*/  LEA R4, P6, R12, R46, 0x2 ;  /* 0x0000002e0c047211 */ /* 0x000fc600078c10ff */
[----:B------:R3:W-:Y:S01]  /*531c0*/  @P3 STG.E [R10.64], R250 ;  /* 0x000000fa0a003986 */ /* 0x0007e2000c101908 */
[C---:B------:R-:W-:Y:S02]  /*531d0*/  IADD3 R2, R12.reuse, c[0x0][0x198], RZ ;  /* 0x000066000c027a10 */ /* 0x040fe40007ffe0ff */
[----:B-1----:R-:W-:Y:S02]  /*531e0*/  LEA.HI.X.SX32 R5, R12, R47, 0x2, P6 ;  /* 0x0000002f0c057211 */ /* 0x002fe400030f16ff */
[----:B--2---:R-:W-:Y:S02]  /*531f0*/  ISETP.LT.AND P1, PT, R14, c[0x0][0x17c], !P0 ;  /* 0x00005f000e007a0c */ /* 0x004fe40004721270 */
[----:B------:R-:W2:Y:S01]  /*53200*/  LDL.LU R14, [R1+0x13cc] ;  /* 0x0013cc00010e7983 */ /* 0x000ea20000300800 */
[----:B----4-:R-:W-:-:S03]  /*53210*/  ISETP.LT.AND P5, PT, R13, c[0x0][0x17c], !P0 ;  /* 0x00005f000d007a0c */ /* 0x010fc600047a1270 */
[----:B------:R-:W4:Y:S04]  /*53220*/  LDL.LU R13, [R1+0x13d0] ;  /* 0x0013d000010d7983 */ /* 0x000f280000300800 */
[----:B------:R-:W4:Y:S01]  /*53230*/  LDL.LU R17, [R1+0x13d4] ;  /* 0x0013d40001117983 */ /* 0x000f220000300800 */
[----:B------:R-:W-:-:S03]  /*53240*/  ISETP.LT.AND P3, PT, R15, c[0x0][0x17c], !P0 ;  /* 0x00005f000f007a0c */ /* 0x000fc60004761270 */
[----:B------:R-:W4:Y:S04]  /*53250*/  LDL.LU R15, [R1+0x13e0] ;  /* 0x0013e000010f7983 */ /* 0x000f280000300800 */
[----:B------:R-:W4:Y:S04]  /*53260*/  LDL.LU R16, [R1+0x13e4] ;  /* 0x0013e40001107983 */ /* 0x000f280000300800 */
[----:B------:R-:W4:Y:S01]  /*53270*/  LDL.LU R12, [R1+0x13e8] ;  /* 0x0013e800010c7983 */ /* 0x000f220000300800 */
[----:B------:R-:W-:Y:S02]  /*53280*/  ISETP.LT.AND P2, PT, R32, c[0x0][0x17c], !P0 ;  /* 0x00005f0020007a0c */ /* 0x000fe40004741270 */
[----:B------:R-:W-:-:S02]  /*53290*/  LEA R8, P6, R2, R46, 0x2 ;  /* 0x0000002e02087211 */ /* 0x000fc400078c10ff */
[C---:B---3--:R-:W-:Y:S02]  /*532a0*/  IADD3 R10, R2.reuse, c[0x0][0x198], RZ ;  /* 0x00006600020a7a10 */ /* 0x048fe40007ffe0ff */
[----:B------:R-:W-:Y:S02]  /*532b0*/  LEA.HI.X.SX32 R9, R2, R47, 0x2, P6 ;  /* 0x0000002f02097211 */ /* 0x000fe400030f16ff */
[----:B------:R-:W-:Y:S02]  /*532c0*/  ISETP.LT.AND P4, PT, R28, c[0x0][0x17c], !P0 ;  /* 0x00005f001c007a0c */ /* 0x000fe40004781270 */
[----:B------:R-:W-:-:S03]  /*532d0*/  IADD3 R2, R10, c[0x0][0x198], RZ ;  /* 0x000066000a027a10 */ /* 0x000fc60007ffe0ff */
[----:B------:R1:W-:Y:S04]  /*532e0*/  @P2 STG.E [R4.64], R251 ;  /* 0x000000fb04002986 */ /* 0x0003e8000c101908 */
[----:B------:R3:W-:Y:S01]  /*532f0*/  @P1 STG.E [R8.64], R230 ;  /* 0x000000e608001986 */ /* 0x0007e2000c101908 */
[----:B-1----:R-:W-:-:S04]  /*53300*/  LEA R4, P6, R10, R46, 0x2 ;  /* 0x0000002e0a047211 */ /* 0x002fc800078c10ff */
[-C--:B------:R-:W-:Y:S02]  /*53310*/  LEA.HI.X.SX32 R5, R10, R47.reuse, 0x2, P6 ;  /* 0x0000002f0a057211 */ /* 0x080fe400030f16ff */
[CC--:B---3--:R-:W-:Y:S02]  /*53320*/  LEA R8, P6, R2.reuse, R46.reuse, 0x2 ;  /* 0x0000002e02087211 */ /* 0x0c8fe400078c10ff */
[C---:B------:R-:W-:Y:S01]  /*53330*/  IADD3 R10, R2.reuse, c[0x0][0x198], RZ ;  /* 0x00006600020a7a10 */ /* 0x040fe20007ffe0ff */
[----:B------:R1:W-:Y:S01]  /*53340*/  @P5 STG.E [R4.64], R231 ;  /* 0x000000e704005986 */ /* 0x0003e2000c101908 */
[----:B------:R-:W-:Y:S02]  /*53350*/  LEA.HI.X.SX32 R9, R2, R47, 0x2, P6 ;  /* 0x0000002f02097211 */ /* 0x000fe400030f16ff */
[----:B------:R-:W-:Y:S02]  /*53360*/  ISETP.LT.AND P2, PT, R25, c[0x0][0x17c], !P0 ;  /* 0x00005f0019007a0c */ /* 0x000fe40004741270 */
[C---:B------:R-:W-:Y:S01]  /*53370*/  IADD3 R2, R10.reuse, c[0x0][0x198], RZ ;  /* 0x000066000a027a10 */ /* 0x040fe20007ffe0ff */
        /* <DEDUP_REMOVED lines=11> */
[----:B------:R-:W-:Y:S02]  /*53430*/  LEA.HI.X.SX32 R5, R10, R47, 0x2, P6 ;  /* 0x0000002f0a057211 */ /* 0x000fe400030f16ff */
[----:B---3--:R-:W-:-:S04]  /*53440*/  LEA R8, P6, R2, R46, 0x2 ;  /* 0x0000002e02087211 */ /* 0x008fc800078c10ff */
[----:B------:R-:W-:Y:S01]  /*53450*/  LEA.HI.X.SX32 R9, R2, R47, 0x2, P6 ;  /* 0x0000002f02097211 */ /* 0x000fe200030f16ff */
[----:B------:R1:W-:Y:S01]  /*53460*/  @P1 STG.E [R4.64], R87 ;  /* 0x0000005704001986 */ /* 0x0003e2000c101908 */
[----:B--2---:R-:W-:-:S03]  /*53470*/  ISETP.LT.AND P5, PT, R14, c[0x0][0x17c], !P0 ;  /* 0x00005f000e007a0c */ /* 0x004fc600047a1270 */
[----:B------:R-:W2:Y:S01]  /*53480*/  LDL.LU R14, [R1+0x13ec] ;  /* 0x0013ec00010e7983 */ /* 0x000ea20000300800 */
[----:B----4-:R-:W-:-:S03]  /*53490*/  ISETP.LT.AND P4, PT, R13, c[0x0][0x17c], !P0 ;  /* 0x00005f000d007a0c */ /* 0x010fc60004781270 */
[----:B------:R-:W3:Y:S04]  /*534a0*/  LDL.LU R13, [R1+0x13f0] ;  /* 0x0013f000010d7983 */ /* 0x000ee80000300800 */
[----:B------:R-:W4:Y:S04]  /*534b0*/  LDL.LU R11, [R1+0x13f8] ;  /* 0x0013f800010b7983 */ /* 0x000f280000300800 */
[----:B------:R1:W-:Y:S01]  /*534c0*/  @P5 STG.E [R8.64], R246 ;  /* 0x000000f608005986 */ /* 0x0003e2000c101908 */
[----:B------:R-:W-:-:S03]  /*534d0*/  ISETP.LT.AND P2, PT, R15, c[0x0][0x17c], !P0 ;  /* 0x00005f000f007a0c */ /* 0x000fc60004741270 */
[----:B------:R-:W4:Y:S01]  /*534e0*/  LDL.LU R15, [R1+0x13fc] ;  /* 0x0013fc00010f7983 */ /* 0x000f220000300800 */
[----:B------:R-:W-:-:S03]  /*534f0*/  ISETP.LT.AND P1, PT, R16, c[0x0][0x17c], !P0 ;  /* 0x00005f0010007a0c */ /* 0x000fc60004721270 */
[----:B------:R-:W4:Y:S01]  /*53500*/  LDL.LU R16, [R1+0x1400] ;  /* 0x0014000001107983 */ /* 0x000f220000300800 */
[----:B------:R-:W-:-:S03]  /*53510*/  ISETP.LT.AND P5, PT, R12, c[0x0][0x17c], !P0 ;  /* 0x00005f000c007a0c */ /* 0x000fc600047a1270 */
[----:B------:R-:W4:Y:S01]  /*53520*/  LDL.LU R12, [R1+0x1404] ;  /* 0x00140400010c7983 */ /* 0x000f220000300800 */
[----:B------:R-:W-:Y:S02]  /*53530*/  IADD3 R10, R2, c[0x0][0x198], RZ ;  /* 0x00006600020a7a10 */ /* 0x000fe40007ffe0ff */
[----:B------:R-:W-:Y:S02]  /*53540*/  ISETP.LT.AND P3, PT, R17, c[0x0][0x17c], !P0 ;  /* 0x00005f0011007a0c */ /* 0x000fe40004761270 */
[CC--:B-1----:R-:W-:Y:S02]  /*53550*/  LEA R4, P6, R10.reuse, R46.reuse, 0x2 ;  /* 0x0000002e0a047211 */ /* 0x0c2fe400078c10ff */
[C---:B------:R-:W-:Y:S02]  /*53560*/  IADD3 R2, R10.reuse, c[0x0][0x198], RZ ;  /* 0x000066000a027a10 */ /* 0x040fe40007ffe0ff */
[----:B------:R-:W-:Y:S02]  /*53570*/  LEA.HI.X.SX32 R5, R10, R47, 0x2, P6 ;  /* 0x0000002f0a057211 */ /* 0x000fe400030f16ff */
[----:B------:R-:W-:-:S02]  /*53580*/  LEA R8, P6, R2, R46, 0x2 ;  /* 0x0000002e02087211 */ /* 0x000fc400078c10ff */
[C---:B------:R-:W-:Y:S01]  /*53590*/  IADD3 R10, R2.reuse, c[0x0][0x198], RZ ;  /* 0x00006600020a7a10 */ /* 0x040fe20007ffe0ff */
[----:B------:R1:W-:Y:S01]  /*535a0*/  @P4 STG.E [R4.64], R247 ;  /* 0x000000f704004986 */ /* 0x0003e2000c101908 */
[----:B------:R-:W-:Y:S02]  /*535b0*/  LEA.HI.X.SX32 R9, R2, R47, 0x2, P6 ;  /* 0x0000002f02097211 */ /* 0x000fe400030f16ff */
[----:B------:R-:W-:-:S03]  /*535c0*/  IADD3 R2, R10, c[0x0][0x198], RZ ;  /* 0x000066000a027a10 */ /* 0x000fc60007ffe0ff */
[----:B------:R1:W-:Y:S02]  /*535d0*/  @P3 STG.E [R8.64], R226 ;  /* 0x000000e208003986 */ /* 0x0003e4000c101908 */
[----:B-1----:R-:W-:-:S04]  /*535e0*/  LEA R4, P6, R10, R46, 0x2 ;  /* 0x0000002e0a047211 */ /* 0x002fc800078c10ff */
[-C--:B------:R-:W-:Y:S02]  /*535f0*/  LEA.HI.X.SX32 R5, R10, R47.reuse, 0x2, P6 ;  /* 0x0000002f0a057211 */ /* 0x080fe400030f16ff */
[C---:B------:R-:W-:Y:S02]  /*53600*/  LEA R8, P6, R2.reuse, R46, 0x2 ;  /* 0x0000002e02087211 */ /* 0x040fe400078c10ff */
[C---:B------:R-:W-:Y:S01]  /*53610*/  IADD3 R10, R2.reuse, c[0x0][0x198], RZ ;  /* 0x00006600020a7a10 */ /* 0x040fe20007ffe0ff */
[----:B------:R1:W-:Y:S01]  /*53620*/  @P2 STG.E [R4.64], R227 ;  /* 0x000000e304002986 */ /* 0x0003e2000c101908 */
[----:B------:R-:W-:Y:S02]  /*53630*/  LEA.HI.X.SX32 R9, R2, R47, 0x2, P6 ;  /* 0x0000002f02097211 */ /* 0x000fe400030f16ff */
[----:B------:R-:W-:-:S03]  /*53640*/  IADD3 R2, R10, c[0x0][0x198], RZ ;  /* 0x000066000a027a10 */ /* 0x000fc60007ffe0ff */
[----:B------:R1:W-:Y:S02]  /*53650*/  @P1 STG.E [R8.64], R82 ;  /* 0x0000005208001986 */ /* 0x0003e4000c101908 */
[----:B-1----:R-:W-:-:S04]  /*53660*/  LEA R4, P6, R10, R46, 0x2 ;  /* 0x0000002e0a047211 */ /* 0x002fc800078c10ff */
[----:B------:R-:W-:Y:S02]  /*53670*/  LEA.HI.X.SX32 R5, R10, R47, 0x2, P6 ;  /* 0x0000002f0a057211 */ /* 0x000fe400030f16ff */
[----:B------:R-:W-:-:S04]  /*53680*/  LEA R8, P6, R2, R46, 0x2 ;  /* 0x0000002e02087211 */ /* 0x000fc800078c10ff */
[----:B------:R-:W-:Y:S01]  /*53690*/  LEA.HI.X.SX32 R9, R2, R47, 0x2, P6 ;  /* 0x0000002f02097211 */ /* 0x000fe200030f16ff */
[----:B------:R1:W-:Y:S01]  /*536a0*/  @P5 STG.E [R4.64], R83 ;  /* 0x0000005304005986 */ /* 0x0003e2000c101908 */
[----:B--2---:R-:W-:-:S03]  /*536b0*/  ISETP.LT.AND P4, PT, R14, c[0x0][0x17c], !P0 ;  /* 0x00005f000e007a0c */ /* 0x004fc60004781270 */
[----:B------:R-:W2:Y:S01]  /*536c0*/  LDL.LU R14, [R1+0x140c] ;  /* 0x00140c00010e7983 */ /* 0x000ea20000300800 */
[----:B---3--:R-:W-:-:S03]  /*536d0*/  ISETP.LT.AND P3, PT, R13, c[0x0][0x17c], !P0 ;  /* 0x00005f000d007a0c */ /* 0x008fc60004761270 */
[----:B------:R-:W3:Y:S01]  /*536e0*/  LDL.LU R13, [R1+0x141c] ;  /* 0x00141c00010d7983 */ /* 0x000ee20000300800 */
[----:B----4-:R-:W-:-:S03]  /*536f0*/  ISETP.LT.AND P2, PT, R11, c[0x0][0x17c], !P0 ;  /* 0x00005f000b007a0c */ /* 0x010fc60004741270 */
        /* <DEDUP_REMOVED lines=16> */
[C---:B------:R-:W-:Y:S01]  /*53800*/  IADD3 R2, R10.reuse, c[0x0][0x198], RZ ;  /* 0x000066000a027a10 */ /* 0x040fe20007ffe0ff */
[----:B------:R-:W-:Y:S04]  /*53810*/  LDS.128 R68, [R3+0x1800] ;  /* 0x0018000003447984 */ /* 0x000fe80000000c00 */
[----:B------:R1:W-:Y:S02]  /*53820*/  @P2 STG.E [R8.64], R242 ;  /* 0x000000f208002986 */ /* 0x0003e4000c101908 */
[----:B-1----:R-:W-:-:S04]  /*53830*/  LEA R4, P6, R10, R46, 0x2 ;  /* 0x0000002e0a047211 */ /* 0x002fc800078c10ff */
[-C--:B------:R-:W-:Y:S02]  /*53840*/  LEA.HI.X.SX32 R5, R10, R47.reuse, 0x2, P6 ;  /* 0x0000002f0a057211 */ /* 0x080fe400030f16ff */
[C---:B------:R-:W-:Y:S02]  /*53850*/  IADD3 R10, R2.reuse, c[0x0][0x198], RZ ;  /* 0x00006600020a7a10 */ /* 0x040fe40007ffe0ff */
[C---:B------:R-:W-:Y:S01]  /*53860*/  LEA R8, P6, R2.reuse, R46, 0x2 ;  /* 0x0000002e02087211 */ /* 0x040fe200078c10ff */
[----:B------:R1:W-:Y:S03]  /*53870*/  @P1 STG.E [R4.64], R243 ;  /* 0x000000f304001986 */ /* 0x0003e6000c101908 */
        /* <DEDUP_REMOVED lines=100> */
[----:B------:R-:W-:Y:S02]  /*53ec0*/  ISETP.LT.AND P2, PT, R16, c[0x0][0x17c], !P0 ;  /* 0x00005f0010007a0c */ /* 0x000fe40004741270 */
[C---:B------:R-:W-:Y:S01]  /*53ed0*/  IADD3 R2, R8.reuse, c[0x0][0x198], RZ ;  /* 0x0000660008027a10 */ /* 0x040fe20007ffe0ff */
        /* <DEDUP_REMOVED lines=20> */
[----:B------:R-:W4:Y:S04]  /*54020*/  LDL.LU R9, [R1+0x14e0] ;  /* 0x0014e00001097983 */ /* 0x000f280000300800 */
[----:B------:R1:W-:Y:S01]  /*54030*/  @P5 STG.E [R6.64], R152 ;  /* 0x0000009806005986 */ /* 0x0003e2000c101908 */
        /* <DEDUP_REMOVED lines=18> */
[C---:B------:R-:W-:Y:S02]  /*54160*/  IADD3 R8, R2.reuse, c[0x0][0x198], RZ ;  /* 0x0000660002087a10 */ /* 0x040fe40007ffe0ff */
[----:B------:R-:W-:Y:S01]  /*54170*/  LEA.HI.X.SX32 R7, R2, R47, 0x2, P6 ;  /* 0x0000002f02077211 */ /* 0x000fe200030f16ff */
[----:B------:R1:W-:Y:S01]  /*54180*/  @P2 STG.E [R4.64], R149 ;  /* 0x0000009504002986 */ /* 0x0003e2000c101908 */
        /* <DEDUP_REMOVED lines=12> */
[----:B------:R-:W4:Y:S01]  /*54250*/  LDL.LU R11, [R1+0x1500] ;  /* 0x00150000010b7983 */ /* 0x000f220000300800 */
[----:B------:R-:W-:-:S03]  /*54260*/  ISETP.LT.AND P1, PT, R9, c[0x0][0x17c], !P0 ;  /* 0x00005f0009007a0c */ /* 0x000fc60004721270 */
        /* <DEDUP_REMOVED lines=282> */
[----:B------:R-:W-:Y:S01]  /*55410*/  LDS.128 R56, [R0+0x1800] ;  /* 0x0018000000387984 */ /* 0x000fe20000000c00 */
[----:B---3--:R-:W-:-:S03]  /*55420*/  ISETP.LT.AND P5, PT, R13, c[0x0][0x17c], !P0 ;  /* 0x00005f000d007a0c */ /* 0x008fc600047a1270 */
[----:B------:R-:W2:Y:S04]  /*55430*/  LDL.LU R14, [R1+0x1638] ;  /* 0x00163800010e7983 */ /* 0x000ea80000300800 */
[----:B------:R-:W3:Y:S01]  /*55440*/  LDL.LU R13, [R1+0x163c] ;  /* 0x00163c00010d7983 */ /* 0x000ee20000300800 */
[----:B----4-:R-:W-:Y:S02]  /*55450*/  ISETP.LT.AND P4, PT, R11, c[0x0][0x17c], !P0 ;  /* 0x00005f000b007a0c */ /* 0x010fe40004781270 */
[----:B------:R-:W-:Y:S01]  /*55460*/  ISETP.LT.AND P3, PT, R9, c[0x0][0x17c], !P0 ;  /* 0x00005f0009007a0c */ /* 0x000fe20004761270 */
        /* <DEDUP_REMOVED lines=150> */
[----:B------:R-:W4:Y:S04]  /*55dd0*/  LDL.LU R12, [R1+0x1594] ;  /* 0x00159400010c7983 */ /* 0x000f280000300800 */
[----:B------:R-:W4:Y:S01]  /*55de0*/  LDL.LU R18, [R1+0x1588] ;  /* 0x0015880001127983 */ /* 0x000f220000300800 */
[----:B------:R-:W-:-:S03]  /*55df0*/  IADD3 R8, R2, c[0x0][0x198], RZ ;  /* 0x0000660002087a10 */ /* 0x000fc60007ffe0ff */
[----:B------:R-:W4:Y:S01]  /*55e00*/  LDL.LU R17, [R1+0x1580] ;  /* 0x0015800001117983 */ /* 0x000f220000300800 */
[CC--:B-1----:R-:W-:Y:S02]  /*55e10*/  LEA R4, P6, R8.reuse, R46.reuse, 0x2 ;  /* 0x0000002e08047211 */ /* 0x0c2fe400078c10ff */
[C---:B------:R-:W-:Y:S01]  /*55e20*/  IADD3 R2, R8.reuse, c[0x0][0x198], RZ ;  /* 0x0000660008027a10 */ /* 0x040fe20007ffe0ff */
[----:B------:R-:W4:Y:S01]  /*55e30*/  LDL.LU R15, [R1+0x157c] ;  /* 0x00157c00010f7983 */ /* 0x000f220000300800 */
        /* <DEDUP_REMOVED lines=20> */
[----:B---3--:R-:W-:-:S03]  /*55f80*/  ISETP.LT.AND P5, PT, R13, c[0x0][0x17c], !P0 ;  /* 0x00005f000d007a0c */ /* 0x008fc600047a1270 */
[----:B------:R-:W3:Y:S01]  /*55f90*/  LDL.LU R13, [R1+0x1564] ;  /* 0x00156400010d7983 */ /* 0x000ee20000300800 */
[----:B--2---:R-:W-:-:S03]  /*55fa0*/  ISETP.LT.AND P1, PT, R14, c[0x0][0x17c], !P0 ;  /* 0x00005f000e007a0c */ /* 0x004fc60004721270 */
[----:B------:R-:W2:Y:S01]  /*55fb0*/  LDL.LU R14, [R1+0x1560] ;  /* 0x00156000010e7983 */ /* 0x000ea20000300800 */
[----:B----4-:R-:W-:Y:S02]  /*55fc0*/  ISETP.LT.AND P3, PT, R9, c[0x0][0x17c], !P0 ;  /* 0x00005f0009007a0c */ /* 0x010fe40004761270 */
[----:B------:R-:W-:Y:S01]  /*55fd0*/  IADD3 R9, R2, c[0x0][0x198], RZ ;  /* 0x0000660002097a10 */ /* 0x000fe20007ffe0ff */
[----:B------:R-:W4:Y:S03]  /*55fe0*/  LDL.LU R16, [R1+0x155c] ;  /* 0x00155c0001107983 */ /* 0x000f260000300800 */
[C---:B------:R-:W-:Y:S02]  /*55ff0*/  LEA R8, P6, R9.reuse, R46, 0x2 ;  /* 0x0000002e09087211 */ /* 0x040fe400078c10ff */
[C---:B------:R-:W-:Y:S02]  /*56000*/  IADD3 R2, R9.reuse, c[0x0][0x198], RZ ;  /* 0x0000660009027a10 */ /* 0x040fe40007ffe0ff */
[----:B------:R-:W-:Y:S01]  /*56010*/  LEA.HI.X.SX32 R9, R9, R47, 0x2, P6 ;  /* 0x0000002f09097211 */ /* 0x000fe200030f16ff */
[----:B------:R1:W-:Y:S04]  /*56020*/  @P1 STG.E [R6.64], R168 ;  /* 0x000000a806001986 */ /* 0x0003e8000c101908 */
[----:B------:R1:W-:Y:S01]  /*56030*/  @P5 STG.E [R8.64], R169 ;  /* 0x000000a908005986 */ /* 0x0003e2000c101908 */
[----:B------:R-:W-:-:S03]  /*56040*/  ISETP.LT.AND P5, PT, R18, c[0x0][0x17c], !P0 ;  /* 0x00005f0012007a0c */ /* 0x000fc600047a1270 */
[----:B------:R-:W4:Y:S01]  /*56050*/  LDL.LU R18, [R1+0x1558] ;  /* 0x0015580001127983 */ /* 0x000f220000300800 */
[----:B------:R-:W-:Y:S02]  /*56060*/  ISETP.LT.AND P2, PT, R10, c[0x0][0x17c], !P0 ;  /* 0x00005f000a007a0c */ /* 0x000fe40004741270 */
[----:B------:R-:W-:Y:S02]  /*56070*/  LEA R10, P6, R2, R46, 0x2 ;  /* 0x0000002e020a7211 */ /* 0x000fe400078c10ff */
[----:B------:R-:W-:Y:S02]  /*56080*/  ISETP.LT.AND P1, PT, R12, c[0x0][0x17c], !P0 ;  /* 0x00005f000c007a0c */ /* 0x000fe40004721270 */
[C---:B------:R-:W-:Y:S02]  /*56090*/  IADD3 R12, R2.reuse, c[0x0][0x198], RZ ;  /* 0x00006600020c7a10 */ /* 0x040fe40007ffe0ff */
[----:B------:R-:W-:Y:S02]  /*560a0*/  ISETP.LT.AND P4, PT, R11, c[0x0][0x17c], !P0 ;  /* 0x00005f000b007a0c */ /* 0x000fe40004781270 */
[----:B------:R-:W-:-:S02]  /*560b0*/  LEA.HI.X.SX32 R11, R2, R47, 0x2, P6 ;  /* 0x0000002f020b7211 */ /* 0x000fc400030f16ff */
[CC--:B-1----:R-:W-:Y:S02]  /*560c0*/  LEA R4, P6, R12.reuse, R46.reuse, 0x2 ;  /* 0x0000002e0c047211 */ /* 0x0c2fe400078c10ff */
[C---:B------:R-:W-:Y:S02]  /*560d0*/  IADD3 R2, R12.reuse, c[0x0][0x198], RZ ;  /* 0x000066000c027a10 */ /* 0x040fe40007ffe0ff */
[-C--:B------:R-:W-:Y:S02]  /*560e0*/  LEA.HI.X.SX32 R5, R12, R47.reuse, 0x2, P6 ;  /* 0x0000002f0c057211 */ /* 0x080fe400030f16ff */
[C---:B------:R-:W-:Y:S02]  /*560f0*/  LEA R6, P6, R2.reuse, R46, 0x2 ;  /* 0x0000002e02067211 */ /* 0x040fe400078c10ff */
[C---:B------:R-:W-:Y:S02]  /*56100*/  IADD3 R12, R2.reuse, c[0x0][0x198], RZ ;  /* 0x00006600020c7a10 */ /* 0x040fe40007ffe0ff */
[----:B------:R-:W-:Y:S01]  /*56110*/  LEA.HI.X.SX32 R7, R2, R47, 0x2, P6 ;  /* 0x0000002f02077211 */ /* 0x000fe200030f16ff */
[----:B------:R1:W-:Y:S01]  /*56120*/  @P4 STG.E [R10.64], R196 ;  /* 0x000000c40a004986 */ /* 0x0003e2000c101908 */
[----:B------:R-:W-:-:S02]  /*56130*/  ISETP.LT.AND P4, PT, R17, c[0x0][0x17c], !P0 ;  /* 0x00005f0011007a0c */ /* 0x000fc40004781270 */
[C---:B------:R-:W-:Y:S01]  /*56140*/  LEA R8, P6, R12.reuse, R46, 0x2 ;  /* 0x0000002e0c087211 */ /* 0x040fe200078c10ff */
[----:B------:R1:W-:Y:S01]  /*56150*/  @P3 STG.E [R4.64], R197 ;  /* 0x000000c504003986 */ /* 0x0003e2000c101908 */
[----:B------:R-:W-:Y:S02]  /*56160*/  ISETP.LT.AND P3, PT, R15, c[0x0][0x17c], !P0 ;  /* 0x00005f000f007a0c */ /* 0x000fe40004761270 */
[C---:B------:R-:W-:Y:S01]  /*56170*/  IADD3 R2, R12.reuse, c[0x0][0x198], RZ ;  /* 0x000066000c027a10 */ /* 0x040fe20007ffe0ff */
[----:B------:R-:W4:Y:S04]  /*56180*/  LDL.LU R17, [R1+0x1554] ;  /* 0x0015540001117983 */ /* 0x000f280000300800 */
[----:B------:R2:W-:Y:S01]  /*56190*/  @P2 STG.E [R6.64], R220 ;  /* 0x000000dc06002986 */ /* 0x0005e2000c101908 */
[----:B------:R-:W-:-:S03]  /*561a0*/  LEA.HI.X.SX32 R9, R12, R47, 0x2, P6 ;  /* 0x0000002f0c097211 */ /* 0x000fc600030f16ff */
[----:B------:R-:W4:Y:S01]  /*561b0*/  LDL.LU R15, [R1+0x153c] ;  /* 0x00153c00010f7983 */ /* 0x000f220000300800 */
[CC--:B-1----:R-:W-:Y:S02]  /*561c0*/  LEA R10, P6, R2.reuse, R46.reuse, 0x2 ;  /* 0x0000002e020a7211 */ /* 0x0c2fe400078c10ff */
[C---:B------:R-:W-:Y:S01]  /*561d0*/  IADD3 R12, R2.reuse, c[0x0][0x198], RZ ;  /* 0x00006600020c7a10 */ /* 0x040fe20007ffe0ff */
[----:B------:R1:W-:Y:S01]  /*561e0*/  @P1 STG.E [R8.64], R221 ;  /* 0x000000dd08001986 */ /* 0x0003e2000c101908 */
[----:B------:R-:W-:Y:S02]  /*561f0*/  LEA.HI.X.SX32 R11, R2, R47, 0x2, P6 ;  /* 0x0000002f020b7211 */ /* 0x000fe400030f16ff */
[----:B------:R-:W-:-:S03]  /*56200*/  LEA R4, P6, R12, R46, 0x2 ;  /* 0x0000002e0c047211 */ /* 0x000fc600078c10ff */
[----:B------:R1:W-:Y:S01]  /*56210*/  @P5 STG.E [R10.64], R78 ;  /* 0x0000004e0a005986 */ /* 0x0003e2000c101908 */
[----:B------:R-:W-:-:S05]  /*56220*/  LEA.HI.X.SX32 R5, R12, R47, 0x2, P6 ;  /* 0x0000002f0c057211 */ /* 0x000fca00030f16ff */
[----:B------:R1:W-:Y:S01]  /*56230*/  @P4 STG.E [R4.64], R79 ;  /* 0x0000004f04004986 */ /* 0x0003e2000c101908 */
[----:B---3--:R-:W-:-:S03]  /*56240*/  ISETP.LT.AND P2, PT, R13, c[0x0][0x17c], !P0 ;  /* 0x00005f000d007a0c */ /* 0x008fc60004741270 */
[----:B------:R-:W3:Y:S01]  /*56250*/  LDL.LU R13, [R1+0x1538] ;  /* 0x00153800010d7983 */ /* 0x000ee20000300800 */
[----:B--2---:R-:W-:-:S03]  /*56260*/  ISETP.LT.AND P1, PT, R14, c[0x0][0x17c], !P0 ;  /* 0x00005f000e007a0c */ /* 0x004fc60004721270 */
[----:B------:R-:W2:Y:S01]  /*56270*/  LDL.LU R14, [R1+0x1534] ;  /* 0x00153400010e7983 */ /* 0x000ea20000300800 */
[----:B----4-:R-:W-:-:S03]  /*56280*/  ISETP.LT.AND P5, PT, R16, c[0x0][0x17c], !P0 ;  /* 0x00005f0010007a0c */ /* 0x010fc600047a1270 */
[----:B------:R-:W4:Y:S01]  /*56290*/  LDL.LU R16, [R1+0x152c] ;  /* 0x00152c0001107983 */ /* 0x000f220000300800 */
[----:B------:R-:W-:-:S03]  /*562a0*/  ISETP.LT.AND P4, PT, R18, c[0x0][0x17c], !P0 ;  /* 0x00005f0012007a0c */ /* 0x000fc60004781270 */
[----:B------:R-:W4:Y:S01]  /*562b0*/  LDL.LU R18, [R1+0x1520] ;  /* 0x0015200001127983 */ /* 0x000f220000300800 */
[----:B------:R-:W-:-:S04]  /*562c0*/  IADD3 R2, R12, c[0x0][0x198], RZ ;  /* 0x000066000c027a10 */ /* 0x000fc80007ffe0ff */
[CC--:B------:R-:W-:Y:S02]  /*562d0*/  LEA R6, P6, R2.reuse, R46.reuse, 0x2 ;  /* 0x0000002e02067211 */ /* 0x0c0fe400078c10ff */
[C---:B------:R-:W-:Y:S02]  /*562e0*/  IADD3 R12, R2.reuse, c[0x0][0x198], RZ ;  /* 0x00006600020c7a10 */ /* 0x040fe40007ffe0ff */
[-C--:B------:R-:W-:Y:S02]  /*562f0*/  LEA.HI.X.SX32 R7, R2, R47.reuse, 0x2, P6 ;  /* 0x0000002f02077211 */ /* 0x080fe400030f16ff */
[C---:B-1----:R-:W-:Y:S02]  /*56300*/  LEA R8, P6, R12.reuse, R46, 0x2 ;  /* 0x0000002e0c087211 */ /* 0x042fe400078c10ff */
[C---:B------:R-:W-:Y:S02]  /*56310*/  IADD3 R2, R12.reuse, c[0x0][0x198], RZ ;  /* 0x000066000c027a10 */ /* 0x040fe40007ffe0ff */
[----:B------:R-:W-:-:S02]  /*56320*/  LEA.HI.X.SX32 R9, R12, R47, 0x2, P6 ;  /* 0x0000002f0c097211 */ /* 0x000fc400030f16ff */
[CC--:B------:R-:W-:Y:S02]  /*56330*/  LEA R10, P6, R2.reuse, R46.reuse, 0x2 ;  /* 0x0000002e020a7211 */ /* 0x0c0fe400078c10ff */
[C---:B------:R-:W-:Y:S02]  /*56340*/  IADD3 R12, R2.reuse, c[0x0][0x198], RZ ;  /* 0x00006600020c7a10 */ /* 0x040fe40007ffe0ff */
[----:B------:R-:W-:Y:S01]  /*56350*/  LEA.HI.X.SX32 R11, R2, R47, 0x2, P6 ;  /* 0x0000002f020b7211 */ /* 0x000fe200030f16ff */
[----:B------:R1:W-:Y:S01]  /*56360*/  @P3 STG.E [R6.64], R138 ;  /* 0x0000008a06003986 */ /* 0x0003e2000c101908 */
[----:B------:R-:W-:-:S03]  /*56370*/  LEA R4, P6, R12, R46, 0x2 ;  /* 0x0000002e0c047211 */ /* 0x000fc600078c10ff */
[----:B------:R1:W-:Y:S01]  /*56380*/  @P2 STG.E [R8.64], R139 ;  /* 0x0000008b08002986 */ /* 0x0003e2000c101908 */
[----:B------:R-:W-:Y:S02]  /*56390*/  IADD3 R2, R12, c[0x0][0x198], RZ ;  /* 0x000066000c027a10 */ /* 0x000fe40007ffe0ff */
[----:B------:R-:W-:Y:S01]  /*563a0*/  ISETP.LT.AND P3, PT, R17, c[0x0][0x17c], !P0 ;  /* 0x00005f0011007a0c */ /* 0x000fe20004761270 */
[----:B------:R1:W-:Y:S04]  /*563b0*/  @P1 STG.E [R10.64], R186 ;  /* 0x000000ba0a001986 */ /* 0x0003e8000c101908 */
[----:B------:R-:W4:Y:S01]  /*563c0*/  LDL.LU R17, [R1+0x1514] ;  /* 0x0015140001117983 */ /* 0x000f220000300800 */
[----:B------:R-:W-:-:S03]  /*563d0*/  ISETP.LT.AND P2, PT, R15, c[0x0][0x17c], !P0 ;  /* 0x00005f000f007a0c */ /* 0x000fc60004741270 */
[----:B------:R-:W4:Y:S01]  /*563e0*/  LDL.LU R15, [R1+0x1508] ;  /* 0x00150800010f7983 */ /* 0x000f220000300800 */
[-C--:B------:R-:W-:Y:S02]  /*563f0*/  LEA.HI.X.SX32 R5, R12, R47.reuse, 0x2, P6 ;  /* 0x0000002f0c057211 */ /* 0x080fe400030f16ff */
        /* <DEDUP_REMOVED lines=29> */
[----:B------:R-:W-:-:S03]  /*565d0*/  IADD3 R2, R12, c[0x0][0x198], RZ ;  /* 0x000066000c027a10 */ /* 0x000fc60007ffe0ff */
[----:B------:R1:W-:Y:S01]  /*565e0*/  @P5 STG.E [R6.64], R162 ;  /* 0x000000a206005986 */ /* 0x0003e2000c101908 */
[----:B------:R-:W-:-:S03]  /*565f0*/  ISETP.LT.AND P2, PT, R17, c[0x0][0x17c], !P0 ;  /* 0x00005f0011007a0c */ /* 0x000fc60004741270 */
        /* <DEDUP_REMOVED lines=70> */
[----:B------:R-:W-:-:S02]  /*56a60*/  IADD3 R2, R12, c[0x0][0x198], RZ ;  /* 0x000066000c027a10 */ /* 0x000fc40007ffe0ff */
[----:B------:R-:W-:Y:S01]  /*56a70*/  LOP3.LUT R142, R0, 0x20, RZ, 0x3c, !PT ;  /* 0x00000020008e7812 */ /* 0x000fe200078e3cff */
[----:B------:R-:W4:Y:S01]  /*56a80*/  LDL.LU R39, [R1+0x1408] ;  /* 0x0014080001277983 */ /* 0x000f220000300800 */
[CC--:B------:R-:W-:Y:S02]  /*56a90*/  LEA R10, P6, R2.reuse, R46.reuse, 0x2 ;  /* 0x0000002e020a7211 */ /* 0x0c0fe400078c10ff */
[C---:B------:R-:W-:Y:S01]  /*56aa0*/  IADD3 R12, R2.reuse, c[0x0][0x198], RZ ;  /* 0x00006600020c7a10 */ /* 0x040fe20007ffe0ff */
[----:B------:R-:W-:Y:S01]  /*56ab0*/  LDS.128 R60, [R142+0x1800] ;  /* 0x001800008e3c7984 */ /* 0x000fe20000000c00 */
[----:B------:R-:W-:Y:S02]  /*56ac0*/  LEA.HI.X.SX32 R11, R2, R47, 0x2, P6 ;  /* 0x0000002f020b7211 */ /* 0x000fe400030f16ff */
[C---:B-1----:R-:W-:Y:S02]  /*56ad0*/  LEA R4, P6, R12.reuse, R46, 0x2 ;  /* 0x0000002e0c047211 */ /* 0x042fe400078c10ff */
[----:B------:R-:W-:-:S02]  /*56ae0*/  IADD3 R2, R12, c[0x0][0x198], RZ ;  /* 0x000066000c027a10 */ /* 0x000fc40007ffe0ff */
[-C--:B------:R-:W-:Y:S02]  /*56af0*/  LEA.HI.X.SX32 R5, R12, R47.reuse, 0x2, P6 ;  /* 0x0000002f0c057211 */ /* 0x080fe400030f16ff */
[CC--:B------:R-:W-:Y:S02]  /*56b00*/  LEA R6, P6, R2.reuse, R46.reuse, 0x2 ;  /* 0x0000002e02067211 */ /* 0x0c0fe400078c10ff */
[C---:B------:R-:W-:Y:S02]  /*56b10*/  IADD3 R12, R2.reuse, c[0x0][0x198], RZ ;  /* 0x00006600020c7a10 */ /* 0x040fe40007ffe0ff */
[----:B------:R-:W-:Y:S02]  /*56b20*/  LEA.HI.X.SX32 R7, R2, R47, 0x2, P6 ;  /* 0x0000002f02077211 */ /* 0x000fe400030f16ff */
[C---:B------:R-:W-:Y:S01]  /*56b30*/  LEA R8, P6, R12.reuse, R46, 0x2 ;  /* 0x0000002e0c087211 */ /* 0x040fe200078c10ff */
[----:B------:R1:W-:Y:S01]  /*56b40*/  @P5 STG.E [R10.64], R194 ;  /* 0x000000c20a005986 */ /* 0x0003e2000c101908 */
[----:B------:R-:W-:-:S02]  /*56b50*/  IADD3 R2, R12, c[0x0][0x198], RZ ;  /* 0x000066000c027a10 */ /* 0x000fc40007ffe0ff */
[----:B------:R-:W-:Y:S01]  /*56b60*/  LEA.HI.X.SX32 R9, R12, R47, 0x2, P6 ;  /* 0x0000002f0c097211 */ /* 0x000fe200030f16ff */
[----:B------:R2:W-:Y:S04]  /*56b70*/  @P4 STG.E [R4.64], R195 ;  /* 0x000000c304004986 */ /* 0x0005e8000c101908 */
[----:B------:R-:W-:Y:S01]  /*56b80*/  @P3 STG.E [R6.64], R214 ;  /* 0x000000d606003986 */ /* 0x000fe2000c101908 */
[----:B-1----:R-:W-:-:S04]  /*56b90*/  LEA R10, P6, R2, R46, 0x2 ;  /* 0x0000002e020a7211 */ /* 0x002fc800078c10ff */
[----:B------:R-:W-:Y:S01]  /*56ba0*/  LEA.HI.X.SX32 R11, R2, R47, 0x2, P6 ;  /* 0x0000002f020b7211 */ /* 0x000fe200030f16ff */
[----:B------:R1:W-:Y:S01]  /*56bb0*/  @P2 STG.E [R8.64], R215 ;  /* 0x000000d708002986 */ /* 0x0003e2000c101908 */
[----:B------:R-:W-:Y:S02]  /*56bc0*/  ISETP.LT.AND P5, PT, R17, c[0x0][0x17c], !P0 ;  /* 0x00005f0011007a0c */ /* 0x000fe400047a1270 */
[----:B------:R-:W-:Y:S01]  /*56bd0*/  ISETP.LT.AND P4, PT, R15, c[0x0][0x17c], !P0 ;  /* 0x00005f000f007a0c */ /* 0x000fe20004781270 */
[----:B------:R-:W-:Y:S01]  /*56be0*/  @P1 STG.E [R10.64], R134 ;  /* 0x000000860a001986 */ /* 0x000fe2000c101908 */
[----:B------:R-:W-:-:S05]  /*56bf0*/  LOP3.LUT R143, R0, 0x40, RZ, 0x3c, !PT ;  /* 0x00000040008f7812 */ /* 0x000fca00078e3cff */
[----:B------:R-:W-:Y:S01]  /*56c00*/  LDS.128 R64, [R143+0x1800] ;  /* 0x001800008f407984 */ /* 0x000fe20000000c00 */
[----:B---3--:R-:W-:Y:S02]  /*56c10*/  ISETP.LT.AND P3, PT, R13, c[0x0][0x17c], !P0 ;  /* 0x00005f000d007a0c */ /* 0x008fe40004761270 */
[----:B------:R-:W-:-:S04]  /*56c20*/  IADD3 R13, R2, c[0x0][0x198], RZ ;  /* 0x00006600020d7a10 */ /* 0x000fc80007ffe0ff */
[CC--:B------:R-:W-:Y:S02]  /*56c30*/  LEA R12, P6, R13.reuse, R46.reuse, 0x2 ;  /* 0x0000002e0d0c7211 */ /* 0x0c0fe400078c10ff */
[C---:B------:R-:W-:Y:S02]  /*56c40*/  IADD3 R2, R13.reuse, c[0x0][0x198], RZ ;  /* 0x000066000d027a10 */ /* 0x040fe40007ffe0ff */
[----:B--2---:R-:W-:Y:S02]  /*56c50*/  ISETP.LT.AND P2, PT, R14, c[0x0][0x17c], !P0 ;  /* 0x00005f000e007a0c */ /* 0x004fe40004741270 */
[----:B------:R-:W-:Y:S02]  /*56c60*/  LEA.HI.X.SX32 R13, R13, R47, 0x2, P6 ;  /* 0x0000002f0d0d7211 */ /* 0x000fe400030f16ff */
[C---:B------:R-:W-:Y:S02]  /*56c70*/  LEA R14, P6, R2.reuse, R46, 0x2 ;  /* 0x0000002e020e7211 */ /* 0x040fe400078c10ff */
[----:B------:R-:W-:-:S02]  /*56c80*/  IADD3 R4, R2, c[0x0][0x198], RZ ;  /* 0x0000660002047a10 */ /* 0x000fc40007ffe0ff */
[----:B----4-:R-:W-:Y:S02]  /*56c90*/  ISETP.LT.AND P1, PT, R16, c[0x0][0x17c], !P0 ;  /* 0x00005f0010007a0c */ /* 0x010fe40004721270 */
[-C--:B------:R-:W-:Y:S02]  /*56ca0*/  LEA.HI.X.SX32 R15, R2, R47.reuse, 0x2, P6 ;  /* 0x0000002f020f7211 */ /* 0x080fe400030f16ff */
[C---:B------:R-:W-:Y:S02]  /*56cb0*/  LEA R16, P6, R4.reuse, R46, 0x2 ;  /* 0x0000002e04107211 */ /* 0x040fe400078c10ff */
[C---:B------:R-:W-:Y:S02]  /*56cc0*/  IADD3 R2, R4.reuse, c[0x0][0x198], RZ ;  /* 0x0000660004027a10 */ /* 0x040fe40007ffe0ff */
[----:B------:R-:W-:Y:S01]  /*56cd0*/  LEA.HI.X.SX32 R17, R4, R47, 0x2, P6 ;  /* 0x0000002f04117211 */ /* 0x000fe200030f16ff */
[----:B------:R2:W-:Y:S04]  /*56ce0*/  @P5 STG.E [R12.64], R135 ;  /* 0x000000870c005986 */ /* 0x0005e8000c101908 */
[----:B------:R-:W3:Y:S01]  /*56cf0*/  LDS.128 R4, [R0] ;  /* 0x0000000000047984 */ /* 0x000ee20000000c00 */
[----:B-1----:R-:W-:-:S03]  /*56d00*/  IADD3 R8, R2, c[0x0][0x198], RZ ;  /* 0x0000660002087a10 */ /* 0x002fc60007ffe0ff */
[----:B------:R-:W-:Y:S01]  /*56d10*/  @P4 STG.E [R14.64], R170 ;  /* 0x000000aa0e004986 */ /* 0x000fe2000c101908 */
[----:B------:R-:W-:Y:S02]  /*56d20*/  ISETP.LT.AND P5, PT, R18, c[0x0][0x17c], !P0 ;  /* 0x00005f0012007a0c */ /* 0x000fe400047a1270 */
[-C--:B------:R-:W-:Y:S02]  /*56d30*/  LEA R18, P6, R2, R46.reuse, 0x2 ;  /* 0x0000002e02127211 */ /* 0x080fe400078c10ff */
[----:B------:R-:W-:Y:S02]  /*56d40*/  ISETP.LT.AND P4, PT, R20, c[0x0][0x17c], !P0 ;  /* 0x00005f0014007a0c */ /* 0x000fe40004781270 */
[----:B------:R-:W-:Y:S02]  /*56d50*/  LEA.HI.X.SX32 R19, R2, R47, 0x2, P6 ;  /* 0x0000002f02137211 */ /* 0x000fe400030f16ff */
[C---:B------:R-:W-:Y:S02]  /*56d60*/  LEA R20, P6, R8.reuse, R46, 0x2 ;  /* 0x0000002e08147211 */ /* 0x040fe400078c10ff */
[----:B------:R-:W-:Y:S01]  /*56d70*/  IADD3 R2, R8, c[0x0][0x198], RZ ;  /* 0x0000660008027a10 */ /* 0x000fe20007ffe0ff */
[----:B------:R1:W-:Y:S01]  /*56d80*/  @P3 STG.E [R16.64], R171 ;  /* 0x000000ab10003986 */ /* 0x0003e2000c101908 */
[----:B------:R-:W-:-:S02]  /*56d90*/  ISETP.LT.AND P3, PT, R22, c[0x0][0x17c], !P0 ;  /* 0x00005f0016007a0c */ /* 0x000fc40004761270 */
[-C--:B------:R-:W-:Y:S02]  /*56da0*/  LEA.HI.X.SX32 R21, R8, R47.reuse, 0x2, P6 ;  /* 0x0000002f08157211 */ /* 0x080fe400030f16ff */
[CC--:B------:R-:W-:Y:S02]  /*56db0*/  LEA R22, P6, R2.reuse, R46.reuse, 0x2 ;  /* 0x0000002e02167211 */ /* 0x0c0fe400078c10ff */
[----:B--2---:R-:W-:Y:S01]  /*56dc0*/  IADD3 R12, R2, c[0x0][0x198], RZ ;  /* 0x00006600020c7a10 */ /* 0x004fe20007ffe0ff */
[----:B------:R-:W-:Y:S01]  /*56dd0*/  @P2 STG.E [R18.64], R198 ;  /* 0x000000c612002986 */ /* 0x000fe2000c101908 */
[----:B------:R-:W-:Y:S02]  /*56de0*/  ISETP.LT.AND P2, PT, R24, c[0x0][0x17c], !P0 ;  /* 0x00005f0018007a0c */ /* 0x000fe40004741270 */
[----:B------:R-:W-:Y:S01]  /*56df0*/  LEA.HI.X.SX32 R23, R2, R47, 0x2, P6 ;  /* 0x0000002f02177211 */ /* 0x000fe200030f16ff */
[----:B------:R-:W2:Y:S01]  /*56e00*/  LDS.128 R8, [R142] ;  /* 0x000000008e087984 */ /* 0x000ea20000000c00 */
[----:B------:R-:W-:-:S02]  /*56e10*/  LEA R24, P6, R12, R46, 0x2 ;  /* 0x0000002e0c187211 */ /* 0x000fc400078c10ff */
[C---:B------:R-:W-:Y:S02]  /*56e20*/  IADD3 R2, R12.reuse, c[0x0][0x198], RZ ;  /* 0x000066000c027a10 */ /* 0x040fe40007ffe0ff */
[----:B------:R-:W-:Y:S02]  /*56e30*/  LEA.HI.X.SX32 R25, R12, R47, 0x2, P6 ;  /* 0x0000002f0c197211 */ /* 0x000fe400030f16ff */
[----:B------:R-:W4:Y:S01]  /*56e40*/  LDS.128 R12, [R143] ;  /* 0x000000008f0c7984 */ /* 0x000f220000000c00 */
[----:B-1----:R-:W-:-:S03]  /*56e50*/  IADD3 R16, R2, c[0x0][0x198], RZ ;  /* 0x0000660002107a10 */ /* 0x002fc60007ffe0ff */
[----:B------:R1:W-:Y:S01]  /*56e60*/  @P1 STG.E [R20.64], R199 ;  /* 0x000000c714001986 */ /* 0x0003e2000c101908 */
[----:B------:R-:W-:Y:S02]  /*56e70*/  ISETP.LT.AND P1, PT, R26, c[0x0][0x17c], !P0 ;  /* 0x00005f001a007a0c */ /* 0x000fe40004721270 */
[-C--:B------:R-:W-:Y:S01]  /*56e80*/  LEA R26, P6, R2, R46.reuse, 0x2 ;  /* 0x0000002e021a7211 */ /* 0x080fe200078c10ff */
[----:B------:R-:W-:Y:S01]  /*56e90*/  @P5 STG.E [R22.64], R222 ;  /* 0x000000de16005986 */ /* 0x000fe2000c101908 */
        /* <DEDUP_REMOVED lines=8> */
[----:B-1----:R-:W-:Y:S01]  /*56f20*/  IADD3 R20, R2, c[0x0][0x198], RZ ;  /* 0x0000660002147a10 */ /* 0x002fe20007ffe0ff */
[----:B---3--:R1:W-:Y:S01]  /*56f30*/  @P3 STG.E [R26.64], R4 ;  /* 0x000000041a003986 */ /* 0x0083e2000c101908 */
[----:B------:R-:W-:Y:S02]  /*56f40*/  ISETP.LT.AND P3, PT, R32, c[0x0][0x17c], !P0 ;  /* 0x00005f0020007a0c */ /* 0x000fe40004761270 */
[----:B------:R-:W-:Y:S01]  /*56f50*/  LEA.HI.X.SX32 R31, R2, R47, 0x2, P6 ;  /* 0x0000002f021f7211 */ /* 0x000fe200030f16ff */
[----:B------:R-:W4:Y:S01]  /*56f60*/  LDS.128 R16, [R3] ;  /* 0x0000000003107984 */ /* 0x000f220000000c00 */
[----:B------:R-:W-:-:S02]  /*56f70*/  LEA R32, P6, R20, R46, 0x2 ;  /* 0x0000002e14207211 */ /* 0x000fc400078c10ff */
[----:B------:R-:W-:Y:S01]  /*56f80*/  IADD3 R2, R20, c[0x0][0x198], RZ ;  /* 0x0000660014027a10 */ /* 0x000fe20007ffe0ff */
[----:B------:R4:W-:Y:S01]  /*56f90*/  @P2 STG.E [R28.64], R5 ;  /* 0x000000051c002986 */ /* 0x0009e2000c101908 */
[----:B------:R-:W-:Y:S02]  /*56fa0*/  ISETP.LT.AND P2, PT, R34, c[0x0][0x17c], !P0 ;  /* 0x00005f0022007a0c */ /* 0x000fe40004741270 */
[-C--:B------:R-:W-:Y:S02]  /*56fb0*/  LEA.HI.X.SX32 R33, R20, R47.reuse, 0x2, P6 ;  /* 0x0000002f14217211 */ /* 0x080fe400030f16ff */
[C---:B------:R-:W-:Y:S01]  /*56fc0*/  LEA R34, P6, R2.reuse, R46, 0x2 ;  /* 0x0000002e02227211 */ /* 0x040fe200078c10ff */
[----:B------:R-:W4:Y:S01]  /*56fd0*/  LDS.128 R20, [R0+0x800] ;  /* 0x0008000000147984 */ /* 0x000f220000000c00 */
[C---:B--2---:R-:W-:Y:S02]  /*56fe0*/  IADD3 R24, R2.reuse, c[0x0][0x198], RZ ;  /* 0x0000660002187a10 */ /* 0x044fe40007ffe0ff */
[----:B------:R-:W-:-:S02]  /*56ff0*/  LEA.HI.X.SX32 R35, R2, R47, 0x2, P6 ;  /* 0x0000002f02237211 */ /* 0x000fc400030f16ff */
[C---:B-1----:R-:W-:Y:S02]  /*57000*/  LEA R4, P6, R24.reuse, R46, 0x2 ;  /* 0x0000002e18047211 */ /* 0x042fe400078c10ff */
[C---:B------:R-:W-:Y:S02]  /*57010*/  IADD3 R2, R24.reuse, c[0x0][0x198], RZ ;  /* 0x0000660018027a10 */ /* 0x040fe40007ffe0ff */
[----:B----4-:R-:W-:Y:S02]  /*57020*/  LEA.HI.X.SX32 R5, R24, R47, 0x2, P6 ;  /* 0x0000002f18057211 */ /* 0x010fe400030f16ff */
[----:B------:R-:W1:Y:S04]  /*57030*/  LDS.128 R24, [R142+0x800] ;  /* 0x000800008e187984 */ /* 0x000e680000000c00 */
[----:B------:R2:W-:Y:S04]  /*57040*/  @P1 STG.E [R30.64], R8 ;  /* 0x000000081e001986 */ /* 0x0005e8000c101908 */
[----:B------:R4:W-:Y:S04]  /*57050*/  @P5 STG.E [R32.64], R9 ;  /* 0x0000000920005986 */ /* 0x0009e8000c101908 */
[----:B------:R2:W-:Y:S01]  /*57060*/  @P4 STG.E [R34.64], R12 ;  /* 0x0000000c22004986 */ /* 0x0005e2000c101908 */
[----:B------:R-:W-:-:S03]  /*57070*/  ISETP.LT.AND P4, PT, R38, c[0x0][0x17c], !P0 ;  /* 0x00005f0026007a0c */ /* 0x000fc60004781270 */
[----:B------:R-:W3:Y:S01]  /*57080*/  LDL.LU R38, [R1+0x13d8] ;  /* 0x0013d80001267983 */ /* 0x000ee20000300800 */
[----:B------:R-:W-:Y:S02]  /*57090*/  ISETP.LT.AND P5, PT, R36, c[0x0][0x17c], !P0 ;  /* 0x00005f0024007a0c */ /* 0x000fe400047a1270 */
[CC--:B------:R-:W-:Y:S02]  /*570a0*/  LEA R36, P6, R2.reuse, R46.reuse, 0x2 ;  /* 0x0000002e02247211 */ /* 0x0c0fe400078c10ff */
[C---:B------:R-:W-:Y:S02]  /*570b0*/  IADD3 R28, R2.reuse, c[0x0][0x198], RZ ;  /* 0x00006600021c7a10 */ /* 0x040fe40007ffe0ff */
[----:B------:R-:W-:Y:S01]  /*570c0*/  ISETP.LT.AND P1, PT, R37, c[0x0][0x17c], !P0 ;  /* 0x00005f0025007a0c */ /* 0x000fe20004721270 */
[----:B------:R1:W-:Y:S01]  /*570d0*/  @P3 STG.E [R4.64], R13 ;  /* 0x0000000d04003986 */ /* 0x0003e2000c101908 */
[----:B------:R-:W-:Y:S02]  /*570e0*/  LEA.HI.X.SX32 R37, R2, R47, 0x2, P6 ;  /* 0x0000002f02257211 */ /* 0x000fe400030f16ff */
[C---:B--2---:R-:W-:Y:S01]  /*570f0*/  LEA R8, P6, R28.reuse, R46, 0x2 ;  /* 0x0000002e1c087211 */ /* 0x044fe200078c10ff */
[----:B------:R-:W2:Y:S01]  /*57100*/  LDL.LU R43, [R1+0x1410] ;  /* 0x00141000012b7983 */ /* 0x000ea20000300800 */
[----:B------:R-:W-:-:S02]  /*57110*/  IADD3 R2, R28, c[0x0][0x198], RZ ;  /* 0x000066001c027a10 */ /* 0x000fc40007ffe0ff */
[----:B------:R-:W-:Y:S01]  /*57120*/  ISETP.LT.AND P3, PT, R40, c[0x0][0x17c], !P0 ;  /* 0x00005f0028007a0c */ /* 0x000fe20004761270 */
[----:B------:R-:W-:Y:S01]  /*57130*/  LDS.128 R32, [R3+0x800] ;  /* 0x0008000003207984 */ /* 0x000fe20000000c00 */
[-C--:B----4-:R-:W-:Y:S02]  /*57140*/  LEA.HI.X.SX32 R9, R28, R47.reuse, 0x2, P6 ;  /* 0x0000002f1c097211 */ /* 0x090fe400030f16ff */
[CC--:B------:R-:W-:Y:S01]  /*57150*/  LEA R40, P6, R2.reuse, R46.reuse, 0x2 ;  /* 0x0000002e02287211 */ /* 0x0c0fe200078c10ff */
[----:B------:R-:W-:Y:S01]  /*57160*/  @P2 STG.E [R36.64], R16 ;  /* 0x0000001024002986 */ /* 0x000fe2000c101908 */
[C---:B------:R-:W-:Y:S02]  /*57170*/  IADD3 R12, R2.reuse, c[0x0][0x198], RZ ;  /* 0x00006600020c7a10 */ /* 0x040fe40007ffe0ff */
[----:B------:R-:W-:Y:S01]  /*57180*/  LEA.HI.X.SX32 R41, R2, R47, 0x2, P6 ;  /* 0x0000002f02297211 */ /* 0x000fe200030f16ff */
[----:B------:R-:W4:Y:S01]  /*57190*/  LDS.128 R28, [R143+0x800] ;  /* 0x000800008f1c7984 */ /* 0x000f220000000c00 */
[----:B-1----:R-:W-:-:S02]  /*571a0*/  LEA R4, P6, R12, R46, 0x2 ;  /* 0x0000002e0c047211 */ /* 0x002fc400078c10ff */
[C---:B------:R-:W-:Y:S02]  /*571b0*/  IADD3 R2, R12.reuse, c[0x0][0x198], RZ ;  /* 0x000066000c027a10 */ /* 0x040fe40007ffe0ff */
[-C--:B------:R-:W-:Y:S02]  /*571c0*/  LEA.HI.X.SX32 R5, R12, R47.reuse, 0x2, P6 ;  /* 0x0000002f0c057211 */ /* 0x080fe400030f16ff */
[----:B------:R-:W-:Y:S01]  /*571d0*/  LEA R12, P6, R2, R46, 0x2 ;  /* 0x0000002e020c7211 */ /* 0x000fe200078c10ff */
[----:B------:R-:W-:Y:S01]  /*571e0*/  @P1 STG.E [R8.64], R17 ;  /* 0x0000001108001986 */ /* 0x000fe2000c101908 */
[----:B------:R-:W-:Y:S02]  /*571f0*/  ISETP.LT.AND P2, PT, R42, c[0x0][0x17c], !P0 ;  /* 0x00005f002a007a0c */ /* 0x000fe40004741270 */
[----:B------:R-:W-:Y:S01]  /*57200*/  LEA.HI.X.SX32 R13, R2, R47, 0x2, P6 ;  /* 0x0000002f020d7211 */ /* 0x000fe200030f16ff */
[----:B------:R-:W2:Y:S01]  /*57210*/  LDL.LU R42, [R1+0x13c0] ;  /* 0x0013c000012a7983 */ /* 0x000ea20000300800 */
[----:B------:R-:W-:-:S03]  /*57220*/  ISETP.LT.AND P1, PT, R44, c[0x0][0x17c], !P0 ;  /* 0x00005f002c007a0c */ /* 0x000fc60004721270 */
[----:B------:R-:W2:Y:S04]  /*57230*/  LDL.LU R48, [R1+0x13bc] ;  /* 0x0013bc0001307983 */ /* 0x000ea80000300800 */
[----:B------:R-:W-:Y:S04]  /*57240*/  @P5 STG.E [R40.64], R20 ;  /* 0x0000001428005986 */ /* 0x000fe8000c101908 */
[----:B------:R-:W2:Y:S04]  /*57250*/  LDL.LU R44, [R1+0x13b8] ;  /* 0x0013b800012c7983 */ /* 0x000ea80000300800 */
[----:B------:R-:W-:Y:S04]  /*57260*/  @P4 STG.E [R4.64], R21 ;  /* 0x0000001504004986 */ /* 0x000fe8000c101908 */
[----:B------:R-:W2:Y:S04]  /*57270*/  LDL.LU R52, [R1+0x13b4] ;  /* 0x0013b40001347983 */ /* 0x000ea80000300800 */
[----:B------:R1:W-:Y:S04]  /*57280*/  @P3 STG.E [R12.64], R24 ;  /* 0x000000180c003986 */ /* 0x0003e8000c101908 */
[----:B-1----:R-:W2:Y:S04]  /*57290*/  LDL.LU R24, [R1+0x13b0] ;  /* 0x0013b00001187983 */ /* 0x002ea80000300800 */
[----:B------:R-:W2:Y:S04]  /*572a0*/  LDL.LU R45, [R1+0x1398] ;  /* 0x00139800012d7983 */ /* 0x000ea80000300800 */
[----:B------:R-:W2:Y:S01]  /*572b0*/  LDL.LU R21, [R1+0x1394] ;  /* 0x0013940001157983 */ /* 0x000ea20000300800 */
[----:B------:R-:W-:-:S02]  /*572c0*/  IADD3 R16, R2, c[0x0][0x198], RZ ;  /* 0x0000660002107a10 */ /* 0x000fc40007ffe0ff */
[----:B------:R-:W-:Y:S02]  /*572d0*/  ISETP.LT.AND P5, PT, R39, c[0x0][0x17c], !P0 ;  /* 0x00005f0027007a0c */ /* 0x000fe400047a1270 */
[CC--:B------:R-:W-:Y:S02]  /*572e0*/  LEA R8, P6, R16.reuse, R46.reuse, 0x2 ;  /* 0x0000002e10087211 */ /* 0x0c0fe400078c10ff */
[C---:B------:R-:W-:Y:S02]  /*572f0*/  IADD3 R2, R16.reuse, c[0x0][0x198], RZ ;  /* 0x0000660010027a10 */ /* 0x040fe40007ffe0ff */
[----:B------:R-:W-:Y:S02]  /*57300*/  LEA.HI.X.SX32 R9, R16, R47, 0x2, P6 ;  /* 0x0000002f10097211 */ /* 0x000fe400030f16ff */
[C---:B------:R-:W-:Y:S02]  /*57310*/  LEA R16, P6, R2.reuse, R46, 0x2 ;  /* 0x0000002e02107211 */ /* 0x040fe400078c10ff */
[----:B------:R-:W-:-:S02]  /*57320*/  IADD3 R20, R2, c[0x0][0x198], RZ ;  /* 0x0000660002147a10 */ /* 0x000fc40007ffe0ff */
[-C--:B------:R-:W-:Y:S02]  /*57330*/  LEA.HI.X.SX32 R17, R2, R47.reuse, 0x2, P6 ;  /* 0x0000002f02117211 */ /* 0x080fe400030f16ff */
[CC--:B------:R-:W-:Y:S02]  /*57340*/  LEA R4, P6, R20.reuse, R46.reuse, 0x2 ;  /* 0x0000002e14047211 */ /* 0x0c0fe400078c10ff */
[C---:B------:R-:W-:Y:S02]  /*57350*/  IADD3 R2, R20.reuse, c[0x0][0x198], RZ ;  /* 0x0000660014027a10 */ /* 0x040fe40007ffe0ff */
[-C--:B------:R-:W-:Y:S02]  /*57360*/  LEA.HI.X.SX32 R5, R20, R47.reuse, 0x2, P6 ;  /* 0x0000002f14057211 */ /* 0x080fe400030f16ff */
[C---:B------:R-:W-:Y:S02]  /*57370*/  LEA R12, P6, R2.reuse, R46, 0x2 ;  /* 0x0000002e020c7211 */ /* 0x040fe400078c10ff */
[C---:B------:R-:W-:Y:S01]  /*57380*/  IADD3 R20, R2.reuse, c[0x0][0x198], RZ ;  /* 0x0000660002147a10 */ /* 0x040fe20007ffe0ff */
[----:B------:R1:W-:Y:S01]  /*57390*/  @P2 STG.E [R8.64], R25 ;  /* 0x0000001908002986 */ /* 0x0003e2000c101908 */
[----:B------:R-:W-:-:S02]  /*573a0*/  LEA.HI.X.SX32 R13, R2, R47, 0x2, P6 ;  /* 0x0000002f020d7211 */ /* 0x000fc400030f16ff */
[C---:B------:R-:W-:Y:S01]  /*573b0*/  IADD3 R2, R20.reuse, c[0x0][0x198], RZ ;  /* 0x0000660014027a10 */ /* 0x040fe20007ffe0ff */
[----:B----4-:R4:W-:Y:S01]  /*573c0*/  @P1 STG.E [R16.64], R28 ;  /* 0x0000001c10001986 */ /* 0x0109e2000c101908 */
[----:B-1----:R-:W-:-:S03]  /*573d0*/  LEA R8, P6, R20, R46, 0x2 ;  /* 0x0000002e14087211 */ /* 0x002fc600078c10ff */
[----:B------:R1:W-:Y:S01]  /*573e0*/  @P5 STG.E [R4.64], R29 ;  /* 0x0000001d04005986 */ /* 0x0003e2000c101908 */
[-C--:B------:R-:W-:Y:S02]  /*573f0*/  LEA.HI.X.SX32 R9, R20, R47.reuse, 0x2, P6 ;  /* 0x0000002f14097211 */ /* 0x080fe400030f16ff */
[CC--:B----4-:R-:W-:Y:S02]  /*57400*/  LEA R16, P6, R2.reuse, R46.reuse, 0x2 ;  /* 0x0000002e02107211 */ /* 0x0d0fe400078c10ff */
[C---:B------:R-:W-:Y:S02]  /*57410*/  IADD3 R20, R2.reuse, c[0x0][0x198], RZ ;  /* 0x0000660002147a10 */ /* 0x040fe40007ffe0ff */
[----:B------:R-:W-:Y:S02]  /*57420*/  LEA.HI.X.SX32 R17, R2, R47, 0x2, P6 ;  /* 0x0000002f02117211 */ /* 0x000fe400030f16ff */
[----:B-1----:R-:W-:-:S04]  /*57430*/  LEA R4, P6, R20, R46, 0x2 ;  /* 0x0000002e14047211 */ /* 0x002fc800078c10ff */
[----:B------:R-:W-:Y:S02]  /*57440*/  LEA.HI.X.SX32 R5, R20, R47, 0x2, P6 ;  /* 0x0000002f14057211 */ /* 0x000fe400030f16ff */
[----:B---3--:R-:W-:Y:S02]  /*57450*/  ISETP.LT.AND P4, PT, R38, c[0x0][0x17c], !P0 ;  /* 0x00005f0026007a0c */ /* 0x008fe40004781270 */
[----:B------:R-:W1:Y:S01]  /*57460*/  LDS.128 R36, [R0+0x1000] ;  /* 0x0010000000247984 */ /* 0x000e620000000c00 */
[----:B--2---:R-:W-:-:S10]  /*57470*/  ISETP.LT.AND P3, PT, R43, c[0x0][0x17c], !P0 ;  /* 0x00005f002b007a0c */ /* 0x004fd40004761270 */
[----:B------:R2:W-:Y:S04]  /*57480*/  @P4 STG.E [R12.64], R32 ;  /* 0x000000200c004986 */ /* 0x0005e8000c101908 */
[----:B------:R3:W-:Y:S01]  /*57490*/  @P3 STG.E [R8.64], R33 ;  /* 0x0000002108003986 */ /* 0x0007e2000c101908 */
[----:B------:R-:W-:-:S03]  /*574a0*/  ISETP.LT.AND P2, PT, R42, c[0x0][0x17c], !P0 ;  /* 0x00005f002a007a0c */ /* 0x000fc60004741270 */
[----:B------:R-:W2:Y:S01]  /*574b0*/  LDS.128 R40, [R142+0x1000] ;  /* 0x001000008e287984 */ /* 0x000ea20000000c00 */
[----:B------:R-:W-:-:S03]  /*574c0*/  ISETP.LT.AND P1, PT, R48, c[0x0][0x17c], !P0 ;  /* 0x00005f0030007a0c */ /* 0x000fc60004721270 */
[----:B------:R-:W2:Y:S01]  /*574d0*/  LDS.128 R48, [R143+0x1000] ;  /* 0x001000008f307984 */ /* 0x000ea20000000c00 */
[----:B------:R-:W-:-:S03]  /*574e0*/  ISETP.LT.AND P5, PT, R44, c[0x0][0x17c], !P0 ;  /* 0x00005f002c007a0c */ /* 0x000fc600047a1270 */
[----:B------:R-:W4:Y:S04]  /*574f0*/  LDL.LU R44, [R1+0x1390] ;  /* 0x00139000012c7983 */ /* 0x000f280000300800 */
[----:B------:R-:W4:Y:S04]  /*57500*/  LDL.LU R28, [R1+0x1388] ;  /* 0x00138800011c7983 */ /* 0x000f280000300800 */
[----:B------:R-:W4:Y:S04]  /*57510*/  LDL.LU R25, [R1+0x137c] ;  /* 0x00137c0001197983 */ /* 0x000f280000300800 */
[----:B-1----:R1:W-:Y:S01]  /*57520*/  @P2 STG.E [R16.64], R36 ;  /* 0x0000002410002986 */ /* 0x0023e2000c101908 */
[----:B------:R-:W-:-:S03]  /*57530*/  ISETP.LT.AND P3, PT, R24, c[0x0][0x17c], !P0 ;  /* 0x00005f0018007a0c */ /* 0x000fc60004761270 */
[----:B------:R-:W4:Y:S04]  /*57540*/  LDL.LU R24, [R1+0x1370] ;  /* 0x0013700001187983 */ /* 0x000f280000300800 */
[----:B------:R1:W-:Y:S01]  /*57550*/  @P1 STG.E [R4.64], R37 ;  /* 0x0000002504001986 */ /* 0x0003e2000c101908 */
[----:B------:R-:W-:-:S03]  /*57560*/  ISETP.LT.AND P1, PT, R21, c[0x0][0x17c], !P0 ;  /* 0x00005f0015007a0c */ /* 0x000fc60004721270 */
[----:B------:R-:W4:Y:S01]  /*57570*/  LDL.LU R21, [R1+0x1364] ;  /* 0x0013640001157983 */ /* 0x000f220000300800 */
[----:B------:R-:W-:-:S03]  /*57580*/  ISETP.LT.AND P4, PT, R52, c[0x0][0x17c], !P0 ;  /* 0x00005f0034007a0c */ /* 0x000fc60004781270 */
[----:B------:R-:W1:Y:S01]  /*57590*/  LDS.128 R52, [R3+0x1000] ;  /* 0x0010000003347984 */ /* 0x000e620000000c00 */
[----:B------:R-:W-:Y:S02]  /*575a0*/  IADD3 R2, R20, c[0x0][0x198], RZ ;  /* 0x0000660014027a10 */ /* 0x000fe40007ffe0ff */
[----:B------:R-:W-:Y:S01]  /*575b0*/  ISETP.LT.AND P2, PT, R45, c[0x0][0x17c], !P0 ;  /* 0x00005f002d007a0c */ /* 0x000fe20004741270 */
[----:B------:R-:W4:Y:S01]  /*575c0*/  LDL.LU R29, [R1+0x1358] ;  /* 0x00135800011d7983 */ /* 0x000f220000300800 */
[CC--:B--2---:R-:W-:Y:S02]  /*575d0*/  LEA R12, P6, R2.reuse, R46.reuse, 0x2 ;  /* 0x0000002e020c7211 */ /* 0x0c4fe400078c10ff */
[C---:B------:R-:W-:Y:S02]  /*575e0*/  IADD3 R20, R2.reuse, c[0x0][0x198], RZ ;  /* 0x0000660002147a10 */ /* 0x040fe40007ffe0ff */
[----:B------:R-:W-:Y:S02]  /*575f0*/  LEA.HI.X.SX32 R13, R2, R47, 0x2, P6 ;  /* 0x0000002f020d7211 */ /* 0x000fe400030f16ff */
[----:B---3--:R-:W-:-:S02]  /*57600*/  LEA R8, P6, R20, R46, 0x2 ;  /* 0x0000002e14087211 */ /* 0x008fc400078c10ff */
[C---:B------:R-:W-:Y:S02]  /*57610*/  IADD3 R2, R20.reuse, c[0x0][0x198], RZ ;  /* 0x0000660014027a10 */ /* 0x040fe40007ffe0ff */
[-C--:B------:R-:W-:Y:S02]  /*57620*/  LEA.HI.X.SX32 R9, R20, R47.reuse, 0x2, P6 ;  /* 0x0000002f14097211 */ /* 0x080fe400030f16ff */
[CC--:B-1----:R-:W-:Y:S02]  /*57630*/  LEA R16, P6, R2.reuse, R46.reuse, 0x2 ;  /* 0x0000002e02107211 */ /* 0x0c2fe400078c10ff */
[C---:B------:R-:W-:Y:S02]  /*57640*/  IADD3 R20, R2.reuse, c[0x0][0x198], RZ ;  /* 0x0000660002147a10 */ /* 0x040fe40007ffe0ff */
[----:B------:R-:W-:Y:S02]  /*57650*/  LEA.HI.X.SX32 R17, R2, R47, 0x2, P6 ;  /* 0x0000002f02117211 */ /* 0x000fe400030f16ff */
[C---:B------:R-:W-:Y:S01]  /*57660*/  LEA R4, P6, R20.reuse, R46, 0x2 ;  /* 0x0000002e14047211 */ /* 0x040fe200078c10ff */
[----:B------:R1:W-:Y:S01]  /*57670*/  @P5 STG.E [R12.64], R40 ;  /* 0x000000280c005986 */ /* 0x0003e2000c101908 */
[----:B------:R-:W-:-:S02]  /*57680*/  IADD3 R2, R20, c[0x0][0x198], RZ ;  /* 0x0000660014027a10 */ /* 0x000fc40007ffe0ff */
[----:B------:R-:W-:Y:S01]  /*57690*/  LEA.HI.X.SX32 R5, R20, R47, 0x2, P6 ;  /* 0x0000002f14057211 */ /* 0x000fe200030f16ff */
[----:B------:R2:W-:Y:S04]  /*576a0*/  @P4 STG.E [R8.64], R41 ;  /* 0x0000002908004986 */ /* 0x0005e8000c101908 */
[----:B------:R3:W-:Y:S04]  /*576b0*/  @P3 STG.E [R16.64], R48 ;  /* 0x0000003010003986 */ /* 0x0007e8000c101908 */
[----:B------:R2:W-:Y:S01]  /*576c0*/  @P2 STG.E [R4.64], R49 ;  /* 0x0000003104002986 */ /* 0x0005e2000c101908 */
[----:B-1----:R-:W-:-:S04]  /*576d0*/  LEA R12, P6, R2, R46, 0x2 ;  /* 0x0000002e020c7211 */ /* 0x002fc800078c10ff */
[----:B------:R-:W-:-:S05]  /*576e0*/  LEA.HI.X.SX32 R13, R2, R47, 0x2, P6 ;  /* 0x0000002f020d7211 */ /* 0x000fca00030f16ff */
[----:B------:R1:W-:Y:S01]  /*576f0*/  @P1 STG.E [R12.64], R52 ;  /* 0x000000340c001986 */ /* 0x0003e2000c101908 */
[----:B----4-:R-:W-:-:S03]  /*57700*/  ISETP.LT.AND P4, PT, R28, c[0x0][0x17c], !P0 ;  /* 0x00005f001c007a0c */ /* 0x010fc60004781270 */
[----:B------:R-:W4:Y:S01]  /*57710*/  LDL.LU R28, [R1+0x1350] ;  /* 0x00135000011c7983 */ /* 0x000f220000300800 */
[----:B------:R-:W-:-:S03]  /*57720*/  ISETP.LT.AND P3, PT, R25, c[0x0][0x17c], !P0 ;  /* 0x00005f0019007a0c */ /* 0x000fc60004761270 */
[----:B------:R-:W4:Y:S01]  /*57730*/  LDL.LU R25, [R1+0x134c] ;  /* 0x00134c0001197983 */ /* 0x000f220000300800 */
[----:B------:R-:W-:-:S03]  /*57740*/  ISETP.LT.AND P2, PT, R24, c[0x0][0x17c], !P0 ;  /* 0x00005f0018007a0c */ /* 0x000fc60004741270 */
[----:B------:R-:W4:Y:S01]  /*57750*/  LDL.LU R24, [R1+0x1344] ;  /* 0x0013440001187983 */ /* 0x000f220000300800 */
[----:B------:R-:W-:-:S03]  /*57760*/  ISETP.LT.AND P1, PT, R21, c[0x0][0x17c], !P0 ;  /* 0x00005f0015007a0c */ /* 0x000fc60004721270 */
[----:B------:R-:W4:Y:S04]  /*57770*/  LDL.LU R21, [R1+0x1334] ;  /* 0x0013340001157983 */ /* 0x000f280000300800 */
[----:B------:R-:W4:Y:S01]  /*57780*/  LDL.LU R20, [R1+0x1330] ;  /* 0x0013300001147983 */ /* 0x000f220000300800 */
[----:B------:R-:W-:-:S04]  /*57790*/  IADD3 R0, R2, c[0x0][0x198], RZ ;  /* 0x0000660002007a10 */ /* 0x000fc80007ffe0ff */
[CC--:B--2---:R-:W-:Y:S02]  /*577a0*/  LEA R8, P6, R0.reuse, R46.reuse, 0x2 ;  /* 0x0000002e00087211 */ /* 0x0c4fe400078c10ff */
[C---:B------:R-:W-:Y:S02]  /*577b0*/  IADD3 R2, R0.reuse, c[0x0][0x198], RZ ;  /* 0x0000660000027a10 */ /* 0x040fe40007ffe0ff */
[----:B------:R-:W-:Y:S02]  /*577c0*/  LEA.HI.X.SX32 R9, R0, R47, 0x2, P6 ;  /* 0x0000002f00097211 */ /* 0x000fe400030f16ff */
[C---:B---3--:R-:W-:Y:S02]  /*577d0*/  LEA R16, P6, R2.reuse, R46, 0x2 ;  /* 0x0000002e02107211 */ /* 0x048fe400078c10ff */
[----:B------:R-:W-:Y:S02]  /*577e0*/  IADD3 R0, R2, c[0x0][0x198], RZ ;  /* 0x0000660002007a10 */ /* 0x000fe40007ffe0ff */
[----:B------:R-:W-:-:S02]  /*577f0*/  ISETP.LT.AND P5, PT, R44, c[0x0][0x17c], !P0 ;  /* 0x00005f002c007a0c */ /* 0x000fc400047a1270 */
[-C--:B------:R-:W-:Y:S02]  /*57800*/  LEA.HI.X.SX32 R17, R2, R47.reuse, 0x2, P6 ;  /* 0x0000002f02117211 */ /* 0x080fe400030f16ff */
[CC--:B------:R-:W-:Y:S02]  /*57810*/  LEA R4, P6, R0.reuse, R46.reuse, 0x2 ;  /* 0x0000002e00047211 */ /* 0x0c0fe400078c10ff */
[C---:B------:R-:W-:Y:S02]  /*57820*/  IADD3 R2, R0.reuse, c[0x0][0x198], RZ ;  /* 0x0000660000027a10 */ /* 0x040fe40007ffe0ff */
[-C--:B------:R-:W-:Y:S02]  /*57830*/  LEA.HI.X.SX32 R5, R0, R47.reuse, 0x2, P6 ;  /* 0x0000002f00057211 */ /* 0x080fe400030f16ff */
[C---:B-1----:R-:W-:Y:S02]  /*57840*/  LEA R12, P6, R2.reuse, R46, 0x2 ;  /* 0x0000002e020c7211 */ /* 0x042fe400078c10ff */
[C---:B------:R-:W-:Y:S01]  /*57850*/  IADD3 R0, R2.reuse, c[0x0][0x198], RZ ;  /* 0x0000660002007a10 */ /* 0x040fe20007ffe0ff */
[----:B------:R1:W-:Y:S01]  /*57860*/  @P5 STG.E [R8.64], R53 ;  /* 0x0000003508005986 */ /* 0x0003e2000c101908 */
[----:B------:R-:W-:-:S02]  /*57870*/  LEA.HI.X.SX32 R13, R2, R47, 0x2, P6 ;  /* 0x0000002f020d7211 */ /* 0x000fc400030f16ff */
[----:B------:R-:W-:Y:S01]  /*57880*/  ISETP.LT.AND P5, PT, R29, c[0x0][0x17c], !P0 ;  /* 0x00005f001d007a0c */ /* 0x000fe200047a1270 */
[----:B------:R2:W-:Y:S01]  /*57890*/  @P4 STG.E [R16.64], R56 ;  /* 0x0000003810004986 */ /* 0x0005e2000c101908 */
[----:B------:R-:W-:-:S03]  /*578a0*/  IADD3 R3, R0, c[0x0][0x198], RZ ;  /* 0x0000660000037a10 */ /* 0x000fc60007ffe0ff */
[----:B------:R-:W3:Y:S01]  /*578b0*/  LDL.LU R29, [R1+0x132c] ;  /* 0x00132c00011d7983 */ /* 0x000ee20000300800 */
[----:B-1----:R-:W-:-:S03]  /*578c0*/  LEA R8, P6, R0, R46, 0x2 ;  /* 0x0000002e00087211 */ /* 0x002fc600078c10ff */
[----:B------:R1:W-:Y:S01]  /*578d0*/  @P3 STG.E [R4.64], R57 ;  /* 0x0000003904003986 */ /* 0x0003e2000c101908 */
[----:B------:R-:W-:-:S03]  /*578e0*/  LEA.HI.X.SX32 R9, R0, R47, 0x2, P6 ;  /* 0x0000002f00097211 */ /* 0x000fc600030f16ff */
[----:B------:R1:W-:Y:S01]  /*578f0*/  @P2 STG.E [R12.64], R60 ;  /* 0x0000003c0c002986 */ /* 0x0003e2000c101908 */
[C---:B------:R-:W-:Y:S02]  /*57900*/  LEA R2, P6, R3.reuse, R46, 0x2 ;  /* 0x0000002e03027211 */ /* 0x040fe400078c10ff */
[C---:B------:R-:W-:Y:S02]  /*57910*/  IADD3 R0, R3.reuse, c[0x0][0x198], RZ ;  /* 0x0000660003007a10 */ /* 0x040fe40007ffe0ff */
[----:B------:R-:W-:Y:S01]  /*57920*/  LEA.HI.X.SX32 R3, R3, R47, 0x2, P6 ;  /* 0x0000002f03037211 */ /* 0x000fe200030f16ff */
[----:B------:R1:W-:Y:S04]  /*57930*/  @P1 STG.E [R8.64], R61 ;  /* 0x0000003d08001986 */ /* 0x0003e8000c101908 */
        /* <DEDUP_REMOVED lines=8> */
[----:B------:R-:W4:Y:S01]  /*579c0*/  LDL.LU R21, [R1+0x12fc] ;  /* 0x0012fc0001157983 */ /* 0x000f220000300800 */
[----:B------:R-:W-:-:S03]  /*579d0*/  ISETP.LT.AND P5, PT, R20, c[0x0][0x17c], !P0 ;  /* 0x00005f0014007a0c */ /* 0x000fc600047a1270 */
[----:B------:R-:W4:Y:S04]  /*579e0*/  LDL.LU R20, [R1+0x12f0] ;  /* 0x0012f00001147983 */ /* 0x000f280000300800 */
[----:B--2---:R-:W2:Y:S01]  /*579f0*/  LDL.LU R17, [R1+0x12e0] ;  /* 0x0012e00001117983 */ /* 0x004ea20000300800 */
[CC--:B-1----:R-:W-:Y:S02]  /*57a00*/  LEA R4, P6, R0.reuse, R46.reuse, 0x2 ;  /* 0x0000002e00047211 */ /* 0x0c2fe400078c10ff */
[C---:B------:R-:W-:Y:S02]  /*57a10*/  IADD3 R16, R0.reuse, c[0x0][0x198], RZ ;  /* 0x0000660000107a10 */ /* 0x040fe40007ffe0ff */
[----:B------:R-:W-:Y:S02]  /*57a20*/  LEA.HI.X.SX32 R5, R0, R47, 0x2, P6 ;  /* 0x0000002f00057211 */ /* 0x000fe400030f16ff */
[----:B------:R-:W-:-:S02]  /*57a30*/  LEA R12, P6, R16, R46, 0x2 ;  /* 0x0000002e100c7211 */ /* 0x000fc400078c10ff */
[C---:B------:R-:W-:Y:S02]  /*57a40*/  IADD3 R0, R16.reuse, c[0x0][0x198], RZ ;  /* 0x0000660010007a10 */ /* 0x040fe40007ffe0ff */
[-C--:B------:R-:W-:Y:S02]  /*57a50*/  LEA.HI.X.SX32 R13, R16, R47.reuse, 0x2, P6 ;  /* 0x0000002f100d7211 */ /* 0x080fe400030f16ff */
[CC--:B------:R-:W-:Y:S02]  /*57a60*/  LEA R8, P6, R0.reuse, R46.reuse, 0x2 ;  /* 0x0000002e00087211 */ /* 0x0c0fe400078c10ff */
[C---:B------:R-:W-:Y:S02]  /*57a70*/  IADD3 R16, R0.reuse, c[0x0][0x198], RZ ;  /* 0x0000660000107a10 */ /* 0x040fe40007ffe0ff */
[----:B------:R-:W-:Y:S02]  /*57a80*/  LEA.HI.X.SX32 R9, R0, R47, 0x2, P6 ;  /* 0x0000002f00097211 */ /* 0x000fe400030f16ff */
[----:B------:R-:W-:-:S02]  /*57a90*/  LEA R2, P6, R16, R46, 0x2 ;  /* 0x0000002e10027211 */ /* 0x000fc400078c10ff */
[C---:B------:R-:W-:Y:S01]  /*57aa0*/  IADD3 R0, R16.reuse, c[0x0][0x198], RZ ;  /* 0x0000660010007a10 */ /* 0x040fe20007ffe0ff */
[----:B------:R1:W-:Y:S01]  /*57ab0*/  @P4 STG.E [R4.64], R65 ;  /* 0x0000004104004986 */ /* 0x0003e2000c101908 */
[----:B------:R-:W-:Y:S02]  /*57ac0*/  LEA.HI.X.SX32 R3, R16, R47, 0x2, P6 ;  /* 0x0000002f10037211 */ /* 0x000fe400030f16ff */
[C---:B------:R-:W-:Y:S01]  /*57ad0*/  IADD3 R16, R0.reuse, c[0x0][0x198], RZ ;  /* 0x0000660000107a10 */ /* 0x040fe20007ffe0ff */
[----:B------:R3:W-:Y:S01]  /*57ae0*/  @P3 STG.E [R12.64], R68 ;  /* 0x000000440c003986 */ /* 0x0007e2000c101908 */
[----:B-1----:R-:W-:-:S03]  /*57af0*/  LEA R4, P6, R0, R46, 0x2 ;  /* 0x0000002e00047211 */ /* 0x002fc600078c10ff */
[----:B------:R1:W-:Y:S01]  /*57b00*/  @P2 STG.E [R8.64], R69 ;  /* 0x0000004508002986 */ /* 0x0003e2000c101908 */
[----:B---3--:R-:W-:Y:S02]  /*57b10*/  ISETP.LT.AND P4, PT, R29, c[0x0][0x17c], !P0 ;  /* 0x00005f001d007a0c */ /* 0x008fe40004781270 */
[-C--:B------:R-:W-:Y:S02]  /*57b20*/  LEA.HI.X.SX32 R5, R0, R47.reuse, 0x2, P6 ;  /* 0x0000002f00057211 */ /* 0x080fe400030f16ff */
[CC--:B------:R-:W-:Y:S01]  /*57b30*/  LEA R12, P6, R16.reuse, R46.reuse, 0x2 ;  /* 0x0000002e100c7211 */ /* 0x0c0fe200078c10ff */
[----:B------:R3:W-:Y:S01]  /*57b40*/  @P1 STG.E [R2.64], R6 ;  /* 0x0000000602001986 */ /* 0x0007e2000c101908 */
[C---:B------:R-:W-:Y:S02]  /*57b50*/  IADD3 R0, R16.reuse, c[0x0][0x198], RZ ;  /* 0x0000660010007a10 */ /* 0x040fe40007ffe0ff */
[-C--:B------:R-:W-:Y:S02]  /*57b60*/  LEA.HI.X.SX32 R13, R16, R47.reuse, 0x2, P6 ;  /* 0x0000002f100d7211 */ /* 0x080fe400030f16ff */
[C---:B-1----:R-:W-:Y:S01]  /*57b70*/  LEA R8, P6, R0.reuse, R46, 0x2 ;  /* 0x0000002e00087211 */ /* 0x042fe200078c10ff */
[----:B------:R1:W-:Y:S03]  /*57b80*/  @P5 STG.E [R4.64], R7 ;  /* 0x0000000704005986 */ /* 0x0003e6000c101908 */
[C---:B------:R-:W-:Y:S01]  /*57b90*/  LEA.HI.X.SX32 R9, R0.reuse, R47, 0x2, P6 ;  /* 0x0000002f00097211 */ /* 0x040fe200030f16ff */
[----:B------:R2:W-:Y:S01]  /*57ba0*/  @P4 STG.E [R12.64], R10 ;  /* 0x0000000a0c004986 */ /* 0x0005e2000c101908 */
[----:B------:R-:W-:-:S04]  /*57bb0*/  IADD3 R16, R0, c[0x0][0x198], RZ ;  /* 0x0000660000107a10 */ /* 0x000fc80007ffe0ff */
[CC--:B---3--:R-:W-:Y:S02]  /*57bc0*/  LEA R2, P6, R16.reuse, R46.reuse, 0x2 ;  /* 0x0000002e10027211 */ /* 0x0c8fe400078c10ff */
[C---:B------:R-:W-:Y:S02]  /*57bd0*/  IADD3 R0, R16.reuse, c[0x0][0x198], RZ ;  /* 0x0000660010007a10 */ /* 0x040fe40007ffe0ff */
[----:B------:R-:W-:Y:S02]  /*57be0*/  LEA.HI.X.SX32 R3, R16, R47, 0x2, P6 ;  /* 0x0000002f10037211 */ /* 0x000fe400030f16ff */
[----:B-1----:R-:W-:-:S04]  /*57bf0*/  LEA R4, P6, R0, R46, 0x2 ;  /* 0x0000002e00047211 */ /* 0x002fc800078c10ff */
[----:B------:R-:W-:Y:S02]  /*57c00*/  LEA.HI.X.SX32 R5, R0, R47, 0x2, P6 ;  /* 0x0000002f00057211 */ /* 0x000fe400030f16ff */
[----:B----4-:R-:W-:Y:S02]  /*57c10*/  ISETP.LT.AND P3, PT, R28, c[0x0][0x17c], !P0 ;  /* 0x00005f001c007a0c */ /* 0x010fe40004761270 */
[----:B------:R-:W3:Y:S01]  /*57c20*/  LDL.LU R28, [R1+0x12d4] ;  /* 0x0012d400011c7983 */ /* 0x000ee20000300800 */
[----:B------:R-:W-:-:S03]  /*57c30*/  ISETP.LT.AND P2, PT, R25, c[0x0][0x17c], !P0 ;  /* 0x00005f0019007a0c */ /* 0x000fc60004741270 */
        /* <DEDUP_REMOVED lines=8> */
[----:B--2---:R-:W-:-:S03]  /*57cc0*/  ISETP.LT.AND P3, PT, R17, c[0x0][0x17c], !P0 ;  /* 0x00005f0011007a0c */ /* 0x004fc60004761270 */
[----:B------:R-:W2:Y:S04]  /*57cd0*/  LDL.LU R17, [R1+0x12c0] ;  /* 0x0012c00001117983 */ /* 0x000ea80000300800 */
[----:B------:R-:W2:Y:S04]  /*57ce0*/  LDL.LU R13, [R1+0x12bc] ;  /* 0x0012bc00010d7983 */ /* 0x000ea80000300800 */
[----:B-1----:R-:W2:Y:S04]  /*57cf0*/  LDL.LU R11, [R1+0x12b8] ;  /* 0x0012b800010b7983 */ /* 0x002ea80000300800 */
[----:B------:R-:W-:Y:S04]  /*57d00*/  @P2 STG.E [R2.64], R14 ;  /* 0x0000000e02002986 */ /* 0x000fe8000c101908 */
[----:B------:R-:W2:Y:S04]  /*57d10*/  LDL.LU R12, [R1+0x12b4] ;  /* 0x0012b400010c7983 */ /* 0x000ea80000300800 */
[----:B------:R1:W-:Y:S04]  /*57d20*/  @P1 STG.E [R4.64], R15 ;  /* 0x0000000f04001986 */ /* 0x0003e8000c101908 */
[----:B------:R-:W2:Y:S04]  /*57d30*/  LDL.LU R16, [R1+0x12b0] ;  /* 0x0012b00001107983 */ /* 0x000ea80000300800 */
[----:B-1----:R-:W2:Y:S01]  /*57d40*/  LDL.LU R15, [R1+0x12ac] ;  /* 0x0012ac00010f7983 */ /* 0x002ea20000300800 */
[----:B------:R-:W-:-:S03]  /*57d50*/  IADD3 R7, R0, c[0x0][0x198], RZ ;  /* 0x0000660000077a10 */ /* 0x000fc60007ffe0ff */
[----:B------:R-:W2:Y:S01]  /*57d60*/  LDL.LU R14, [R1+0x12a8] ;  /* 0x0012a800010e7983 */ /* 0x000ea20000300800 */
[CC--:B------:R-:W-:Y:S02]  /*57d70*/  LEA R6, P6, R7.reuse, R46.reuse, 0x2 ;  /* 0x0000002e07067211 */ /* 0x0c0fe400078c10ff */
[C---:B------:R-:W-:Y:S02]  /*57d80*/  IADD3 R0, R7.reuse, c[0x0][0x198], RZ ;  /* 0x0000660007007a10 */ /* 0x040fe40007ffe0ff */
[-C--:B------:R-:W-:Y:S02]  /*57d90*/  LEA.HI.X.SX32 R7, R7, R47.reuse, 0x2, P6 ;  /* 0x0000002f07077211 */ /* 0x080fe400030f16ff */
[C---:B------:R-:W-:Y:S02]  /*57da0*/  LEA R8, P6, R0.reuse, R46, 0x2 ;  /* 0x0000002e00087211 */ /* 0x040fe400078c10ff */
[C---:B------:R-:W-:Y:S02]  /*57db0*/  IADD3 R10, R0.reuse, c[0x0][0x198], RZ ;  /* 0x00006600000a7a10 */ /* 0x040fe40007ffe0ff */
[----:B------:R-:W-:-:S02]  /*57dc0*/  LEA.HI.X.SX32 R9, R0, R47, 0x2, P6 ;  /* 0x0000002f00097211 */ /* 0x000fc400030f16ff */
        /* <DEDUP_REMOVED lines=8> */
[----:B------:R1:W-:Y:S02]  /*57e50*/  @P4 STG.E [R8.64], R19 ;  /* 0x0000001308004986 */ /* 0x0003e4000c101908 */
[----:B-1----:R-:W-:-:S04]  /*57e60*/  LEA R6, P6, R10, R46, 0x2 ;  /* 0x0000002e0a067211 */ /* 0x002fc800078c10ff */
[-C--:B------:R-:W-:Y:S02]  /*57e70*/  LEA.HI.X.SX32 R7, R10, R47.reuse, 0x2, P6 ;  /* 0x0000002f0a077211 */ /* 0x080fe400030f16ff */
[CC--:B------:R-:W-:Y:S01]  /*57e80*/  LEA R8, P6, R0.reuse, R46.reuse, 0x2 ;  /* 0x0000002e00087211 */ /* 0x0c0fe200078c10ff */
[----:B------:R1:W-:Y:S01]  /*57e90*/  @P3 STG.E [R2.64], R22 ;  /* 0x0000001602003986 */ /* 0x0003e2000c101908 */
[C---:B------:R-:W-:Y:S02]  /*57ea0*/  IADD3 R10, R0.reuse, c[0x0][0x198], RZ ;  /* 0x00006600000a7a10 */ /* 0x040fe40007ffe0ff */
[----:B------:R-:W-:Y:S02]  /*57eb0*/  LEA.HI.X.SX32 R9, R0, R47, 0x2, P6 ;  /* 0x0000002f00097211 */ /* 0x000fe400030f16ff */
[C---:B------:R-:W-:Y:S02]  /*57ec0*/  IADD3 R0, R10.reuse, c[0x0][0x198], RZ ;  /* 0x000066000a007a10 */ /* 0x040fe40007ffe0ff */
[----:B-1----:R-:W-:-:S04]  /*57ed0*/  LEA R2, P6, R10, R46, 0x2 ;  /* 0x0000002e0a027211 */ /* 0x002fc800078c10ff */
[----:B------:R-:W-:Y:S02]  /*57ee0*/  LEA.HI.X.SX32 R3, R10, R47, 0x2, P6 ;  /* 0x0000002f0a037211 */ /* 0x000fe400030f16ff */
[----:B------:R-:W-:Y:S02]  /*57ef0*/  IADD3 R10, R0, c[0x0][0x198], RZ ;  /* 0x00006600000a7a10 */ /* 0x000fe40007ffe0ff */
[----:B---3--:R-:W-:Y:S02]  /*57f00*/  ISETP.LT.AND P2, PT, R28, c[0x0][0x17c], !P0 ;  /* 0x00005f001c007a0c */ /* 0x008fe40004741270 */
[----:B----4-:R-:W-:Y:S02]  /*57f10*/  ISETP.LT.AND P1, PT, R25, c[0x0][0x17c], !P0 ;  /* 0x00005f0019007a0c */ /* 0x010fe40004721270 */
[----:B------:R-:W-:-:S09]  /*57f20*/  ISETP.LT.AND P5, PT, R24, c[0x0][0x17c], !P0 ;  /* 0x00005f0018007a0c */ /* 0x000fd200047a1270 */
[----:B------:R1:W-:Y:S04]  /*57f30*/  @P2 STG.E [R4.64], R23 ;  /* 0x0000001704002986 */ /* 0x0003e8000c101908 */
[----:B------:R3:W-:Y:S01]  /*57f40*/  @P1 STG.E [R6.64], R26 ;  /* 0x0000001a06001986 */ /* 0x0007e2000c101908 */
[----:B------:R-:W-:-:S03]  /*57f50*/  ISETP.LT.AND P4, PT, R21, c[0x0][0x17c], !P0 ;  /* 0x00005f0015007a0c */ /* 0x000fc60004781270 */
[----:B------:R4:W-:Y:S01]  /*57f60*/  @P5 STG.E [R8.64], R27 ;  /* 0x0000001b08005986 */ /* 0x0009e2000c101908 */
[----:B------:R-:W-:Y:S02]  /*57f70*/  ISETP.LT.AND P3, PT, R20, c[0x0][0x17c], !P0 ;  /* 0x00005f0014007a0c */ /* 0x000fe40004761270 */
[----:B--2---:R-:W-:Y:S02]  /*57f80*/  ISETP.LT.AND P1, PT, R13, c[0x0][0x17c], !P0 ;  /* 0x00005f000d007a0c */ /* 0x004fe40004721270 */
[----:B------:R-:W2:Y:S01]  /*57f90*/  LDL.LU R13, [R1+0x12a4] ;  /* 0x0012a400010d7983 */ /* 0x000ea20000300800 */
[----:B------:R-:W-:-:S03]  /*57fa0*/  ISETP.LT.AND P5, PT, R11, c[0x0][0x17c], !P0 ;  /* 0x00005f000b007a0c */ /* 0x000fc600047a1270 */
[----:B------:R-:W2:Y:S01]  /*57fb0*/  LDL.LU R11, [R1+0x12a0] ;  /* 0x0012a000010b7983 */ /* 0x000ea20000300800 */
[CC--:B-1----:R-:W-:Y:S02]  /*57fc0*/  LEA R4, P6, R0.reuse, R46.reuse, 0x2 ;  /* 0x0000002e00047211 */ /* 0x0c2fe400078c10ff */
[----:B------:R-:W-:Y:S02]  /*57fd0*/  ISETP.LT.AND P2, PT, R17, c[0x0][0x17c], !P0 ;  /* 0x00005f0011007a0c */ /* 0x000fe40004741270 */
[-C--:B------:R-:W-:Y:S02]  /*57fe0*/  LEA.HI.X.SX32 R5, R0, R47.reuse, 0x2, P6 ;  /* 0x0000002f00057211 */ /* 0x080fe400030f16ff */
[C---:B---3--:R-:W-:Y:S01]  /*57ff0*/  LEA R6, P6, R10.reuse, R46, 0x2 ;  /* 0x0000002e0a067211 */ /* 0x048fe200078c10ff */
[----:B------:R1:W-:Y:S03]  /*58000*/  @P4 STG.E [R2.64], R30 ;  /* 0x0000001e02004986 */ /* 0x0003e6000c101908 */
[----:B------:R-:W-:Y:S01]  /*58010*/  LEA.HI.X.SX32 R7, R10, R47, 0x2, P6 ;  /* 0x0000002f0a077211 */ /* 0x000fe200030f16ff */
[----:B------:R3:W-:Y:S01]  /*58020*/  @P3 STG.E [R4.64], R31 ;  /* 0x0000001f04003986 */ /* 0x0007e2000c101908 */
[----:B------:R-:W-:-:S02]  /*58030*/  ISETP.LT.AND P4, PT, R12, c[0x0][0x17c], !P0 ;  /* 0x00005f000c007a0c */ /* 0x000fc40004781270 */
[----:B------:R-:W-:Y:S01]  /*58040*/  ISETP.LT.AND P3, PT, R16, c[0x0][0x17c], !P0 ;  /* 0x00005f0010007a0c */ /* 0x000fe20004761270 */
[----:B------:R-:W2:Y:S04]  /*58050*/  LDL.LU R12, [R1+0x129c] ;  /* 0x00129c00010c7983 */ /* 0x000ea80000300800 */
[----:B------:R1:W-:Y:S01]  /*58060*/  @P2 STG.E [R6.64], R34 ;  /* 0x0000002206002986 */ /* 0x0003e2000c101908 */
[----:B------:R-:W-:-:S03]  /*58070*/  ISETP.LT.AND P2, PT, R15, c[0x0][0x17c], !P0 ;  /* 0x00005f000f007a0c */ /* 0x000fc60004741270 */
[----:B------:R-:W2:Y:S04]  /*58080*/  LDL.LU R16, [R1+0x1298] ;  /* 0x0012980001107983 */ /* 0x000ea80000300800 */
[----:B------:R-:W2:Y:S01]  /*58090*/  LDL.LU R15, [R1+0x1294] ;  /* 0x00129400010f7983 */ /* 0x000ea20000300800 */
[----:B------:R-:W-:-:S04]  /*580a0*/  IADD3 R0, R10, c[0x0][0x198], RZ ;  /* 0x000066000a007a10 */ /* 0x000fc80007ffe0ff */
[CC--:B----4-:R-:W-:Y:S02]  /*580b0*/  LEA R8, P6, R0.reuse, R46.reuse, 0x2 ;  /* 0x0000002e00087211 */ /* 0x0d0fe400078c10ff */
[C---:B------:R-:W-:Y:S02]  /*580c0*/  IADD3 R10, R0.reuse, c[0x0][0x198], RZ ;  /* 0x00006600000a7a10 */ /* 0x040fe40007ffe0ff */
[-C--:B------:R-:W-:Y:S02]  /*580d0*/  LEA.HI.X.SX32 R9, R0, R47.reuse, 0x2, P6 ;  /* 0x0000002f00097211 */ /* 0x080fe400030f16ff */
[C---:B-1----:R-:W-:Y:S02]  /*580e0*/  LEA R2, P6, R10.reuse, R46, 0x2 ;  /* 0x0000002e0a027211 */ /* 0x042fe400078c10ff */
[C---:B------:R-:W-:Y:S02]  /*580f0*/  IADD3 R0, R10.reuse, c[0x0][0x198], RZ ;  /* 0x000066000a007a10 */ /* 0x040fe40007ffe0ff */
[----:B------:R-:W-:-:S02]  /*58100*/  LEA.HI.X.SX32 R3, R10, R47, 0x2, P6 ;  /* 0x0000002f0a037211 */ /* 0x000fc400030f16ff */
[CC--:B---3--:R-:W-:Y:S02]  /*58110*/  LEA R4, P6, R0.reuse, R46.reuse, 0x2 ;  /* 0x0000002e00047211 */ /* 0x0c8fe400078c10ff */
[C---:B------:R-:W-:Y:S02]  /*58120*/  IADD3 R10, R0.reuse, c[0x0][0x198], RZ ;  /* 0x00006600000a7a10 */ /* 0x040fe40007ffe0ff */
[----:B------:R-:W-:Y:S01]  /*58130*/  LEA.HI.X.SX32 R5, R0, R47, 0x2, P6 ;  /* 0x0000002f00057211 */ /* 0x000fe200030f16ff */
[----:B------:R1:W-:Y:S01]  /*58140*/  @P1 STG.E [R8.64], R35 ;  /* 0x0000002308001986 */ /* 0x0003e2000c101908 */
[----:B------:R-:W-:Y:S02]  /*58150*/  ISETP.LT.AND P1, PT, R14, c[0x0][0x17c], !P0 ;  /* 0x00005f000e007a0c */ /* 0x000fe40004721270 */
[C---:B------:R-:W-:Y:S01]  /*58160*/  LEA R6, P6, R10.reuse, R46, 0x2 ;  /* 0x0000002e0a067211 */ /* 0x040fe200078c10ff */
[----:B------:R3:W-:Y:S01]  /*58170*/  @P5 STG.E [R2.64], R38 ;  /* 0x0000002602005986 */ /* 0x0007e2000c101908 */
[----:B------:R-:W-:-:S03]  /*58180*/  IADD3 R0, R10, c[0x0][0x198], RZ ;  /* 0x000066000a007a10 */ /* 0x000fc60007ffe0ff */
[----:B------:R-:W4:Y:S04]  /*58190*/  LDL.LU R14, [R1+0x1290] ;  /* 0x00129000010e7983 */ /* 0x000f280000300800 */
[----:B------:R2:W-:Y:S01]  /*581a0*/  @P4 STG.E [R4.64], R39 ;  /* 0x0000002704004986 */ /* 0x0005e2000c101908 */
[-C--:B------:R-:W-:Y:S02]  /*581b0*/  LEA.HI.X.SX32 R7, R10, R47.reuse, 0x2, P6 ;  /* 0x0000002f0a077211 */ /* 0x080fe400030f16ff */
[C---:B-1----:R-:W-:Y:S02]  /*581c0*/  LEA R8, P6, R0.reuse, R46, 0x2 ;  /* 0x0000002e00087211 */ /* 0x042fe400078c10ff */
[C---:B------:R-:W-:Y:S02]  /*581d0*/  IADD3 R10, R0.reuse, c[0x0][0x198], RZ ;  /* 0x00006600000a7a10 */ /* 0x040fe40007ffe0ff */
[----:B------:R-:W-:-:S02]  /*581e0*/  LEA.HI.X.SX32 R9, R0, R47, 0x2, P6 ;  /* 0x0000002f00097211 */ /* 0x000fc400030f16ff */
[C---:B---3--:R-:W-:Y:S01]  /*581f0*/  LEA R2, P6, R10.reuse, R46, 0x2 ;  /* 0x0000002e0a027211 */ /* 0x048fe200078c10ff */
[----:B------:R1:W-:Y:S03]  /*58200*/  @P3 STG.E [R6.64], R42 ;  /* 0x0000002a06003986 */ /* 0x0003e6000c101908 */
[----:B------:R-:W-:Y:S01]  /*58210*/  LEA.HI.X.SX32 R3, R10, R47, 0x2, P6 ;  /* 0x0000002f0a037211 */ /* 0x000fe200030f16ff */
[----:B------:R3:W-:Y:S04]  /*58220*/  @P2 STG.E [R8.64], R43 ;  /* 0x0000002b08002986 */ /* 0x0007e8000c101908 */
[----:B------:R1:W-:Y:S01]  /*58230*/  @P1 STG.E [R2.64], R50 ;  /* 0x0000003202001986 */ /* 0x0003e2000c101908 */
[----:B--2---:R-:W-:-:S03]  /*58240*/  ISETP.LT.AND P5, PT, R13, c[0x0][0x17c], !P0 ;  /* 0x00005f000d007a0c */ /* 0x004fc600047a1270 */
[----:B------:R-:W2:Y:S01]  /*58250*/  LDL.LU R13, [R1+0x128c] ;  /* 0x00128c00010d7983 */ /* 0x000ea20000300800 */
[----:B------:R-:W-:-:S03]  /*58260*/  ISETP.LT.AND P4, PT, R11, c[0x0][0x17c], !P0 ;  /* 0x00005f000b007a0c */ /* 0x000fc60004781270 */
[----:B------:R-:W2:Y:S01]  /*58270*/  LDL.LU R11, [R1+0x1288] ;  /* 0x00128800010b7983 */ /* 0x000ea20000300800 */
[----:B------:R-:W-:-:S03]  /*58280*/  ISETP.LT.AND P3, PT, R12, c[0x0][0x17c], !P0 ;  /* 0x00005f000c007a0c */ /* 0x000fc60004761270 */
[----:B------:R-:W2:Y:S01]  /*58290*/  LDL.LU R12, [R1+0x1284] ;  /* 0x00128400010c7983 */ /* 0x000ea20000300800 */
[----:B------:R-:W-:-:S03]  /*582a0*/  ISETP.LT.AND P2, PT, R16, c[0x0][0x17c], !P0 ;  /* 0x00005f0010007a0c */ /* 0x000fc60004741270 */
[----:B------:R-:W2:Y:S01]  /*582b0*/  LDL.LU R16, [R1+0x1280] ;  /* 0x0012800001107983 */ /* 0x000ea20000300800 */
[----:B------:R-:W-:-:S03]  /*582c0*/  ISETP.LT.AND P1, PT, R15, c[0x0][0x17c], !P0 ;  /* 0x00005f000f007a0c */ /* 0x000fc60004721270 */
[----:B------:R-:W2:Y:S01]  /*582d0*/  LDL.LU R15, [R1+0x166c] ;  /* 0x00166c00010f7983 */ /* 0x000ea20000300800 */
[----:B------:R-:W-:-:S04]  /*582e0*/  IADD3 R0, R10, c[0x0][0x198], RZ ;  /* 0x000066000a007a10 */ /* 0x000fc80007ffe0ff */
[CC--:B------:R-:W-:Y:S02]  /*582f0*/  LEA R4, P6, R0.reuse, R46.reuse, 0x2 ;  /* 0x0000002e00047211 */ /* 0x0c0fe400078c10ff */
[C---:B------:R-:W-:Y:S02]  /*58300*/  IADD3 R10, R0.reuse, c[0x0][0x198], RZ ;  /* 0x00006600000a7a10 */ /* 0x040fe40007ffe0ff */
[-C--:B------:R-:W-:Y:S02]  /*58310*/  LEA.HI.X.SX32 R5, R0, R47.reuse, 0x2, P6 ;  /* 0x0000002f00057211 */ /* 0x080fe400030f16ff */
[C---:B-1----:R-:W-:Y:S02]  /*58320*/  LEA R6, P6, R10.reuse, R46, 0x2 ;  /* 0x0000002e0a067211 */ /* 0x042fe400078c10ff */
[C---:B------:R-:W-:Y:S02]  /*58330*/  IADD3 R0, R10.reuse, c[0x0][0x198], RZ ;  /* 0x000066000a007a10 */ /* 0x040fe40007ffe0ff */
[----:B------:R-:W-:-:S02]  /*58340*/  LEA.HI.X.SX32 R7, R10, R47, 0x2, P6 ;  /* 0x0000002f0a077211 */ /* 0x000fc400030f16ff */
[CC--:B---3--:R-:W-:Y:S02]  /*58350*/  LEA R8, P6, R0.reuse, R46.reuse, 0x2 ;  /* 0x0000002e00087211 */ /* 0x0c8fe400078c10ff */
[C---:B------:R-:W-:Y:S02]  /*58360*/  IADD3 R10, R0.reuse, c[0x0][0x198], RZ ;  /* 0x00006600000a7a10 */ /* 0x040fe40007ffe0ff */
[-C--:B------:R-:W-:Y:S02]  /*58370*/  LEA.HI.X.SX32 R9, R0, R47.reuse, 0x2, P6 ;  /* 0x0000002f00097211 */ /* 0x080fe400030f16ff */
[C---:B------:R-:W-:Y:S02]  /*58380*/  LEA R2, P6, R10.reuse, R46, 0x2 ;  /* 0x0000002e0a027211 */ /* 0x040fe400078c10ff */
[C---:B------:R-:W-:Y:S01]  /*58390*/  IADD3 R0, R10.reuse, c[0x0][0x198], RZ ;  /* 0x000066000a007a10 */ /* 0x040fe20007ffe0ff */
[----:B------:R1:W-:Y:S01]  /*583a0*/  @P5 STG.E [R4.64], R51 ;  /* 0x0000003304005986 */ /* 0x0003e2000c101908 */
[----:B------:R-:W-:-:S02]  /*583b0*/  LEA.HI.X.SX32 R3, R10, R47, 0x2, P6 ;  /* 0x0000002f0a037211 */ /* 0x000fc400030f16ff */
[C---:B------:R-:W-:Y:S01]  /*583c0*/  IADD3 R10, R0.reuse, c[0x0][0x198], RZ ;  /* 0x00006600000a7a10 */ /* 0x040fe20007ffe0ff */
[----:B------:R3:W-:Y:S04]  /*583d0*/  @P4 STG.E [R6.64], R54 ;  /* 0x0000003606004986 */ /* 0x0007e8000c101908 */
[----:B------:R2:W-:Y:S01]  /*583e0*/  @P3 STG.E [R8.64], R55 ;  /* 0x0000003708003986 */ /* 0x0005e2000c101908 */
[----:B-1----:R-:W-:-:S04]  /*583f0*/  LEA R4, P6, R0, R46, 0x2 ;  /* 0x0000002e00047211 */ /* 0x002fc800078c10ff */
[-C--:B------:R-:W-:Y:S01]  /*58400*/  LEA.HI.X.SX32 R5, R0, R47.reuse, 0x2, P6 ;  /* 0x0000002f00057211 */ /* 0x080fe200030f16ff */
[----:B------:R1:W-:Y:S04]  /*58410*/  @P2 STG.E [R2.64], R58 ;  /* 0x0000003a02002986 */ /* 0x0003e8000c101908 */
[----:B------:R1:W-:Y:S01]  /*58420*/  @P1 STG.E [R4.64], R59 ;  /* 0x0000003b04001986 */ /* 0x0003e2000c101908 */
[----:B---3--:R-:W-:Y:S02]  /*58430*/  LEA R6, P6, R10, R46, 0x2 ;  /* 0x0000002e0a067211 */ /* 0x008fe400078c10ff */
[----:B----4-:R-:W-:Y:S02]  /*58440*/  ISETP.LT.AND P5, PT, R14, c[0x0][0x17c], !P0 ;  /* 0x00005f000e007a0c */ /* 0x010fe400047a1270 */
[----:B------:R-:W-:-:S11]  /*58450*/  LEA.HI.X.SX32 R7, R10, R47, 0x2, P6 ;  /* 0x0000002f0a077211 */ /* 0x000fd600030f16ff */
[----:B------:R3:W-:Y:S01]  /*58460*/  @P5 STG.E [R6.64], R62 ;  /* 0x0000003e06005986 */ /* 0x0007e2000c101908 */
[----:B--2---:R-:W-:Y:S02]  /*58470*/  ISETP.LT.AND P3, PT, R11, c[0x0][0x17c], !P0 ;  /* 0x00005f000b007a0c */ /* 0x004fe40004761270 */
[----:B------:R-:W-:-:S04]  /*58480*/  IADD3 R11, R10, c[0x0][0x198], RZ ;  /* 0x000066000a0b7a10 */ /* 0x000fc80007ffe0ff */
[----:B------:R-:W-:Y:S02]  /*58490*/  IADD3 R0, R11, c[0x0][0x198], RZ ;  /* 0x000066000b007a10 */ /* 0x000fe40007ffe0ff */
[----:B------:R-:W-:Y:S02]  /*584a0*/  ISETP.LT.AND P4, PT, R13, c[0x0][0x17c], !P0 ;  /* 0x00005f000d007a0c */ /* 0x000fe40004781270 */
[CC--:B------:R-:W-:Y:S02]  /*584b0*/  LEA R8, P1, R11.reuse, R46.reuse, 0x2 ;  /* 0x0000002e0b087211 */ /* 0x0c0fe400078210ff */
[----:B------:R-:W-:Y:S02]  /*584c0*/  IADD3 R13, R0, c[0x0][0x198], RZ ;  /* 0x00006600000d7a10 */ /* 0x000fe40007ffe0ff */
[----:B------:R-:W-:Y:S02]  /*584d0*/  LEA.HI.X.SX32 R9, R11, R47, 0x2, P1 ;  /* 0x0000002f0b097211 */ /* 0x000fe400008f16ff */
[----:B-1----:R-:W-:-:S02]  /*584e0*/  LEA R2, P1, R13, R46, 0x2 ;  /* 0x0000002e0d027211 */ /* 0x002fc400078210ff */
[----:B------:R-:W-:Y:S02]  /*584f0*/  ISETP.LT.AND P2, PT, R12, c[0x0][0x17c], !P0 ;  /* 0x00005f000c007a0c */ /* 0x000fe40004741270 */
[----:B------:R-:W-:Y:S02]  /*58500*/  LEA R10, P6, R0, R46, 0x2 ;  /* 0x0000002e000a7211 */ /* 0x000fe400078c10ff */
[C---:B------:R-:W-:Y:S02]  /*58510*/  LEA.HI.X.SX32 R3, R13.reuse, R47, 0x2, P1 ;  /* 0x0000002f0d037211 */ /* 0x040fe400008f16ff */
[----:B------:R-:W-:Y:S02]  /*58520*/  IADD3 R14, R13, c[0x0][0x198], RZ ;  /* 0x000066000d0e7a10 */ /* 0x000fe40007ffe0ff */
[----:B------:R-:W-:Y:S02]  /*58530*/  ISETP.LT.AND P1, PT, R16, c[0x0][0x17c], !P0 ;  /* 0x00005f0010007a0c */ /* 0x000fe40004721270 */
[----:B------:R-:W-:-:S02]  /*58540*/  ISETP.LT.AND P0, PT, R15, c[0x0][0x17c], !P0 ;  /* 0x00005f000f007a0c */ /* 0x000fc40004701270 */
[-C--:B------:R-:W-:Y:S02]  /*58550*/  LEA.HI.X.SX32 R11, R0, R47.reuse, 0x2, P6 ;  /* 0x0000002f000b7211 */ /* 0x080fe400030f16ff */
[CC--:B------:R-:W-:Y:S02]  /*58560*/  LEA R12, P6, R14.reuse, R46.reuse, 0x2 ;  /* 0x0000002e0e0c7211 */ /* 0x0c0fe400078c10ff */
[C---:B------:R-:W-:Y:S02]  /*58570*/  IADD3 R0, R14.reuse, c[0x0][0x198], RZ ;  /* 0x000066000e007a10 */ /* 0x040fe40007ffe0ff */
[----:B------:R-:W-:Y:S01]  /*58580*/  LEA.HI.X.SX32 R13, R14, R47, 0x2, P6 ;  /* 0x0000002f0e0d7211 */ /* 0x000fe200030f16ff */
[----:B------:R3:W-:Y:S01]  /*58590*/  @P4 STG.E [R8.64], R63 ;  /* 0x0000003f08004986 */ /* 0x0007e2000c101908 */
[----:B------:R-:W-:-:S03]  /*585a0*/  LEA R46, P6, R0, R46, 0x2 ;  /* 0x0000002e002e7211 */ /* 0x000fc600078c10ff */
[----:B------:R3:W-:Y:S04]  /*585b0*/  @P3 STG.E [R10.64], R66 ;  /* 0x000000420a003986 */ /* 0x0007e8000c101908 */
[----:B------:R3:W-:Y:S01]  /*585c0*/  @P2 STG.E [R2.64], R67 ;  /* 0x0000004302002986 */ /* 0x0007e2000c101908 */
[----:B------:R-:W-:-:S03]  /*585d0*/  LEA.HI.X.SX32 R47, R0, R47, 0x2, P6 ;  /* 0x0000002f002f7211 */ /* 0x000fc600030f16ff */
[----:B------:R3:W-:Y:S01]  /*585e0*/  @P1 STG.E [R12.64], R70 ;  /* 0x000000460c001986 */ /* 0x0007e2000c101908 */
[----:B------:R-:W-:Y:S05]  /*585f0*/  @!P0 EXIT ;  /* 0x000000000000894d */ /* 0x000fea0003800000 */
[----:B------:R-:W-:Y:S01]  /*58600*/  STG.E [R46.64], R71 ;  /* 0x000000472e007986 */ /* 0x000fe2000c101908 */
[----:B------:R-:W-:Y:S05]  /*58610*/  EXIT ;  /* 0x000000000000794d */ /* 0x000fea0003800000 */
.L_x_2:
[----:B------:R-:W-:-:S00]  /*58620*/  BRA `(.L_x_2) ;  /* 0xfffffff000007947 */ /* 0x000fc0000383ffff */
[----:B------:R-:W-:-:S00]  /*58630*/  NOP ;  /* 0x0000000000007918 */ /* 0x000fc00000000000 */
        /* <DEDUP_REMOVED lines=12> */
.L_x_3:


//--------------------- .nv.shared.matmul_kernel  --------------------------
	.section	.nv.shared.matmul_kernel,"aw",@nobits
	.sectionflags	@""
	.align	16
